//
// Generated by NVIDIA NVVM Compiler
//
// Compiler Build ID: CL-36424714
// Cuda compilation tools, release 13.0, V13.0.88
// Based on NVVM 20.0.0
//

.version 9.0
.target sm_100
.address_size 64

	// .globl	_Z15add_sourceOnGPUPfS_
.const .align 4 .u32 N;
.const .align 4 .f32 DT;
.const .align 4 .f32 VIS;
.const .align 4 .f32 DIFF;

.visible .entry _Z15add_sourceOnGPUPfS_(
	.param .u64 .ptr .align 1 _Z15add_sourceOnGPUPfS__param_0,
	.param .u64 .ptr .align 1 _Z15add_sourceOnGPUPfS__param_1
)
{
	.reg .pred 	%p<16>;
	.reg .b32 	%r<61>;
	.reg .b32 	%f<23>;
	.reg .b64 	%rd<26>;

	ld.param.u64 	%rd3, [_Z15add_sourceOnGPUPfS__param_0];
	ld.param.u64 	%rd4, [_Z15add_sourceOnGPUPfS__param_1];
	cvta.to.global.u64 	%rd1, %rd3;
	cvta.to.global.u64 	%rd2, %rd4;
	mov.u32 	%r25, %tid.x;
	mov.u32 	%r26, %ctaid.x;
	mov.u32 	%r27, %ntid.x;
	mad.lo.s32 	%r28, %r26, %r27, %r25;
	mov.u32 	%r29, %tid.y;
	mov.u32 	%r30, %ctaid.y;
	mov.u32 	%r31, %ntid.y;
	mad.lo.s32 	%r1, %r30, %r31, %r29;
	ld.const.u32 	%r2, [N];
	add.s32 	%r32, %r2, 1;
	mov.u32 	%r33, %nctaid.x;
	mul.lo.s32 	%r34, %r27, %r33;
	div.u32 	%r3, %r32, %r34;
	add.s32 	%r4, %r3, 1;
	mov.u32 	%r35, %nctaid.y;
	mul.lo.s32 	%r36, %r31, %r35;
	div.u32 	%r5, %r32, %r36;
	mad.lo.s32 	%r6, %r28, %r3, %r28;
	setp.gt.u32 	%p1, %r5, 2147483646;
	@%p1 bra 	$L__BB0_24;
	add.s32 	%r7, %r2, 2;
	ld.const.f32 	%f1, [DT];
	and.b32  	%r8, %r4, 3;
	and.b32  	%r9, %r4, -4;
	neg.s32 	%r10, %r9;
	mad.lo.s32 	%r11, %r1, %r5, %r1;
	mov.b32 	%r57, 0;
$L__BB0_2:
	mov.u32 	%r12, %r57;
	setp.gt.u32 	%p2, %r3, 2147483646;
	@%p2 bra 	$L__BB0_23;
	setp.lt.u32 	%p3, %r3, 3;
	add.s32 	%r13, %r12, %r11;
	mul.lo.s32 	%r14, %r7, %r13;
	mov.b32 	%r60, 0;
	@%p3 bra 	$L__BB0_14;
	mov.b32 	%r59, 0;
	mov.u32 	%r58, %r10;
$L__BB0_5:
	add.s32 	%r17, %r59, %r6;
	add.s32 	%r18, %r14, %r17;
	max.s32 	%r40, %r17, %r13;
	setp.ge.s32 	%p4, %r40, %r7;
	@%p4 bra 	$L__BB0_7;
	mul.wide.s32 	%rd5, %r18, 4;
	add.s64 	%rd6, %rd2, %rd5;
	ld.global.f32 	%f2, [%rd6];
	add.s64 	%rd7, %rd1, %rd5;
	ld.global.f32 	%f3, [%rd7];
	fma.rn.f32 	%f4, %f1, %f2, %f3;
	st.global.f32 	[%rd7], %f4;
$L__BB0_7:
	add.s32 	%r41, %r17, 1;
	max.s32 	%r42, %r41, %r13;
	setp.ge.s32 	%p5, %r42, %r7;
	@%p5 bra 	$L__BB0_9;
	add.s32 	%r43, %r18, 1;
	mul.wide.s32 	%rd8, %r43, 4;
	add.s64 	%rd9, %rd2, %rd8;
	ld.global.f32 	%f5, [%rd9];
	add.s64 	%rd10, %rd1, %rd8;
	ld.global.f32 	%f6, [%rd10];
	fma.rn.f32 	%f7, %f1, %f5, %f6;
	st.global.f32 	[%rd10], %f7;
$L__BB0_9:
	add.s32 	%r44, %r17, 2;
	max.s32 	%r45, %r44, %r13;
	setp.ge.s32 	%p6, %r45, %r7;
	@%p6 bra 	$L__BB0_11;
	add.s32 	%r46, %r18, 2;
	mul.wide.s32 	%rd11, %r46, 4;
	add.s64 	%rd12, %rd2, %rd11;
	ld.global.f32 	%f8, [%rd12];
	add.s64 	%rd13, %rd1, %rd11;
	ld.global.f32 	%f9, [%rd13];
	fma.rn.f32 	%f10, %f1, %f8, %f9;
	st.global.f32 	[%rd13], %f10;
$L__BB0_11:
	add.s32 	%r47, %r17, 3;
	max.s32 	%r48, %r47, %r13;
	setp.ge.s32 	%p7, %r48, %r7;
	@%p7 bra 	$L__BB0_13;
	add.s32 	%r49, %r18, 3;
	mul.wide.s32 	%rd14, %r49, 4;
	add.s64 	%rd15, %rd2, %rd14;
	ld.global.f32 	%f11, [%rd15];
	add.s64 	%rd16, %rd1, %rd14;
	ld.global.f32 	%f12, [%rd16];
	fma.rn.f32 	%f13, %f1, %f11, %f12;
	st.global.f32 	[%rd16], %f13;
$L__BB0_13:
	add.s32 	%r59, %r59, 4;
	add.s32 	%r58, %r58, 4;
	setp.ne.s32 	%p8, %r58, 0;
	mov.u32 	%r60, %r9;
	@%p8 bra 	$L__BB0_5;
$L__BB0_14:
	setp.eq.s32 	%p9, %r8, 0;
	@%p9 bra 	$L__BB0_23;
	add.s32 	%r22, %r60, %r6;
	add.s32 	%r23, %r14, %r22;
	max.s32 	%r50, %r22, %r13;
	setp.ge.s32 	%p10, %r50, %r7;
	@%p10 bra 	$L__BB0_17;
	mul.wide.s32 	%rd17, %r23, 4;
	add.s64 	%rd18, %rd2, %rd17;
	ld.global.f32 	%f14, [%rd18];
	add.s64 	%rd19, %rd1, %rd17;
	ld.global.f32 	%f15, [%rd19];
	fma.rn.f32 	%f16, %f1, %f14, %f15;
	st.global.f32 	[%rd19], %f16;
$L__BB0_17:
	setp.eq.s32 	%p11, %r8, 1;
	@%p11 bra 	$L__BB0_23;
	add.s32 	%r51, %r22, 1;
	max.s32 	%r52, %r51, %r13;
	setp.ge.s32 	%p12, %r52, %r7;
	@%p12 bra 	$L__BB0_20;
	add.s32 	%r53, %r23, 1;
	mul.wide.s32 	%rd20, %r53, 4;
	add.s64 	%rd21, %rd2, %rd20;
	ld.global.f32 	%f17, [%rd21];
	add.s64 	%rd22, %rd1, %rd20;
	ld.global.f32 	%f18, [%rd22];
	fma.rn.f32 	%f19, %f1, %f17, %f18;
	st.global.f32 	[%rd22], %f19;
$L__BB0_20:
	setp.eq.s32 	%p13, %r8, 2;
	@%p13 bra 	$L__BB0_23;
	add.s32 	%r54, %r22, 2;
	max.s32 	%r55, %r54, %r13;
	setp.ge.s32 	%p14, %r55, %r7;
	@%p14 bra 	$L__BB0_23;
	add.s32 	%r56, %r23, 2;
	mul.wide.s32 	%rd23, %r56, 4;
	add.s64 	%rd24, %rd2, %rd23;
	ld.global.f32 	%f20, [%rd24];
	add.s64 	%rd25, %rd1, %rd23;
	ld.global.f32 	%f21, [%rd25];
	fma.rn.f32 	%f22, %f1, %f20, %f21;
	st.global.f32 	[%rd25], %f22;
$L__BB0_23:
	add.s32 	%r57, %r12, 1;
	setp.ne.s32 	%p15, %r12, %r5;
	@%p15 bra 	$L__BB0_2;
$L__BB0_24:
	ret;

}
	// .globl	_Z12diffuseOnGPUiPfS_S_ff
.visible .entry _Z12diffuseOnGPUiPfS_S_ff(
	.param .u32 _Z12diffuseOnGPUiPfS_S_ff_param_0,
	.param .u64 .ptr .align 1 _Z12diffuseOnGPUiPfS_S_ff_param_1,
	.param .u64 .ptr .align 1 _Z12diffuseOnGPUiPfS_S_ff_param_2,
	.param .u64 .ptr .align 1 _Z12diffuseOnGPUiPfS_S_ff_param_3,
	.param .f32 _Z12diffuseOnGPUiPfS_S_ff_param_4,
	.param .f32 _Z12diffuseOnGPUiPfS_S_ff_param_5
)
{
	.reg .pred 	%p<472>;
	.reg .b32 	%r<1002>;
	.reg .b32 	%f<298>;
	.reg .b64 	%rd<448>;

	ld.param.u32 	%r603, [_Z12diffuseOnGPUiPfS_S_ff_param_0];
	ld.param.u64 	%rd64, [_Z12diffuseOnGPUiPfS_S_ff_param_2];
	ld.param.u64 	%rd65, [_Z12diffuseOnGPUiPfS_S_ff_param_3];
	ld.param.f32 	%f31, [_Z12diffuseOnGPUiPfS_S_ff_param_4];
	ld.param.f32 	%f32, [_Z12diffuseOnGPUiPfS_S_ff_param_5];
	cvta.to.global.u64 	%rd1, %rd64;
	cvta.to.global.u64 	%rd2, %rd65;
	mov.u32 	%r604, %tid.x;
	mov.u32 	%r605, %ctaid.x;
	mov.u32 	%r1, %ntid.x;
	mul.lo.s32 	%r2, %r605, %r1;
	add.s32 	%r606, %r2, %r604;
	mov.u32 	%r607, %tid.y;
	mov.u32 	%r608, %ctaid.y;
	mov.u32 	%r3, %ntid.y;
	mul.lo.s32 	%r4, %r608, %r3;
	add.s32 	%r5, %r4, %r607;
	ld.const.u32 	%r6, [N];
	add.s32 	%r7, %r6, 1;
	mov.u32 	%r609, %nctaid.x;
	mul.lo.s32 	%r610, %r1, %r609;
	div.u32 	%r8, %r7, %r610;
	add.s32 	%r9, %r8, 1;
	mov.u32 	%r611, %nctaid.y;
	mul.lo.s32 	%r612, %r3, %r611;
	div.u32 	%r10, %r7, %r612;
	add.s32 	%r11, %r10, 1;
	mad.lo.s32 	%r12, %r606, %r8, %r606;
	mad.lo.s32 	%r13, %r5, %r10, %r5;
	setp.gt.u32 	%p3, %r10, 2147483646;
	@%p3 bra 	$L__BB1_24;
	add.s32 	%r14, %r6, 2;
	and.b32  	%r15, %r9, -4;
	mov.b32 	%r817, 0;
	mul.wide.s32 	%rd95, %r14, 4;
$L__BB1_2:
	mov.u32 	%r16, %r817;
	setp.gt.u32 	%p4, %r8, 2147483646;
	@%p4 bra 	$L__BB1_23;
	setp.lt.u32 	%p5, %r8, 3;
	add.s32 	%r17, %r16, %r13;
	mov.b32 	%r820, 0;
	@%p5 bra 	$L__BB1_14;
	neg.s32 	%r818, %r15;
	mov.b32 	%r819, 0;
$L__BB1_5:
	ld.param.u64 	%rd439, [_Z12diffuseOnGPUiPfS_S_ff_param_1];
	setp.le.s32 	%p6, %r17, %r6;
	setp.gt.s32 	%p7, %r17, 0;
	add.s32 	%r21, %r819, %r12;
	mad.lo.s32 	%r22, %r14, %r17, %r21;
	setp.gt.s32 	%p8, %r21, 0;
	setp.le.s32 	%p9, %r21, %r6;
	and.pred  	%p10, %p8, %p9;
	and.pred  	%p1, %p7, %p6;
	and.pred  	%p11, %p10, %p1;
	cvta.to.global.u64 	%rd66, %rd439;
	mul.wide.s32 	%rd67, %r22, 4;
	add.s64 	%rd3, %rd66, %rd67;
	sub.s32 	%r616, %r22, %r6;
	add.s32 	%r617, %r616, -2;
	mul.wide.s32 	%rd68, %r617, 4;
	add.s64 	%rd4, %rd66, %rd68;
	not.pred 	%p12, %p11;
	@%p12 bra 	$L__BB1_7;
	mul.wide.s32 	%rd69, %r22, 4;
	add.s64 	%rd70, %rd1, %rd69;
	ld.global.f32 	%f33, [%rd70];
	ld.global.f32 	%f34, [%rd3+-4];
	ld.global.f32 	%f35, [%rd3+4];
	add.f32 	%f36, %f34, %f35;
	ld.global.f32 	%f37, [%rd4];
	add.f32 	%f38, %f36, %f37;
	mul.wide.s32 	%rd71, %r14, 4;
	add.s64 	%rd72, %rd3, %rd71;
	ld.global.f32 	%f39, [%rd72];
	add.f32 	%f40, %f38, %f39;
	fma.rn.f32 	%f41, %f31, %f40, %f33;
	div.rn.f32 	%f42, %f41, %f32;
	add.s64 	%rd73, %rd2, %rd69;
	st.global.f32 	[%rd73], %f42;
$L__BB1_7:
	add.s32 	%r618, %r21, 1;
	setp.lt.u32 	%p13, %r21, 2147483647;
	setp.le.s32 	%p14, %r618, %r6;
	and.pred  	%p15, %p13, %p14;
	and.pred  	%p16, %p15, %p1;
	not.pred 	%p17, %p16;
	@%p17 bra 	$L__BB1_9;
	add.s32 	%r619, %r22, 1;
	mul.wide.s32 	%rd74, %r619, 4;
	add.s64 	%rd75, %rd1, %rd74;
	ld.global.f32 	%f43, [%rd75];
	ld.global.f32 	%f44, [%rd3];
	ld.global.f32 	%f45, [%rd3+8];
	add.f32 	%f46, %f44, %f45;
	ld.global.f32 	%f47, [%rd4+4];
	add.f32 	%f48, %f46, %f47;
	mul.wide.s32 	%rd76, %r14, 4;
	add.s64 	%rd77, %rd76, %rd3;
	ld.global.f32 	%f49, [%rd77+4];
	add.f32 	%f50, %f48, %f49;
	fma.rn.f32 	%f51, %f31, %f50, %f43;
	div.rn.f32 	%f52, %f51, %f32;
	add.s64 	%rd78, %rd2, %rd74;
	st.global.f32 	[%rd78], %f52;
$L__BB1_9:
	add.s32 	%r620, %r21, 2;
	setp.gt.s32 	%p18, %r620, 0;
	setp.le.s32 	%p19, %r620, %r6;
	and.pred  	%p20, %p18, %p19;
	and.pred  	%p21, %p20, %p1;
	not.pred 	%p22, %p21;
	@%p22 bra 	$L__BB1_11;
	add.s32 	%r621, %r22, 2;
	mul.wide.s32 	%rd79, %r621, 4;
	add.s64 	%rd80, %rd1, %rd79;
	ld.global.f32 	%f53, [%rd80];
	ld.global.f32 	%f54, [%rd3+4];
	ld.global.f32 	%f55, [%rd3+12];
	add.f32 	%f56, %f54, %f55;
	ld.global.f32 	%f57, [%rd4+8];
	add.f32 	%f58, %f56, %f57;
	mul.wide.s32 	%rd81, %r14, 4;
	add.s64 	%rd82, %rd81, %rd3;
	ld.global.f32 	%f59, [%rd82+8];
	add.f32 	%f60, %f58, %f59;
	fma.rn.f32 	%f61, %f31, %f60, %f53;
	div.rn.f32 	%f62, %f61, %f32;
	add.s64 	%rd83, %rd2, %rd79;
	st.global.f32 	[%rd83], %f62;
$L__BB1_11:
	add.s32 	%r622, %r21, 3;
	setp.gt.s32 	%p23, %r622, 0;
	setp.le.s32 	%p24, %r622, %r6;
	and.pred  	%p25, %p23, %p24;
	and.pred  	%p26, %p25, %p1;
	not.pred 	%p27, %p26;
	@%p27 bra 	$L__BB1_13;
	add.s32 	%r623, %r22, 3;
	mul.wide.s32 	%rd84, %r623, 4;
	add.s64 	%rd85, %rd1, %rd84;
	ld.global.f32 	%f63, [%rd85];
	ld.global.f32 	%f64, [%rd3+8];
	ld.global.f32 	%f65, [%rd3+16];
	add.f32 	%f66, %f64, %f65;
	ld.global.f32 	%f67, [%rd4+12];
	add.f32 	%f68, %f66, %f67;
	mul.wide.s32 	%rd86, %r14, 4;
	add.s64 	%rd87, %rd86, %rd3;
	ld.global.f32 	%f69, [%rd87+12];
	add.f32 	%f70, %f68, %f69;
	fma.rn.f32 	%f71, %f31, %f70, %f63;
	div.rn.f32 	%f72, %f71, %f32;
	add.s64 	%rd88, %rd2, %rd84;
	st.global.f32 	[%rd88], %f72;
$L__BB1_13:
	add.s32 	%r819, %r819, 4;
	add.s32 	%r818, %r818, 4;
	setp.ne.s32 	%p28, %r818, 0;
	mov.u32 	%r820, %r15;
	@%p28 bra 	$L__BB1_5;
$L__BB1_14:
	and.b32  	%r624, %r9, 3;
	setp.eq.s32 	%p29, %r624, 0;
	@%p29 bra 	$L__BB1_23;
	ld.param.u64 	%rd440, [_Z12diffuseOnGPUiPfS_S_ff_param_1];
	setp.le.s32 	%p30, %r17, %r6;
	setp.gt.s32 	%p31, %r17, 0;
	add.s32 	%r26, %r820, %r12;
	mad.lo.s32 	%r27, %r14, %r17, %r26;
	setp.gt.s32 	%p32, %r26, 0;
	setp.le.s32 	%p33, %r26, %r6;
	and.pred  	%p34, %p32, %p33;
	and.pred  	%p2, %p31, %p30;
	and.pred  	%p35, %p34, %p2;
	sub.s32 	%r625, %r27, %r6;
	add.s32 	%r626, %r625, -2;
	cvta.to.global.u64 	%rd89, %rd440;
	mul.wide.s32 	%rd90, %r626, 4;
	add.s64 	%rd5, %rd89, %rd90;
	not.pred 	%p36, %p35;
	@%p36 bra 	$L__BB1_17;
	ld.param.u64 	%rd441, [_Z12diffuseOnGPUiPfS_S_ff_param_1];
	mul.wide.s32 	%rd91, %r27, 4;
	add.s64 	%rd92, %rd1, %rd91;
	ld.global.f32 	%f73, [%rd92];
	cvta.to.global.u64 	%rd93, %rd441;
	add.s64 	%rd94, %rd93, %rd91;
	ld.global.f32 	%f74, [%rd94+-4];
	ld.global.f32 	%f75, [%rd94+4];
	add.f32 	%f76, %f74, %f75;
	ld.global.f32 	%f77, [%rd5];
	add.f32 	%f78, %f76, %f77;
	add.s64 	%rd96, %rd94, %rd95;
	ld.global.f32 	%f79, [%rd96];
	add.f32 	%f80, %f78, %f79;
	fma.rn.f32 	%f81, %f31, %f80, %f73;
	div.rn.f32 	%f82, %f81, %f32;
	add.s64 	%rd97, %rd2, %rd91;
	st.global.f32 	[%rd97], %f82;
$L__BB1_17:
	setp.eq.s32 	%p37, %r624, 1;
	@%p37 bra 	$L__BB1_23;
	add.s32 	%r628, %r26, 1;
	setp.lt.u32 	%p38, %r26, 2147483647;
	setp.le.s32 	%p39, %r628, %r6;
	and.pred  	%p40, %p38, %p39;
	and.pred  	%p41, %p40, %p2;
	not.pred 	%p42, %p41;
	@%p42 bra 	$L__BB1_20;
	ld.param.u64 	%rd442, [_Z12diffuseOnGPUiPfS_S_ff_param_1];
	add.s32 	%r629, %r27, 1;
	mul.wide.s32 	%rd98, %r629, 4;
	add.s64 	%rd99, %rd1, %rd98;
	ld.global.f32 	%f83, [%rd99];
	cvta.to.global.u64 	%rd100, %rd442;
	mul.wide.s32 	%rd101, %r27, 4;
	add.s64 	%rd102, %rd100, %rd101;
	ld.global.f32 	%f84, [%rd102];
	ld.global.f32 	%f85, [%rd102+8];
	add.f32 	%f86, %f84, %f85;
	ld.global.f32 	%f87, [%rd5+4];
	add.f32 	%f88, %f86, %f87;
	add.s64 	%rd104, %rd95, %rd102;
	ld.global.f32 	%f89, [%rd104+4];
	add.f32 	%f90, %f88, %f89;
	fma.rn.f32 	%f91, %f31, %f90, %f83;
	div.rn.f32 	%f92, %f91, %f32;
	add.s64 	%rd105, %rd2, %rd98;
	st.global.f32 	[%rd105], %f92;
$L__BB1_20:
	setp.eq.s32 	%p43, %r624, 2;
	@%p43 bra 	$L__BB1_23;
	add.s32 	%r631, %r26, 2;
	setp.gt.s32 	%p44, %r631, 0;
	setp.le.s32 	%p45, %r631, %r6;
	and.pred  	%p46, %p44, %p45;
	and.pred  	%p47, %p46, %p2;
	not.pred 	%p48, %p47;
	@%p48 bra 	$L__BB1_23;
	ld.param.u64 	%rd443, [_Z12diffuseOnGPUiPfS_S_ff_param_1];
	add.s32 	%r632, %r27, 2;
	mul.wide.s32 	%rd106, %r632, 4;
	add.s64 	%rd107, %rd1, %rd106;
	ld.global.f32 	%f93, [%rd107];
	cvta.to.global.u64 	%rd108, %rd443;
	mul.wide.s32 	%rd109, %r27, 4;
	add.s64 	%rd110, %rd108, %rd109;
	ld.global.f32 	%f94, [%rd110+4];
	ld.global.f32 	%f95, [%rd110+12];
	add.f32 	%f96, %f94, %f95;
	ld.global.f32 	%f97, [%rd5+8];
	add.f32 	%f98, %f96, %f97;
	mul.wide.s32 	%rd111, %r14, 4;
	add.s64 	%rd112, %rd111, %rd110;
	ld.global.f32 	%f99, [%rd112+8];
	add.f32 	%f100, %f98, %f99;
	fma.rn.f32 	%f101, %f31, %f100, %f93;
	div.rn.f32 	%f102, %f101, %f32;
	add.s64 	%rd113, %rd2, %rd106;
	st.global.f32 	[%rd113], %f102;
$L__BB1_23:
	add.s32 	%r817, %r16, 1;
	setp.ne.s32 	%p49, %r16, %r10;
	@%p49 bra 	$L__BB1_2;
$L__BB1_24:
	or.b32  	%r633, %r12, %r13;
	setp.ne.s32 	%p50, %r633, 0;
	@%p50 bra 	$L__BB1_94;
	setp.gt.u32 	%p416, %r10, 2147483646;
	@%p416 bra 	$L__BB1_59;
	add.s32 	%r29, %r6, 2;
	setp.ne.s32 	%p417, %r603, 1;
	@%p417 bra 	$L__BB1_43;
	and.b32  	%r30, %r11, 3;
	setp.lt.u32 	%p431, %r10, 3;
	mov.b32 	%r829, 0;
	@%p431 bra 	$L__BB1_38;
	and.b32  	%r829, %r11, -4;
	shl.b32 	%r802, %r6, 2;
	add.s32 	%r32, %r802, 8;
	shl.b32 	%r823, %r6, 1;
	mul.lo.s32 	%r822, %r6, 3;
	mov.b32 	%r825, 0;
	mov.b32 	%r821, 4;
	mov.u32 	%r824, %r6;
$L__BB1_29:
	setp.gt.s32 	%p432, %r825, %r6;
	setp.eq.s32 	%p433, %r825, 0;
	or.pred  	%p434, %p433, %p432;
	@%p434 bra 	$L__BB1_31;
	add.s32 	%r803, %r821, -4;
	mul.wide.s32 	%rd420, %r803, 4;
	add.s64 	%rd421, %rd2, %rd420;
	ld.global.f32 	%f259, [%rd421+4];
	neg.f32 	%f260, %f259;
	st.global.f32 	[%rd421], %f260;
$L__BB1_31:
	setp.ge.s32 	%p435, %r825, %r6;
	@%p435 bra 	$L__BB1_33;
	add.s32 	%r804, %r824, 2;
	mul.wide.s32 	%rd422, %r804, 4;
	add.s64 	%rd423, %rd2, %rd422;
	ld.global.f32 	%f261, [%rd423+4];
	neg.f32 	%f262, %f261;
	st.global.f32 	[%rd423], %f262;
$L__BB1_33:
	add.s32 	%r40, %r825, 2;
	setp.gt.s32 	%p436, %r40, %r6;
	@%p436 bra 	$L__BB1_35;
	add.s32 	%r805, %r823, 4;
	mul.wide.s32 	%rd424, %r805, 4;
	add.s64 	%rd425, %rd2, %rd424;
	ld.global.f32 	%f263, [%rd425+4];
	neg.f32 	%f264, %f263;
	st.global.f32 	[%rd425], %f264;
$L__BB1_35:
	add.s32 	%r41, %r40, 1;
	setp.gt.s32 	%p437, %r41, %r6;
	@%p437 bra 	$L__BB1_37;
	add.s32 	%r806, %r822, 6;
	mul.wide.s32 	%rd426, %r806, 4;
	add.s64 	%rd427, %rd2, %rd426;
	ld.global.f32 	%f265, [%rd427+4];
	neg.f32 	%f266, %f265;
	st.global.f32 	[%rd427], %f266;
$L__BB1_37:
	add.s32 	%r824, %r824, %r32;
	add.s32 	%r823, %r823, %r32;
	add.s32 	%r822, %r822, %r32;
	add.s32 	%r821, %r821, %r32;
	add.s32 	%r825, %r41, 1;
	setp.ne.s32 	%p438, %r825, %r829;
	@%p438 bra 	$L__BB1_29;
$L__BB1_38:
	setp.eq.s32 	%p439, %r30, 0;
	@%p439 bra 	$L__BB1_59;
	mul.lo.s32 	%r828, %r829, %r29;
	neg.s32 	%r827, %r30;
$L__BB1_40:
	.pragma "nounroll";
	setp.gt.s32 	%p440, %r829, %r6;
	setp.eq.s32 	%p441, %r829, 0;
	or.pred  	%p442, %p441, %p440;
	@%p442 bra 	$L__BB1_42;
	mul.wide.s32 	%rd428, %r828, 4;
	add.s64 	%rd429, %rd2, %rd428;
	ld.global.f32 	%f267, [%rd429+4];
	neg.f32 	%f268, %f267;
	st.global.f32 	[%rd429], %f268;
$L__BB1_42:
	add.s32 	%r829, %r829, 1;
	add.s32 	%r828, %r828, %r29;
	add.s32 	%r827, %r827, 1;
	setp.eq.s32 	%p443, %r827, 0;
	@%p443 bra 	$L__BB1_59;
	bra.uni 	$L__BB1_40;
$L__BB1_43:
	and.b32  	%r56, %r11, 3;
	setp.lt.u32 	%p418, %r10, 3;
	mov.b32 	%r830, 0;
	@%p418 bra 	$L__BB1_54;
	and.b32  	%r830, %r11, -4;
	shl.b32 	%r794, %r6, 2;
	add.s32 	%r58, %r794, 8;
	shl.b32 	%r842, %r6, 1;
	mul.lo.s32 	%r841, %r6, 3;
	mov.b32 	%r844, 0;
	mov.b32 	%r840, 4;
	mov.u32 	%r843, %r6;
$L__BB1_45:
	setp.gt.s32 	%p419, %r844, %r6;
	setp.eq.s32 	%p420, %r844, 0;
	or.pred  	%p421, %p420, %p419;
	@%p421 bra 	$L__BB1_47;
	add.s32 	%r795, %r840, -4;
	mul.wide.s32 	%rd410, %r795, 4;
	add.s64 	%rd411, %rd2, %rd410;
	ld.global.f32 	%f254, [%rd411+4];
	st.global.f32 	[%rd411], %f254;
$L__BB1_47:
	setp.ge.s32 	%p422, %r844, %r6;
	@%p422 bra 	$L__BB1_49;
	add.s32 	%r796, %r843, 2;
	mul.wide.s32 	%rd412, %r796, 4;
	add.s64 	%rd413, %rd2, %rd412;
	ld.global.f32 	%f255, [%rd413+4];
	st.global.f32 	[%rd413], %f255;
$L__BB1_49:
	add.s32 	%r95, %r844, 2;
	setp.gt.s32 	%p423, %r95, %r6;
	@%p423 bra 	$L__BB1_51;
	add.s32 	%r797, %r842, 4;
	mul.wide.s32 	%rd414, %r797, 4;
	add.s64 	%rd415, %rd2, %rd414;
	ld.global.f32 	%f256, [%rd415+4];
	st.global.f32 	[%rd415], %f256;
$L__BB1_51:
	add.s32 	%r96, %r95, 1;
	setp.gt.s32 	%p424, %r96, %r6;
	@%p424 bra 	$L__BB1_53;
	add.s32 	%r798, %r841, 6;
	mul.wide.s32 	%rd416, %r798, 4;
	add.s64 	%rd417, %rd2, %rd416;
	ld.global.f32 	%f257, [%rd417+4];
	st.global.f32 	[%rd417], %f257;
$L__BB1_53:
	add.s32 	%r843, %r843, %r58;
	add.s32 	%r842, %r842, %r58;
	add.s32 	%r841, %r841, %r58;
	add.s32 	%r840, %r840, %r58;
	add.s32 	%r844, %r96, 1;
	setp.eq.s32 	%p425, %r844, %r830;
	@%p425 bra 	$L__BB1_54;
	bra.uni 	$L__BB1_45;
$L__BB1_54:
	setp.eq.s32 	%p426, %r56, 0;
	@%p426 bra 	$L__BB1_59;
	mul.lo.s32 	%r832, %r830, %r29;
	neg.s32 	%r831, %r56;
$L__BB1_56:
	.pragma "nounroll";
	setp.gt.s32 	%p427, %r830, %r6;
	setp.eq.s32 	%p428, %r830, 0;
	or.pred  	%p429, %p428, %p427;
	@%p429 bra 	$L__BB1_58;
	mul.wide.s32 	%rd418, %r832, 4;
	add.s64 	%rd419, %rd2, %rd418;
	ld.global.f32 	%f258, [%rd419+4];
	st.global.f32 	[%rd419], %f258;
$L__BB1_58:
	add.s32 	%r830, %r830, 1;
	add.s32 	%r832, %r832, %r29;
	add.s32 	%r831, %r831, 1;
	setp.ne.s32 	%p430, %r831, 0;
	@%p430 bra 	$L__BB1_56;
$L__BB1_59:
	setp.gt.u32 	%p444, %r8, 2147483646;
	@%p444 bra 	$L__BB1_93;
	setp.ne.s32 	%p445, %r603, 2;
	@%p445 bra 	$L__BB1_77;
	and.b32  	%r70, %r9, 3;
	setp.lt.u32 	%p459, %r8, 3;
	mov.b32 	%r839, 0;
	@%p459 bra 	$L__BB1_72;
	and.b32  	%r839, %r9, -4;
	add.s64 	%rd6, %rd2, 8;
	add.s32 	%r834, %r6, 2;
	mov.b32 	%r835, 0;
	mov.u64 	%rd444, %rd6;
$L__BB1_63:
	mul.wide.s32 	%rd433, %r834, 4;
	add.s64 	%rd8, %rd6, %rd433;
	setp.eq.s32 	%p460, %r835, 0;
	setp.gt.s32 	%p461, %r835, %r6;
	or.pred  	%p462, %p460, %p461;
	@%p462 bra 	$L__BB1_65;
	ld.global.f32 	%f274, [%rd8+-8];
	neg.f32 	%f275, %f274;
	st.global.f32 	[%rd444+-8], %f275;
$L__BB1_65:
	setp.ge.s32 	%p463, %r835, %r6;
	@%p463 bra 	$L__BB1_67;
	ld.global.f32 	%f276, [%rd8+-4];
	neg.f32 	%f277, %f276;
	st.global.f32 	[%rd444+-4], %f277;
$L__BB1_67:
	add.s32 	%r75, %r835, 2;
	setp.gt.s32 	%p464, %r75, %r6;
	@%p464 bra 	$L__BB1_69;
	ld.global.f32 	%f278, [%rd8];
	neg.f32 	%f279, %f278;
	st.global.f32 	[%rd444], %f279;
$L__BB1_69:
	add.s32 	%r76, %r75, 1;
	setp.gt.s32 	%p465, %r76, %r6;
	@%p465 bra 	$L__BB1_71;
	ld.global.f32 	%f280, [%rd8+4];
	neg.f32 	%f281, %f280;
	st.global.f32 	[%rd444+4], %f281;
$L__BB1_71:
	add.s32 	%r834, %r834, 4;
	add.s64 	%rd444, %rd444, 16;
	add.s32 	%r835, %r76, 1;
	setp.ne.s32 	%p466, %r835, %r839;
	@%p466 bra 	$L__BB1_63;
$L__BB1_72:
	setp.eq.s32 	%p467, %r70, 0;
	@%p467 bra 	$L__BB1_93;
	mul.wide.u32 	%rd434, %r839, 4;
	add.s64 	%rd445, %rd2, %rd434;
	add.s32 	%r816, %r839, %r6;
	add.s32 	%r838, %r816, 2;
	neg.s32 	%r837, %r70;
$L__BB1_74:
	.pragma "nounroll";
	setp.eq.s32 	%p468, %r839, 0;
	setp.gt.s32 	%p469, %r839, %r6;
	or.pred  	%p470, %p468, %p469;
	@%p470 bra 	$L__BB1_76;
	mul.wide.s32 	%rd435, %r838, 4;
	add.s64 	%rd436, %rd2, %rd435;
	ld.global.f32 	%f282, [%rd436];
	neg.f32 	%f283, %f282;
	st.global.f32 	[%rd445], %f283;
$L__BB1_76:
	add.s32 	%r839, %r839, 1;
	add.s64 	%rd445, %rd445, 4;
	add.s32 	%r838, %r838, 1;
	add.s32 	%r837, %r837, 1;
	setp.eq.s32 	%p471, %r837, 0;
	@%p471 bra 	$L__BB1_93;
	bra.uni 	$L__BB1_74;
$L__BB1_77:
	and.b32  	%r88, %r9, 3;
	setp.lt.u32 	%p446, %r8, 3;
	mov.b32 	%r848, 0;
	@%p446 bra 	$L__BB1_88;
	and.b32  	%r848, %r9, -4;
	add.s64 	%rd446, %rd2, 8;
	mov.b32 	%r847, 0;
	mov.b32 	%r845, 2;
	mov.u32 	%r846, %r6;
$L__BB1_79:
	setp.eq.s32 	%p447, %r845, 2;
	setp.gt.s32 	%p448, %r847, %r6;
	or.pred  	%p449, %p447, %p448;
	add.s32 	%r810, %r846, 2;
	mul.wide.s32 	%rd430, %r810, 4;
	add.s64 	%rd15, %rd2, %rd430;
	@%p449 bra 	$L__BB1_81;
	ld.global.f32 	%f269, [%rd15];
	st.global.f32 	[%rd446+-8], %f269;
$L__BB1_81:
	setp.ge.s32 	%p450, %r847, %r6;
	@%p450 bra 	$L__BB1_83;
	ld.global.f32 	%f270, [%rd15+4];
	st.global.f32 	[%rd446+-4], %f270;
$L__BB1_83:
	add.s32 	%r811, %r847, 2;
	setp.gt.s32 	%p451, %r811, %r6;
	@%p451 bra 	$L__BB1_85;
	ld.global.f32 	%f271, [%rd15+8];
	st.global.f32 	[%rd446], %f271;
$L__BB1_85:
	add.s32 	%r812, %r847, 3;
	setp.gt.s32 	%p452, %r812, %r6;
	@%p452 bra 	$L__BB1_87;
	ld.global.f32 	%f272, [%rd15+12];
	st.global.f32 	[%rd446+4], %f272;
$L__BB1_87:
	add.s32 	%r847, %r847, 4;
	add.s32 	%r846, %r846, 4;
	add.s32 	%r845, %r845, 4;
	add.s64 	%rd446, %rd446, 16;
	setp.ne.s32 	%p453, %r847, %r848;
	@%p453 bra 	$L__BB1_79;
$L__BB1_88:
	setp.eq.s32 	%p454, %r88, 0;
	@%p454 bra 	$L__BB1_93;
	mul.wide.u32 	%rd431, %r848, 4;
	add.s64 	%rd447, %rd2, %rd431;
	add.s32 	%r813, %r848, %r6;
	add.s32 	%r850, %r813, 2;
	neg.s32 	%r849, %r88;
$L__BB1_90:
	.pragma "nounroll";
	mul.wide.s32 	%rd432, %r850, 4;
	add.s64 	%rd19, %rd2, %rd432;
	setp.eq.s32 	%p455, %r848, 0;
	setp.gt.s32 	%p456, %r848, %r6;
	or.pred  	%p457, %p455, %p456;
	@%p457 bra 	$L__BB1_92;
	ld.global.f32 	%f273, [%rd19];
	st.global.f32 	[%rd447], %f273;
$L__BB1_92:
	add.s32 	%r848, %r848, 1;
	add.s64 	%rd447, %rd447, 4;
	add.s32 	%r850, %r850, 1;
	add.s32 	%r849, %r849, 1;
	setp.ne.s32 	%p458, %r849, 0;
	@%p458 bra 	$L__BB1_90;
$L__BB1_93:
	ld.global.f32 	%f284, [%rd2+4];
	mul.wide.s32 	%rd437, %r6, 4;
	add.s64 	%rd438, %rd2, %rd437;
	ld.global.f32 	%f285, [%rd438+8];
	add.f32 	%f286, %f284, %f285;
	mul.f32 	%f287, %f286, 0f3F000000;
	st.global.f32 	[%rd2], %f287;
	bra.uni 	$L__BB1_447;
$L__BB1_94:
	add.s32 	%r634, %r1, %r2;
	add.s32 	%r635, %r634, -1;
	mul.lo.s32 	%r117, %r9, %r635;
	setp.ne.s32 	%p51, %r12, %r117;
	@%p51 bra 	$L__BB1_342;
	add.s32 	%r644, %r3, %r4;
	add.s32 	%r645, %r644, -1;
	mul.lo.s32 	%r646, %r11, %r645;
	setp.ne.s32 	%p94, %r13, %r646;
	@%p94 bra 	$L__BB1_165;
	setp.gt.u32 	%p350, %r10, 2147483646;
	@%p350 bra 	$L__BB1_110;
	add.s32 	%r118, %r6, 2;
	and.b32  	%r119, %r11, 3;
	setp.lt.u32 	%p351, %r10, 3;
	mov.b32 	%r852, 0;
	@%p351 bra 	$L__BB1_102;
	and.b32  	%r852, %r11, -4;
	neg.s32 	%r871, %r852;
	add.s32 	%r870, %r13, 1;
	mad.lo.s32 	%r869, %r118, %r13, %r118;
	shl.b32 	%r759, %r6, 2;
	add.s32 	%r124, %r759, 8;
	add.s32 	%r868, %r6, %r869;
	add.s32 	%r760, %r13, 2;
	mul.lo.s32 	%r867, %r118, %r760;
	add.s32 	%r866, %r6, %r867;
	add.s32 	%r761, %r13, 3;
	mul.lo.s32 	%r865, %r761, %r118;
	add.s32 	%r864, %r6, %r865;
	mul.lo.s32 	%r762, %r5, %r118;
	mul.lo.s32 	%r863, %r762, %r11;
	add.s32 	%r862, %r6, %r863;
	cvt.s64.s32 	%rd24, %r6;
$L__BB1_99:
	add.s32 	%r175, %r870, -1;
	setp.gt.s32 	%p352, %r175, %r6;
	setp.lt.s32 	%p353, %r175, 1;
	or.pred  	%p354, %p353, %p352;
	@%p354 bra 	$L__BB1_148;
	setp.ne.s32 	%p355, %r603, 1;
	@%p355 bra 	$L__BB1_146;
	mul.wide.s32 	%rd349, %r862, 4;
	add.s64 	%rd350, %rd2, %rd349;
	ld.global.f32 	%f227, [%rd350];
	neg.f32 	%f289, %f227;
	bra.uni 	$L__BB1_147;
$L__BB1_102:
	setp.eq.s32 	%p369, %r119, 0;
	@%p369 bra 	$L__BB1_110;
	add.s32 	%r856, %r852, %r13;
	mul.lo.s32 	%r855, %r856, %r118;
	add.s32 	%r854, %r6, %r855;
	neg.s32 	%r853, %r119;
	cvt.s64.s32 	%rd25, %r6;
$L__BB1_104:
	.pragma "nounroll";
	setp.gt.s32 	%p370, %r856, %r6;
	setp.lt.s32 	%p371, %r856, 1;
	or.pred  	%p372, %p371, %p370;
	@%p372 bra 	$L__BB1_109;
	setp.eq.s32 	%p373, %r603, 1;
	@%p373 bra 	$L__BB1_107;
	mul.wide.s32 	%rd379, %r854, 4;
	add.s64 	%rd380, %rd2, %rd379;
	ld.global.f32 	%f288, [%rd380];
	bra.uni 	$L__BB1_108;
$L__BB1_107:
	mul.wide.s32 	%rd381, %r854, 4;
	add.s64 	%rd382, %rd2, %rd381;
	ld.global.f32 	%f231, [%rd382];
	neg.f32 	%f288, %f231;
$L__BB1_108:
	cvt.s64.s32 	%rd383, %r855;
	add.s64 	%rd384, %rd25, %rd383;
	shl.b64 	%rd385, %rd384, 2;
	add.s64 	%rd386, %rd2, %rd385;
	st.global.f32 	[%rd386+4], %f288;
$L__BB1_109:
	add.s32 	%r856, %r856, 1;
	add.s32 	%r855, %r855, %r118;
	add.s32 	%r854, %r854, %r118;
	add.s32 	%r853, %r853, 1;
	setp.ne.s32 	%p374, %r853, 0;
	@%p374 bra 	$L__BB1_104;
$L__BB1_110:
	setp.gt.u32 	%p375, %r8, 2147483646;
	@%p375 bra 	$L__BB1_144;
	add.s32 	%r145, %r6, 2;
	mul.lo.s32 	%r146, %r7, %r145;
	setp.ne.s32 	%p376, %r603, 2;
	@%p376 bra 	$L__BB1_128;
	and.b32  	%r147, %r9, 3;
	setp.lt.u32 	%p396, %r8, 3;
	mov.b32 	%r861, 0;
	@%p396 bra 	$L__BB1_123;
	and.b32  	%r861, %r9, -4;
	neg.s32 	%r857, %r861;
	mov.b32 	%r858, 0;
	mul.wide.s32 	%rd394, %r145, 4;
$L__BB1_114:
	add.s32 	%r152, %r858, %r12;
	add.s32 	%r778, %r146, %r152;
	setp.lt.s32 	%p397, %r152, 1;
	setp.gt.s32 	%p398, %r152, %r6;
	or.pred  	%p399, %p397, %p398;
	sub.s32 	%r779, %r778, %r6;
	add.s32 	%r780, %r779, -2;
	mul.wide.s32 	%rd393, %r780, 4;
	add.s64 	%rd26, %rd2, %rd393;
	add.s64 	%rd27, %rd26, %rd394;
	@%p399 bra 	$L__BB1_116;
	ld.global.f32 	%f237, [%rd26];
	neg.f32 	%f238, %f237;
	st.global.f32 	[%rd27], %f238;
$L__BB1_116:
	add.s32 	%r781, %r152, 1;
	setp.gt.u32 	%p400, %r152, 2147483646;
	setp.gt.s32 	%p401, %r781, %r6;
	or.pred  	%p402, %p400, %p401;
	@%p402 bra 	$L__BB1_118;
	ld.global.f32 	%f239, [%rd26+4];
	neg.f32 	%f240, %f239;
	st.global.f32 	[%rd27+4], %f240;
$L__BB1_118:
	add.s32 	%r782, %r152, 2;
	setp.lt.s32 	%p403, %r782, 1;
	setp.gt.s32 	%p404, %r782, %r6;
	or.pred  	%p405, %p403, %p404;
	@%p405 bra 	$L__BB1_120;
	ld.global.f32 	%f241, [%rd26+8];
	neg.f32 	%f242, %f241;
	st.global.f32 	[%rd27+8], %f242;
$L__BB1_120:
	add.s32 	%r783, %r152, 3;
	setp.lt.s32 	%p406, %r783, 1;
	setp.gt.s32 	%p407, %r783, %r6;
	or.pred  	%p408, %p406, %p407;
	@%p408 bra 	$L__BB1_122;
	ld.global.f32 	%f243, [%rd26+12];
	neg.f32 	%f244, %f243;
	st.global.f32 	[%rd27+12], %f244;
$L__BB1_122:
	add.s32 	%r858, %r858, 4;
	add.s32 	%r857, %r857, 4;
	setp.ne.s32 	%p409, %r857, 0;
	@%p409 bra 	$L__BB1_114;
$L__BB1_123:
	setp.eq.s32 	%p410, %r147, 0;
	@%p410 bra 	$L__BB1_144;
	neg.s32 	%r860, %r147;
	mul.wide.s32 	%rd397, %r145, 4;
$L__BB1_125:
	.pragma "nounroll";
	add.s32 	%r159, %r861, %r12;
	setp.lt.s32 	%p411, %r159, 1;
	setp.gt.s32 	%p412, %r159, %r6;
	or.pred  	%p413, %p411, %p412;
	@%p413 bra 	$L__BB1_127;
	add.s32 	%r784, %r146, %r159;
	sub.s32 	%r785, %r784, %r6;
	add.s32 	%r786, %r785, -2;
	mul.wide.s32 	%rd395, %r786, 4;
	add.s64 	%rd396, %rd2, %rd395;
	ld.global.f32 	%f245, [%rd396];
	neg.f32 	%f246, %f245;
	add.s64 	%rd398, %rd396, %rd397;
	st.global.f32 	[%rd398], %f246;
$L__BB1_127:
	add.s32 	%r861, %r861, 1;
	add.s32 	%r860, %r860, 1;
	setp.eq.s32 	%p414, %r860, 0;
	@%p414 bra 	$L__BB1_144;
	bra.uni 	$L__BB1_125;
$L__BB1_128:
	and.b32  	%r162, %r9, 3;
	setp.lt.u32 	%p377, %r8, 3;
	mov.b32 	%r874, 0;
	@%p377 bra 	$L__BB1_139;
	and.b32  	%r874, %r9, -4;
	neg.s32 	%r872, %r874;
	mov.b32 	%r873, 0;
	mul.wide.s32 	%rd388, %r145, 4;
$L__BB1_130:
	add.s32 	%r188, %r873, %r12;
	add.s32 	%r767, %r146, %r188;
	setp.lt.s32 	%p378, %r188, 1;
	setp.gt.s32 	%p379, %r188, %r6;
	or.pred  	%p380, %p378, %p379;
	sub.s32 	%r768, %r767, %r6;
	add.s32 	%r769, %r768, -2;
	mul.wide.s32 	%rd387, %r769, 4;
	add.s64 	%rd28, %rd2, %rd387;
	add.s64 	%rd29, %rd28, %rd388;
	@%p380 bra 	$L__BB1_132;
	ld.global.f32 	%f232, [%rd28];
	st.global.f32 	[%rd29], %f232;
$L__BB1_132:
	add.s32 	%r770, %r188, 1;
	setp.gt.u32 	%p381, %r188, 2147483646;
	setp.gt.s32 	%p382, %r770, %r6;
	or.pred  	%p383, %p381, %p382;
	@%p383 bra 	$L__BB1_134;
	ld.global.f32 	%f233, [%rd28+4];
	st.global.f32 	[%rd29+4], %f233;
$L__BB1_134:
	add.s32 	%r771, %r188, 2;
	setp.lt.s32 	%p384, %r771, 1;
	setp.gt.s32 	%p385, %r771, %r6;
	or.pred  	%p386, %p384, %p385;
	@%p386 bra 	$L__BB1_136;
	ld.global.f32 	%f234, [%rd28+8];
	st.global.f32 	[%rd29+8], %f234;
$L__BB1_136:
	add.s32 	%r772, %r188, 3;
	setp.lt.s32 	%p387, %r772, 1;
	setp.gt.s32 	%p388, %r772, %r6;
	or.pred  	%p389, %p387, %p388;
	@%p389 bra 	$L__BB1_138;
	ld.global.f32 	%f235, [%rd28+12];
	st.global.f32 	[%rd29+12], %f235;
$L__BB1_138:
	add.s32 	%r873, %r873, 4;
	add.s32 	%r872, %r872, 4;
	setp.ne.s32 	%p390, %r872, 0;
	@%p390 bra 	$L__BB1_130;
$L__BB1_139:
	setp.eq.s32 	%p391, %r162, 0;
	@%p391 bra 	$L__BB1_144;
	neg.s32 	%r875, %r162;
	mul.wide.s32 	%rd391, %r145, 4;
$L__BB1_141:
	.pragma "nounroll";
	add.s32 	%r195, %r874, %r12;
	setp.lt.s32 	%p392, %r195, 1;
	setp.gt.s32 	%p393, %r195, %r6;
	or.pred  	%p394, %p392, %p393;
	@%p394 bra 	$L__BB1_143;
	add.s32 	%r773, %r146, %r195;
	sub.s32 	%r774, %r773, %r6;
	add.s32 	%r775, %r774, -2;
	mul.wide.s32 	%rd389, %r775, 4;
	add.s64 	%rd390, %rd2, %rd389;
	ld.global.f32 	%f236, [%rd390];
	add.s64 	%rd392, %rd390, %rd391;
	st.global.f32 	[%rd392], %f236;
$L__BB1_143:
	add.s32 	%r874, %r874, 1;
	add.s32 	%r875, %r875, 1;
	setp.ne.s32 	%p395, %r875, 0;
	@%p395 bra 	$L__BB1_141;
$L__BB1_144:
	add.s32 	%r787, %r6, 2;
	mul.lo.s32 	%r198, %r7, %r787;
	add.s32 	%r199, %r198, %r7;
	setp.ne.s32 	%p415, %r6, -1;
	@%p415 bra 	$L__BB1_164;
	mul.wide.u32 	%rd408, %r199, 4;
	add.s64 	%rd409, %rd2, %rd408;
	ld.global.f32 	%f251, [%rd409+4];
	add.f32 	%f252, %f251, %f251;
	mul.f32 	%f253, %f252, 0f3F000000;
	st.global.f32 	[%rd409], %f253;
	bra.uni 	$L__BB1_447;
$L__BB1_146:
	mul.wide.s32 	%rd347, %r862, 4;
	add.s64 	%rd348, %rd2, %rd347;
	ld.global.f32 	%f289, [%rd348];
$L__BB1_147:
	cvt.s64.s32 	%rd351, %r863;
	add.s64 	%rd352, %rd24, %rd351;
	shl.b64 	%rd353, %rd352, 2;
	add.s64 	%rd354, %rd2, %rd353;
	st.global.f32 	[%rd354+4], %f289;
$L__BB1_148:
	setp.gt.s32 	%p356, %r870, %r6;
	setp.gt.u32 	%p357, %r175, 2147483646;
	or.pred  	%p358, %p357, %p356;
	@%p358 bra 	$L__BB1_153;
	setp.eq.s32 	%p359, %r603, 1;
	@%p359 bra 	$L__BB1_151;
	mul.wide.s32 	%rd355, %r868, 4;
	add.s64 	%rd356, %rd2, %rd355;
	ld.global.f32 	%f290, [%rd356];
	bra.uni 	$L__BB1_152;
$L__BB1_151:
	mul.wide.s32 	%rd357, %r868, 4;
	add.s64 	%rd358, %rd2, %rd357;
	ld.global.f32 	%f228, [%rd358];
	neg.f32 	%f290, %f228;
$L__BB1_152:
	cvt.s64.s32 	%rd359, %r869;
	add.s64 	%rd360, %rd24, %rd359;
	shl.b64 	%rd361, %rd360, 2;
	add.s64 	%rd362, %rd2, %rd361;
	st.global.f32 	[%rd362+4], %f290;
$L__BB1_153:
	add.s32 	%r763, %r870, 1;
	setp.gt.s32 	%p360, %r763, %r6;
	setp.lt.s32 	%p361, %r763, 1;
	or.pred  	%p362, %p361, %p360;
	@%p362 bra 	$L__BB1_158;
	setp.eq.s32 	%p363, %r603, 1;
	@%p363 bra 	$L__BB1_156;
	mul.wide.s32 	%rd363, %r866, 4;
	add.s64 	%rd364, %rd2, %rd363;
	ld.global.f32 	%f291, [%rd364];
	bra.uni 	$L__BB1_157;
$L__BB1_156:
	mul.wide.s32 	%rd365, %r866, 4;
	add.s64 	%rd366, %rd2, %rd365;
	ld.global.f32 	%f229, [%rd366];
	neg.f32 	%f291, %f229;
$L__BB1_157:
	cvt.s64.s32 	%rd367, %r867;
	add.s64 	%rd368, %rd24, %rd367;
	shl.b64 	%rd369, %rd368, 2;
	add.s64 	%rd370, %rd2, %rd369;
	st.global.f32 	[%rd370+4], %f291;
$L__BB1_158:
	add.s32 	%r764, %r870, 2;
	setp.gt.s32 	%p364, %r764, %r6;
	setp.lt.s32 	%p365, %r764, 1;
	or.pred  	%p366, %p365, %p364;
	@%p366 bra 	$L__BB1_163;
	setp.eq.s32 	%p367, %r603, 1;
	@%p367 bra 	$L__BB1_161;
	mul.wide.s32 	%rd371, %r864, 4;
	add.s64 	%rd372, %rd2, %rd371;
	ld.global.f32 	%f292, [%rd372];
	bra.uni 	$L__BB1_162;
$L__BB1_161:
	mul.wide.s32 	%rd373, %r864, 4;
	add.s64 	%rd374, %rd2, %rd373;
	ld.global.f32 	%f230, [%rd374];
	neg.f32 	%f292, %f230;
$L__BB1_162:
	cvt.s64.s32 	%rd375, %r865;
	add.s64 	%rd376, %rd24, %rd375;
	shl.b64 	%rd377, %rd376, 2;
	add.s64 	%rd378, %rd2, %rd377;
	st.global.f32 	[%rd378+4], %f292;
$L__BB1_163:
	add.s32 	%r871, %r871, 4;
	add.s32 	%r870, %r870, 4;
	add.s32 	%r869, %r869, %r124;
	add.s32 	%r868, %r868, %r124;
	add.s32 	%r867, %r867, %r124;
	add.s32 	%r866, %r866, %r124;
	add.s32 	%r865, %r865, %r124;
	add.s32 	%r864, %r864, %r124;
	add.s32 	%r863, %r863, %r124;
	add.s32 	%r862, %r862, %r124;
	setp.eq.s32 	%p368, %r871, 0;
	@%p368 bra 	$L__BB1_102;
	bra.uni 	$L__BB1_99;
$L__BB1_164:
	add.s32 	%r788, %r198, %r6;
	mul.wide.s32 	%rd399, %r788, 4;
	add.s64 	%rd400, %rd2, %rd399;
	ld.global.f32 	%f247, [%rd400];
	sub.s32 	%r789, %r199, %r6;
	add.s32 	%r790, %r789, -2;
	mul.wide.s32 	%rd401, %r790, 4;
	add.s64 	%rd402, %rd2, %rd401;
	ld.global.f32 	%f248, [%rd402];
	add.f32 	%f249, %f247, %f248;
	mul.f32 	%f250, %f249, 0f3F000000;
	cvt.s64.s32 	%rd403, %r198;
	cvt.s64.s32 	%rd404, %r6;
	add.s64 	%rd405, %rd403, %rd404;
	shl.b64 	%rd406, %rd405, 2;
	add.s64 	%rd407, %rd2, %rd406;
	st.global.f32 	[%rd407+4], %f250;
	bra.uni 	$L__BB1_447;
$L__BB1_165:
	setp.ne.s32 	%p95, %r13, 0;
	@%p95 bra 	$L__BB1_235;
	setp.gt.u32 	%p290, %r8, 2147483646;
	@%p290 bra 	$L__BB1_200;
	setp.ne.s32 	%p291, %r603, 2;
	add.s32 	%r200, %r6, 2;
	@%p291 bra 	$L__BB1_184;
	and.b32  	%r201, %r9, 3;
	setp.lt.u32 	%p311, %r8, 3;
	mov.b32 	%r881, 0;
	@%p311 bra 	$L__BB1_179;
	and.b32  	%r881, %r9, -4;
	neg.s32 	%r877, %r881;
	mov.b32 	%r878, 0;
$L__BB1_170:
	add.s32 	%r206, %r878, %r12;
	setp.lt.s32 	%p312, %r206, 1;
	setp.gt.s32 	%p313, %r206, %r6;
	or.pred  	%p314, %p312, %p313;
	add.s32 	%r744, %r206, %r200;
	mul.wide.s32 	%rd289, %r744, 4;
	add.s64 	%rd30, %rd2, %rd289;
	@%p314 bra 	$L__BB1_172;
	ld.global.f32 	%f205, [%rd30];
	neg.f32 	%f206, %f205;
	mul.wide.u32 	%rd290, %r206, 4;
	add.s64 	%rd291, %rd2, %rd290;
	st.global.f32 	[%rd291], %f206;
$L__BB1_172:
	add.s32 	%r207, %r206, 1;
	setp.gt.u32 	%p315, %r206, 2147483646;
	setp.gt.s32 	%p316, %r207, %r6;
	or.pred  	%p317, %p315, %p316;
	@%p317 bra 	$L__BB1_174;
	ld.global.f32 	%f207, [%rd30+4];
	neg.f32 	%f208, %f207;
	mul.wide.u32 	%rd292, %r207, 4;
	add.s64 	%rd293, %rd2, %rd292;
	st.global.f32 	[%rd293], %f208;
$L__BB1_174:
	add.s32 	%r208, %r206, 2;
	setp.lt.s32 	%p318, %r208, 1;
	setp.gt.s32 	%p319, %r208, %r6;
	or.pred  	%p320, %p318, %p319;
	@%p320 bra 	$L__BB1_176;
	ld.global.f32 	%f209, [%rd30+8];
	neg.f32 	%f210, %f209;
	mul.wide.u32 	%rd294, %r208, 4;
	add.s64 	%rd295, %rd2, %rd294;
	st.global.f32 	[%rd295], %f210;
$L__BB1_176:
	add.s32 	%r209, %r206, 3;
	setp.lt.s32 	%p321, %r209, 1;
	setp.gt.s32 	%p322, %r209, %r6;
	or.pred  	%p323, %p321, %p322;
	@%p323 bra 	$L__BB1_178;
	ld.global.f32 	%f211, [%rd30+12];
	neg.f32 	%f212, %f211;
	mul.wide.u32 	%rd296, %r209, 4;
	add.s64 	%rd297, %rd2, %rd296;
	st.global.f32 	[%rd297], %f212;
$L__BB1_178:
	add.s32 	%r878, %r878, 4;
	add.s32 	%r877, %r877, 4;
	setp.ne.s32 	%p324, %r877, 0;
	@%p324 bra 	$L__BB1_170;
$L__BB1_179:
	setp.eq.s32 	%p325, %r201, 0;
	@%p325 bra 	$L__BB1_200;
	neg.s32 	%r880, %r201;
$L__BB1_181:
	.pragma "nounroll";
	add.s32 	%r216, %r881, %r12;
	setp.lt.s32 	%p326, %r216, 1;
	setp.gt.s32 	%p327, %r216, %r6;
	or.pred  	%p328, %p326, %p327;
	@%p328 bra 	$L__BB1_183;
	add.s32 	%r745, %r216, %r200;
	mul.wide.s32 	%rd298, %r745, 4;
	add.s64 	%rd299, %rd2, %rd298;
	ld.global.f32 	%f213, [%rd299];
	neg.f32 	%f214, %f213;
	mul.wide.u32 	%rd300, %r216, 4;
	add.s64 	%rd301, %rd2, %rd300;
	st.global.f32 	[%rd301], %f214;
$L__BB1_183:
	add.s32 	%r881, %r881, 1;
	add.s32 	%r880, %r880, 1;
	setp.eq.s32 	%p329, %r880, 0;
	@%p329 bra 	$L__BB1_200;
	bra.uni 	$L__BB1_181;
$L__BB1_184:
	and.b32  	%r219, %r9, 3;
	setp.lt.u32 	%p292, %r8, 3;
	mov.b32 	%r882, 0;
	@%p292 bra 	$L__BB1_195;
	and.b32  	%r882, %r9, -4;
	neg.s32 	%r885, %r882;
	mov.b32 	%r886, 0;
$L__BB1_186:
	add.s32 	%r238, %r886, %r12;
	setp.lt.s32 	%p293, %r238, 1;
	setp.gt.s32 	%p294, %r238, %r6;
	or.pred  	%p295, %p293, %p294;
	add.s32 	%r740, %r238, %r200;
	mul.wide.s32 	%rd276, %r740, 4;
	add.s64 	%rd35, %rd2, %rd276;
	@%p295 bra 	$L__BB1_188;
	ld.global.f32 	%f200, [%rd35];
	mul.wide.u32 	%rd277, %r238, 4;
	add.s64 	%rd278, %rd2, %rd277;
	st.global.f32 	[%rd278], %f200;
$L__BB1_188:
	add.s32 	%r239, %r238, 1;
	setp.gt.u32 	%p296, %r238, 2147483646;
	setp.gt.s32 	%p297, %r239, %r6;
	or.pred  	%p298, %p296, %p297;
	@%p298 bra 	$L__BB1_190;
	ld.global.f32 	%f201, [%rd35+4];
	mul.wide.u32 	%rd279, %r239, 4;
	add.s64 	%rd280, %rd2, %rd279;
	st.global.f32 	[%rd280], %f201;
$L__BB1_190:
	add.s32 	%r240, %r238, 2;
	setp.lt.s32 	%p299, %r240, 1;
	setp.gt.s32 	%p300, %r240, %r6;
	or.pred  	%p301, %p299, %p300;
	@%p301 bra 	$L__BB1_192;
	ld.global.f32 	%f202, [%rd35+8];
	mul.wide.u32 	%rd281, %r240, 4;
	add.s64 	%rd282, %rd2, %rd281;
	st.global.f32 	[%rd282], %f202;
$L__BB1_192:
	add.s32 	%r241, %r238, 3;
	setp.lt.s32 	%p302, %r241, 1;
	setp.gt.s32 	%p303, %r241, %r6;
	or.pred  	%p304, %p302, %p303;
	@%p304 bra 	$L__BB1_194;
	ld.global.f32 	%f203, [%rd35+12];
	mul.wide.u32 	%rd283, %r241, 4;
	add.s64 	%rd284, %rd2, %rd283;
	st.global.f32 	[%rd284], %f203;
$L__BB1_194:
	add.s32 	%r886, %r886, 4;
	add.s32 	%r885, %r885, 4;
	setp.eq.s32 	%p305, %r885, 0;
	@%p305 bra 	$L__BB1_195;
	bra.uni 	$L__BB1_186;
$L__BB1_195:
	setp.eq.s32 	%p306, %r219, 0;
	@%p306 bra 	$L__BB1_200;
	neg.s32 	%r883, %r219;
$L__BB1_197:
	.pragma "nounroll";
	add.s32 	%r226, %r882, %r12;
	setp.lt.s32 	%p307, %r226, 1;
	setp.gt.s32 	%p308, %r226, %r6;
	or.pred  	%p309, %p307, %p308;
	@%p309 bra 	$L__BB1_199;
	add.s32 	%r741, %r226, %r200;
	mul.wide.s32 	%rd285, %r741, 4;
	add.s64 	%rd286, %rd2, %rd285;
	ld.global.f32 	%f204, [%rd286];
	mul.wide.u32 	%rd287, %r226, 4;
	add.s64 	%rd288, %rd2, %rd287;
	st.global.f32 	[%rd288], %f204;
$L__BB1_199:
	add.s32 	%r882, %r882, 1;
	add.s32 	%r883, %r883, 1;
	setp.ne.s32 	%p310, %r883, 0;
	@%p310 bra 	$L__BB1_197;
$L__BB1_200:
	setp.gt.u32 	%p330, %r10, 2147483646;
	@%p330 bra 	$L__BB1_232;
	add.s32 	%r229, %r6, 2;
	and.b32  	%r230, %r11, 3;
	setp.lt.u32 	%p331, %r10, 3;
	mov.b32 	%r893, 0;
	@%p331 bra 	$L__BB1_224;
	and.b32  	%r893, %r11, -4;
	shl.b32 	%r749, %r6, 1;
	add.s32 	%r891, %r749, 4;
	shl.b32 	%r888, %r6, 2;
	add.s32 	%r234, %r888, 8;
	mad.lo.s32 	%r889, %r6, 3, 6;
	cvt.s64.s32 	%rd34, %r6;
	mov.b32 	%r892, 0;
	mov.b32 	%r887, 4;
	mov.u32 	%r890, %r6;
$L__BB1_203:
	setp.gt.s32 	%p332, %r892, %r6;
	setp.eq.s32 	%p333, %r892, 0;
	or.pred  	%p334, %p333, %p332;
	@%p334 bra 	$L__BB1_208;
	setp.ne.s32 	%p335, %r603, 1;
	@%p335 bra 	$L__BB1_206;
	mul.wide.s32 	%rd304, %r890, 4;
	add.s64 	%rd305, %rd2, %rd304;
	ld.global.f32 	%f215, [%rd305];
	neg.f32 	%f293, %f215;
	bra.uni 	$L__BB1_207;
$L__BB1_206:
	mul.wide.s32 	%rd302, %r890, 4;
	add.s64 	%rd303, %rd2, %rd302;
	ld.global.f32 	%f293, [%rd303];
$L__BB1_207:
	add.s32 	%r750, %r887, -4;
	cvt.s64.s32 	%rd306, %r750;
	add.s64 	%rd307, %rd34, %rd306;
	shl.b64 	%rd308, %rd307, 2;
	add.s64 	%rd309, %rd2, %rd308;
	st.global.f32 	[%rd309+4], %f293;
$L__BB1_208:
	setp.ge.s32 	%p336, %r892, %r6;
	@%p336 bra 	$L__BB1_213;
	setp.eq.s32 	%p337, %r603, 1;
	@%p337 bra 	$L__BB1_211;
	add.s32 	%r751, %r891, -2;
	mul.wide.s32 	%rd310, %r751, 4;
	add.s64 	%rd311, %rd2, %rd310;
	ld.global.f32 	%f294, [%rd311];
	bra.uni 	$L__BB1_212;
$L__BB1_211:
	add.s32 	%r752, %r891, -2;
	mul.wide.s32 	%rd312, %r752, 4;
	add.s64 	%rd313, %rd2, %rd312;
	ld.global.f32 	%f216, [%rd313];
	neg.f32 	%f294, %f216;
$L__BB1_212:
	add.s32 	%r753, %r890, 2;
	cvt.s64.s32 	%rd314, %r753;
	add.s64 	%rd315, %rd34, %rd314;
	shl.b64 	%rd316, %rd315, 2;
	add.s64 	%rd317, %rd2, %rd316;
	st.global.f32 	[%rd317+4], %f294;
$L__BB1_213:
	add.s32 	%r250, %r892, 2;
	setp.gt.s32 	%p338, %r250, %r6;
	@%p338 bra 	$L__BB1_218;
	setp.eq.s32 	%p339, %r603, 1;
	@%p339 bra 	$L__BB1_216;
	add.s32 	%r754, %r889, -2;
	mul.wide.s32 	%rd318, %r754, 4;
	add.s64 	%rd319, %rd2, %rd318;
	ld.global.f32 	%f295, [%rd319];
	bra.uni 	$L__BB1_217;
$L__BB1_216:
	add.s32 	%r755, %r889, -2;
	mul.wide.s32 	%rd320, %r755, 4;
	add.s64 	%rd321, %rd2, %rd320;
	ld.global.f32 	%f217, [%rd321];
	neg.f32 	%f295, %f217;
$L__BB1_217:
	cvt.s64.s32 	%rd322, %r891;
	add.s64 	%rd323, %rd34, %rd322;
	shl.b64 	%rd324, %rd323, 2;
	add.s64 	%rd325, %rd2, %rd324;
	st.global.f32 	[%rd325+4], %f295;
$L__BB1_218:
	add.s32 	%r251, %r250, 1;
	setp.gt.s32 	%p340, %r251, %r6;
	@%p340 bra 	$L__BB1_223;
	setp.eq.s32 	%p341, %r603, 1;
	@%p341 bra 	$L__BB1_221;
	add.s32 	%r756, %r888, 6;
	mul.wide.s32 	%rd326, %r756, 4;
	add.s64 	%rd327, %rd2, %rd326;
	ld.global.f32 	%f296, [%rd327];
	bra.uni 	$L__BB1_222;
$L__BB1_221:
	add.s32 	%r757, %r888, 6;
	mul.wide.s32 	%rd328, %r757, 4;
	add.s64 	%rd329, %rd2, %rd328;
	ld.global.f32 	%f218, [%rd329];
	neg.f32 	%f296, %f218;
$L__BB1_222:
	cvt.s64.s32 	%rd330, %r889;
	add.s64 	%rd331, %rd34, %rd330;
	shl.b64 	%rd332, %rd331, 2;
	add.s64 	%rd333, %rd2, %rd332;
	st.global.f32 	[%rd333+4], %f296;
$L__BB1_223:
	add.s32 	%r891, %r891, %r234;
	add.s32 	%r890, %r890, %r234;
	add.s32 	%r889, %r889, %r234;
	add.s32 	%r888, %r888, %r234;
	add.s32 	%r887, %r887, %r234;
	add.s32 	%r892, %r251, 1;
	setp.ne.s32 	%p342, %r892, %r893;
	@%p342 bra 	$L__BB1_203;
$L__BB1_224:
	setp.eq.s32 	%p343, %r230, 0;
	@%p343 bra 	$L__BB1_232;
	mul.lo.s32 	%r896, %r893, %r229;
	add.s32 	%r895, %r6, %r896;
	neg.s32 	%r894, %r230;
	cvt.s64.s32 	%rd36, %r6;
$L__BB1_226:
	.pragma "nounroll";
	setp.gt.s32 	%p344, %r893, %r6;
	setp.eq.s32 	%p345, %r893, 0;
	or.pred  	%p346, %p345, %p344;
	@%p346 bra 	$L__BB1_231;
	setp.eq.s32 	%p347, %r603, 1;
	@%p347 bra 	$L__BB1_229;
	mul.wide.s32 	%rd334, %r895, 4;
	add.s64 	%rd335, %rd2, %rd334;
	ld.global.f32 	%f297, [%rd335];
	bra.uni 	$L__BB1_230;
$L__BB1_229:
	mul.wide.s32 	%rd336, %r895, 4;
	add.s64 	%rd337, %rd2, %rd336;
	ld.global.f32 	%f219, [%rd337];
	neg.f32 	%f297, %f219;
$L__BB1_230:
	cvt.s64.s32 	%rd338, %r896;
	add.s64 	%rd339, %rd36, %rd338;
	shl.b64 	%rd340, %rd339, 2;
	add.s64 	%rd341, %rd2, %rd340;
	st.global.f32 	[%rd341+4], %f297;
$L__BB1_231:
	add.s32 	%r893, %r893, 1;
	add.s32 	%r896, %r896, %r229;
	add.s32 	%r895, %r895, %r229;
	add.s32 	%r894, %r894, 1;
	setp.ne.s32 	%p348, %r894, 0;
	@%p348 bra 	$L__BB1_226;
$L__BB1_232:
	setp.ne.s32 	%p349, %r6, -1;
	@%p349 bra 	$L__BB1_234;
	ld.global.f32 	%f224, [%rd2+4];
	add.f32 	%f225, %f224, %f224;
	mul.f32 	%f226, %f225, 0f3F000000;
	mul.wide.u32 	%rd345, %r7, 4;
	add.s64 	%rd346, %rd2, %rd345;
	st.global.f32 	[%rd346], %f226;
	bra.uni 	$L__BB1_447;
$L__BB1_234:
	mul.wide.s32 	%rd342, %r6, 4;
	add.s64 	%rd343, %rd2, %rd342;
	ld.global.f32 	%f220, [%rd343];
	add.s64 	%rd344, %rd343, %rd342;
	ld.global.f32 	%f221, [%rd344+12];
	add.f32 	%f222, %f220, %f221;
	mul.f32 	%f223, %f222, 0f3F000000;
	st.global.f32 	[%rd343+4], %f223;
	bra.uni 	$L__BB1_447;
$L__BB1_235:
	setp.ne.s32 	%p96, %r12, 0;
	@%p96 bra 	$L__BB1_378;
$L__BB1_236:
	add.s32 	%r686, %r3, %r4;
	add.s32 	%r687, %r686, -1;
	mul.lo.s32 	%r688, %r11, %r687;
	setp.eq.s32 	%p180, %r13, %r688;
	@%p180 bra 	$L__BB1_271;
	setp.gt.u32 	%p181, %r10, 2147483646;
	@%p181 bra 	$L__BB1_447;
	add.s32 	%r270, %r6, 2;
	setp.ne.s32 	%p182, %r603, 1;
	@%p182 bra 	$L__BB1_255;
	and.b32  	%r271, %r11, 3;
	setp.lt.u32 	%p202, %r10, 3;
	mov.b32 	%r904, 0;
	@%p202 bra 	$L__BB1_250;
	and.b32  	%r904, %r11, -4;
	neg.s32 	%r903, %r904;
	add.s32 	%r902, %r13, 1;
	mad.lo.s32 	%r901, %r270, %r13, %r270;
	shl.b32 	%r697, %r6, 2;
	add.s32 	%r276, %r697, 8;
	add.s32 	%r698, %r13, 2;
	mul.lo.s32 	%r900, %r270, %r698;
	add.s32 	%r699, %r13, 3;
	mul.lo.s32 	%r899, %r699, %r270;
	mul.lo.s32 	%r700, %r5, %r270;
	mul.lo.s32 	%r898, %r700, %r11;
$L__BB1_241:
	add.s32 	%r286, %r902, -1;
	setp.gt.s32 	%p203, %r286, %r6;
	setp.lt.s32 	%p204, %r286, 1;
	or.pred  	%p205, %p204, %p203;
	@%p205 bra 	$L__BB1_243;
	mul.wide.s32 	%rd222, %r898, 4;
	add.s64 	%rd223, %rd2, %rd222;
	ld.global.f32 	%f153, [%rd223+4];
	neg.f32 	%f154, %f153;
	st.global.f32 	[%rd223], %f154;
$L__BB1_243:
	setp.gt.s32 	%p206, %r902, %r6;
	setp.gt.u32 	%p207, %r286, 2147483646;
	or.pred  	%p208, %p207, %p206;
	@%p208 bra 	$L__BB1_245;
	mul.wide.s32 	%rd224, %r901, 4;
	add.s64 	%rd225, %rd2, %rd224;
	ld.global.f32 	%f155, [%rd225+4];
	neg.f32 	%f156, %f155;
	st.global.f32 	[%rd225], %f156;
$L__BB1_245:
	add.s32 	%r701, %r902, 1;
	setp.gt.s32 	%p209, %r701, %r6;
	setp.lt.s32 	%p210, %r701, 1;
	or.pred  	%p211, %p210, %p209;
	@%p211 bra 	$L__BB1_247;
	mul.wide.s32 	%rd226, %r900, 4;
	add.s64 	%rd227, %rd2, %rd226;
	ld.global.f32 	%f157, [%rd227+4];
	neg.f32 	%f158, %f157;
	st.global.f32 	[%rd227], %f158;
$L__BB1_247:
	add.s32 	%r702, %r902, 2;
	setp.gt.s32 	%p212, %r702, %r6;
	setp.lt.s32 	%p213, %r702, 1;
	or.pred  	%p214, %p213, %p212;
	@%p214 bra 	$L__BB1_249;
	mul.wide.s32 	%rd228, %r899, 4;
	add.s64 	%rd229, %rd2, %rd228;
	ld.global.f32 	%f159, [%rd229+4];
	neg.f32 	%f160, %f159;
	st.global.f32 	[%rd229], %f160;
$L__BB1_249:
	add.s32 	%r903, %r903, 4;
	add.s32 	%r902, %r902, 4;
	add.s32 	%r901, %r901, %r276;
	add.s32 	%r900, %r900, %r276;
	add.s32 	%r899, %r899, %r276;
	add.s32 	%r898, %r898, %r276;
	setp.ne.s32 	%p215, %r903, 0;
	@%p215 bra 	$L__BB1_241;
$L__BB1_250:
	setp.eq.s32 	%p216, %r271, 0;
	@%p216 bra 	$L__BB1_447;
	add.s32 	%r907, %r904, %r13;
	mul.lo.s32 	%r906, %r907, %r270;
	neg.s32 	%r905, %r271;
$L__BB1_252:
	.pragma "nounroll";
	setp.gt.s32 	%p217, %r907, %r6;
	setp.lt.s32 	%p218, %r907, 1;
	or.pred  	%p219, %p218, %p217;
	@%p219 bra 	$L__BB1_254;
	mul.wide.s32 	%rd230, %r906, 4;
	add.s64 	%rd231, %rd2, %rd230;
	ld.global.f32 	%f161, [%rd231+4];
	neg.f32 	%f162, %f161;
	st.global.f32 	[%rd231], %f162;
$L__BB1_254:
	add.s32 	%r907, %r907, 1;
	add.s32 	%r906, %r906, %r270;
	add.s32 	%r905, %r905, 1;
	setp.eq.s32 	%p220, %r905, 0;
	@%p220 bra 	$L__BB1_447;
	bra.uni 	$L__BB1_252;
$L__BB1_255:
	and.b32  	%r303, %r11, 3;
	setp.lt.u32 	%p183, %r10, 3;
	mov.b32 	%r987, 0;
	@%p183 bra 	$L__BB1_266;
	and.b32  	%r987, %r11, -4;
	neg.s32 	%r947, %r987;
	add.s32 	%r946, %r13, 1;
	mad.lo.s32 	%r945, %r270, %r13, %r270;
	shl.b32 	%r690, %r6, 2;
	add.s32 	%r308, %r690, 8;
	add.s32 	%r691, %r13, 2;
	mul.lo.s32 	%r944, %r270, %r691;
	add.s32 	%r692, %r13, 3;
	mul.lo.s32 	%r943, %r692, %r270;
	mul.lo.s32 	%r693, %r5, %r270;
	mul.lo.s32 	%r942, %r693, %r11;
$L__BB1_257:
	add.s32 	%r422, %r946, -1;
	setp.gt.s32 	%p184, %r422, %r6;
	setp.lt.s32 	%p185, %r422, 1;
	or.pred  	%p186, %p185, %p184;
	@%p186 bra 	$L__BB1_259;
	mul.wide.s32 	%rd212, %r942, 4;
	add.s64 	%rd213, %rd2, %rd212;
	ld.global.f32 	%f148, [%rd213+4];
	st.global.f32 	[%rd213], %f148;
$L__BB1_259:
	setp.gt.s32 	%p187, %r946, %r6;
	setp.gt.u32 	%p188, %r422, 2147483646;
	or.pred  	%p189, %p188, %p187;
	@%p189 bra 	$L__BB1_261;
	mul.wide.s32 	%rd214, %r945, 4;
	add.s64 	%rd215, %rd2, %rd214;
	ld.global.f32 	%f149, [%rd215+4];
	st.global.f32 	[%rd215], %f149;
$L__BB1_261:
	add.s32 	%r694, %r946, 1;
	setp.gt.s32 	%p190, %r694, %r6;
	setp.lt.s32 	%p191, %r694, 1;
	or.pred  	%p192, %p191, %p190;
	@%p192 bra 	$L__BB1_263;
	mul.wide.s32 	%rd216, %r944, 4;
	add.s64 	%rd217, %rd2, %rd216;
	ld.global.f32 	%f150, [%rd217+4];
	st.global.f32 	[%rd217], %f150;
$L__BB1_263:
	add.s32 	%r695, %r946, 2;
	setp.gt.s32 	%p193, %r695, %r6;
	setp.lt.s32 	%p194, %r695, 1;
	or.pred  	%p195, %p194, %p193;
	@%p195 bra 	$L__BB1_265;
	mul.wide.s32 	%rd218, %r943, 4;
	add.s64 	%rd219, %rd2, %rd218;
	ld.global.f32 	%f151, [%rd219+4];
	st.global.f32 	[%rd219], %f151;
$L__BB1_265:
	add.s32 	%r947, %r947, 4;
	add.s32 	%r946, %r946, 4;
	add.s32 	%r945, %r945, %r308;
	add.s32 	%r944, %r944, %r308;
	add.s32 	%r943, %r943, %r308;
	add.s32 	%r942, %r942, %r308;
	setp.eq.s32 	%p196, %r947, 0;
	@%p196 bra 	$L__BB1_266;
	bra.uni 	$L__BB1_257;
$L__BB1_266:
	setp.eq.s32 	%p197, %r303, 0;
	@%p197 bra 	$L__BB1_447;
	add.s32 	%r990, %r987, %r13;
	mul.lo.s32 	%r989, %r990, %r270;
	neg.s32 	%r988, %r303;
$L__BB1_268:
	.pragma "nounroll";
	setp.gt.s32 	%p198, %r990, %r6;
	setp.lt.s32 	%p199, %r990, 1;
	or.pred  	%p200, %p199, %p198;
	@%p200 bra 	$L__BB1_270;
	mul.wide.s32 	%rd220, %r989, 4;
	add.s64 	%rd221, %rd2, %rd220;
	ld.global.f32 	%f152, [%rd221+4];
	st.global.f32 	[%rd221], %f152;
$L__BB1_270:
	add.s32 	%r990, %r990, 1;
	add.s32 	%r989, %r989, %r270;
	add.s32 	%r988, %r988, 1;
	setp.eq.s32 	%p201, %r988, 0;
	@%p201 bra 	$L__BB1_447;
	bra.uni 	$L__BB1_268;
$L__BB1_271:
	setp.gt.u32 	%p221, %r10, 2147483646;
	@%p221 bra 	$L__BB1_305;
	add.s32 	%r312, %r6, 2;
	setp.ne.s32 	%p222, %r603, 1;
	@%p222 bra 	$L__BB1_289;
	and.b32  	%r313, %r11, 3;
	setp.lt.u32 	%p242, %r10, 3;
	mov.b32 	%r914, 0;
	@%p242 bra 	$L__BB1_284;
	and.b32  	%r914, %r11, -4;
	neg.s32 	%r913, %r914;
	add.s32 	%r912, %r13, 1;
	mad.lo.s32 	%r911, %r312, %r13, %r312;
	shl.b32 	%r711, %r6, 2;
	add.s32 	%r318, %r711, 8;
	add.s32 	%r712, %r13, 2;
	mul.lo.s32 	%r910, %r312, %r712;
	add.s32 	%r713, %r13, 3;
	mul.lo.s32 	%r909, %r713, %r312;
	mul.lo.s32 	%r714, %r5, %r312;
	mul.lo.s32 	%r908, %r714, %r11;
$L__BB1_275:
	add.s32 	%r328, %r912, -1;
	setp.gt.s32 	%p243, %r328, %r6;
	setp.lt.s32 	%p244, %r328, 1;
	or.pred  	%p245, %p244, %p243;
	@%p245 bra 	$L__BB1_277;
	mul.wide.s32 	%rd242, %r908, 4;
	add.s64 	%rd243, %rd2, %rd242;
	ld.global.f32 	%f168, [%rd243+4];
	neg.f32 	%f169, %f168;
	st.global.f32 	[%rd243], %f169;
$L__BB1_277:
	setp.gt.s32 	%p246, %r912, %r6;
	setp.gt.u32 	%p247, %r328, 2147483646;
	or.pred  	%p248, %p247, %p246;
	@%p248 bra 	$L__BB1_279;
	mul.wide.s32 	%rd244, %r911, 4;
	add.s64 	%rd245, %rd2, %rd244;
	ld.global.f32 	%f170, [%rd245+4];
	neg.f32 	%f171, %f170;
	st.global.f32 	[%rd245], %f171;
$L__BB1_279:
	add.s32 	%r715, %r912, 1;
	setp.gt.s32 	%p249, %r715, %r6;
	setp.lt.s32 	%p250, %r715, 1;
	or.pred  	%p251, %p250, %p249;
	@%p251 bra 	$L__BB1_281;
	mul.wide.s32 	%rd246, %r910, 4;
	add.s64 	%rd247, %rd2, %rd246;
	ld.global.f32 	%f172, [%rd247+4];
	neg.f32 	%f173, %f172;
	st.global.f32 	[%rd247], %f173;
$L__BB1_281:
	add.s32 	%r716, %r912, 2;
	setp.gt.s32 	%p252, %r716, %r6;
	setp.lt.s32 	%p253, %r716, 1;
	or.pred  	%p254, %p253, %p252;
	@%p254 bra 	$L__BB1_283;
	mul.wide.s32 	%rd248, %r909, 4;
	add.s64 	%rd249, %rd2, %rd248;
	ld.global.f32 	%f174, [%rd249+4];
	neg.f32 	%f175, %f174;
	st.global.f32 	[%rd249], %f175;
$L__BB1_283:
	add.s32 	%r913, %r913, 4;
	add.s32 	%r912, %r912, 4;
	add.s32 	%r911, %r911, %r318;
	add.s32 	%r910, %r910, %r318;
	add.s32 	%r909, %r909, %r318;
	add.s32 	%r908, %r908, %r318;
	setp.ne.s32 	%p255, %r913, 0;
	@%p255 bra 	$L__BB1_275;
$L__BB1_284:
	setp.eq.s32 	%p256, %r313, 0;
	@%p256 bra 	$L__BB1_305;
	add.s32 	%r917, %r914, %r13;
	mul.lo.s32 	%r916, %r917, %r312;
	neg.s32 	%r915, %r313;
$L__BB1_286:
	.pragma "nounroll";
	setp.gt.s32 	%p257, %r917, %r6;
	setp.lt.s32 	%p258, %r917, 1;
	or.pred  	%p259, %p258, %p257;
	@%p259 bra 	$L__BB1_288;
	mul.wide.s32 	%rd250, %r916, 4;
	add.s64 	%rd251, %rd2, %rd250;
	ld.global.f32 	%f176, [%rd251+4];
	neg.f32 	%f177, %f176;
	st.global.f32 	[%rd251], %f177;
$L__BB1_288:
	add.s32 	%r917, %r917, 1;
	add.s32 	%r916, %r916, %r312;
	add.s32 	%r915, %r915, 1;
	setp.eq.s32 	%p260, %r915, 0;
	@%p260 bra 	$L__BB1_305;
	bra.uni 	$L__BB1_286;
$L__BB1_289:
	and.b32  	%r345, %r11, 3;
	setp.lt.u32 	%p223, %r10, 3;
	mov.b32 	%r918, 0;
	@%p223 bra 	$L__BB1_300;
	and.b32  	%r918, %r11, -4;
	neg.s32 	%r934, %r918;
	add.s32 	%r933, %r13, 1;
	mad.lo.s32 	%r932, %r312, %r13, %r312;
	shl.b32 	%r704, %r6, 2;
	add.s32 	%r350, %r704, 8;
	add.s32 	%r705, %r13, 2;
	mul.lo.s32 	%r931, %r312, %r705;
	add.s32 	%r706, %r13, 3;
	mul.lo.s32 	%r930, %r706, %r312;
	mul.lo.s32 	%r707, %r5, %r312;
	mul.lo.s32 	%r929, %r707, %r11;
$L__BB1_291:
	add.s32 	%r393, %r933, -1;
	setp.gt.s32 	%p224, %r393, %r6;
	setp.lt.s32 	%p225, %r393, 1;
	or.pred  	%p226, %p225, %p224;
	@%p226 bra 	$L__BB1_293;
	mul.wide.s32 	%rd232, %r929, 4;
	add.s64 	%rd233, %rd2, %rd232;
	ld.global.f32 	%f163, [%rd233+4];
	st.global.f32 	[%rd233], %f163;
$L__BB1_293:
	setp.gt.s32 	%p227, %r933, %r6;
	setp.gt.u32 	%p228, %r393, 2147483646;
	or.pred  	%p229, %p228, %p227;
	@%p229 bra 	$L__BB1_295;
	mul.wide.s32 	%rd234, %r932, 4;
	add.s64 	%rd235, %rd2, %rd234;
	ld.global.f32 	%f164, [%rd235+4];
	st.global.f32 	[%rd235], %f164;
$L__BB1_295:
	add.s32 	%r708, %r933, 1;
	setp.gt.s32 	%p230, %r708, %r6;
	setp.lt.s32 	%p231, %r708, 1;
	or.pred  	%p232, %p231, %p230;
	@%p232 bra 	$L__BB1_297;
	mul.wide.s32 	%rd236, %r931, 4;
	add.s64 	%rd237, %rd2, %rd236;
	ld.global.f32 	%f165, [%rd237+4];
	st.global.f32 	[%rd237], %f165;
$L__BB1_297:
	add.s32 	%r709, %r933, 2;
	setp.gt.s32 	%p233, %r709, %r6;
	setp.lt.s32 	%p234, %r709, 1;
	or.pred  	%p235, %p234, %p233;
	@%p235 bra 	$L__BB1_299;
	mul.wide.s32 	%rd238, %r930, 4;
	add.s64 	%rd239, %rd2, %rd238;
	ld.global.f32 	%f166, [%rd239+4];
	st.global.f32 	[%rd239], %f166;
$L__BB1_299:
	add.s32 	%r934, %r934, 4;
	add.s32 	%r933, %r933, 4;
	add.s32 	%r932, %r932, %r350;
	add.s32 	%r931, %r931, %r350;
	add.s32 	%r930, %r930, %r350;
	add.s32 	%r929, %r929, %r350;
	setp.eq.s32 	%p236, %r934, 0;
	@%p236 bra 	$L__BB1_300;
	bra.uni 	$L__BB1_291;
$L__BB1_300:
	setp.eq.s32 	%p237, %r345, 0;
	@%p237 bra 	$L__BB1_305;
	add.s32 	%r921, %r918, %r13;
	mul.lo.s32 	%r920, %r921, %r312;
	neg.s32 	%r919, %r345;
$L__BB1_302:
	.pragma "nounroll";
	setp.gt.s32 	%p238, %r921, %r6;
	setp.lt.s32 	%p239, %r921, 1;
	or.pred  	%p240, %p239, %p238;
	@%p240 bra 	$L__BB1_304;
	mul.wide.s32 	%rd240, %r920, 4;
	add.s64 	%rd241, %rd2, %rd240;
	ld.global.f32 	%f167, [%rd241+4];
	st.global.f32 	[%rd241], %f167;
$L__BB1_304:
	add.s32 	%r921, %r921, 1;
	add.s32 	%r920, %r920, %r312;
	add.s32 	%r919, %r919, 1;
	setp.ne.s32 	%p241, %r919, 0;
	@%p241 bra 	$L__BB1_302;
$L__BB1_305:
	setp.gt.u32 	%p261, %r8, 2147483646;
	@%p261 bra 	$L__BB1_339;
	add.s32 	%r364, %r6, 2;
	mul.lo.s32 	%r365, %r7, %r364;
	setp.ne.s32 	%p262, %r603, 2;
	@%p262 bra 	$L__BB1_323;
	and.b32  	%r366, %r9, 3;
	setp.lt.u32 	%p276, %r8, 3;
	mov.b32 	%r928, 0;
	@%p276 bra 	$L__BB1_318;
	and.b32  	%r928, %r9, -4;
	sub.s32 	%r922, %r365, %r6;
	mov.b32 	%r924, 0;
	mov.b32 	%r923, -2;
	mul.wide.s32 	%rd261, %r364, 4;
	cvt.s64.s32 	%rd263, %r365;
$L__BB1_309:
	setp.eq.s32 	%p277, %r923, -2;
	setp.gt.s32 	%p278, %r924, %r6;
	or.pred  	%p279, %p277, %p278;
	add.s32 	%r729, %r922, -2;
	mul.wide.s32 	%rd260, %r729, 4;
	add.s64 	%rd37, %rd2, %rd260;
	add.s64 	%rd38, %rd37, %rd261;
	@%p279 bra 	$L__BB1_311;
	ld.global.f32 	%f183, [%rd37];
	neg.f32 	%f184, %f183;
	st.global.f32 	[%rd38], %f184;
$L__BB1_311:
	setp.ge.s32 	%p280, %r924, %r6;
	@%p280 bra 	$L__BB1_313;
	ld.global.f32 	%f185, [%rd37+4];
	neg.f32 	%f186, %f185;
	st.global.f32 	[%rd38+4], %f186;
$L__BB1_313:
	add.s32 	%r730, %r924, 2;
	setp.gt.s32 	%p281, %r730, %r6;
	add.s32 	%r731, %r923, 2;
	cvt.s64.s32 	%rd262, %r731;
	add.s64 	%rd264, %rd263, %rd262;
	shl.b64 	%rd265, %rd264, 2;
	add.s64 	%rd39, %rd2, %rd265;
	@%p281 bra 	$L__BB1_315;
	ld.global.f32 	%f187, [%rd37+8];
	neg.f32 	%f188, %f187;
	st.global.f32 	[%rd39+8], %f188;
$L__BB1_315:
	add.s32 	%r732, %r924, 3;
	setp.gt.s32 	%p282, %r732, %r6;
	@%p282 bra 	$L__BB1_317;
	ld.global.f32 	%f189, [%rd37+12];
	neg.f32 	%f190, %f189;
	st.global.f32 	[%rd39+12], %f190;
$L__BB1_317:
	add.s32 	%r924, %r924, 4;
	add.s32 	%r923, %r923, 4;
	add.s32 	%r922, %r922, 4;
	setp.ne.s32 	%p283, %r924, %r928;
	@%p283 bra 	$L__BB1_309;
$L__BB1_318:
	setp.eq.s32 	%p284, %r366, 0;
	@%p284 bra 	$L__BB1_339;
	mul.wide.s32 	%rd266, %r364, 4;
	add.s64 	%rd40, %rd2, %rd266;
	add.s32 	%r733, %r928, %r365;
	sub.s32 	%r734, %r733, %r6;
	add.s32 	%r927, %r734, -2;
	neg.s32 	%r926, %r366;
$L__BB1_320:
	.pragma "nounroll";
	setp.eq.s32 	%p285, %r928, 0;
	setp.gt.s32 	%p286, %r928, %r6;
	or.pred  	%p287, %p285, %p286;
	@%p287 bra 	$L__BB1_322;
	mul.wide.s32 	%rd267, %r927, 4;
	add.s64 	%rd268, %rd2, %rd267;
	ld.global.f32 	%f191, [%rd268];
	neg.f32 	%f192, %f191;
	add.s64 	%rd269, %rd40, %rd267;
	st.global.f32 	[%rd269], %f192;
$L__BB1_322:
	add.s32 	%r928, %r928, 1;
	add.s32 	%r927, %r927, 1;
	add.s32 	%r926, %r926, 1;
	setp.eq.s32 	%p288, %r926, 0;
	@%p288 bra 	$L__BB1_339;
	bra.uni 	$L__BB1_320;
$L__BB1_323:
	and.b32  	%r384, %r9, 3;
	setp.lt.u32 	%p263, %r8, 3;
	mov.b32 	%r938, 0;
	@%p263 bra 	$L__BB1_334;
	and.b32  	%r938, %r9, -4;
	sub.s32 	%r935, %r365, %r6;
	mov.b32 	%r937, 0;
	mov.b32 	%r936, -2;
	mul.wide.s32 	%rd253, %r364, 4;
	cvt.s64.s32 	%rd255, %r365;
$L__BB1_325:
	setp.eq.s32 	%p264, %r936, -2;
	setp.gt.s32 	%p265, %r937, %r6;
	or.pred  	%p266, %p264, %p265;
	add.s32 	%r720, %r935, -2;
	mul.wide.s32 	%rd252, %r720, 4;
	add.s64 	%rd41, %rd2, %rd252;
	add.s64 	%rd42, %rd41, %rd253;
	@%p266 bra 	$L__BB1_327;
	ld.global.f32 	%f178, [%rd41];
	st.global.f32 	[%rd42], %f178;
$L__BB1_327:
	setp.ge.s32 	%p267, %r937, %r6;
	@%p267 bra 	$L__BB1_329;
	ld.global.f32 	%f179, [%rd41+4];
	st.global.f32 	[%rd42+4], %f179;
$L__BB1_329:
	add.s32 	%r721, %r937, 2;
	setp.gt.s32 	%p268, %r721, %r6;
	add.s32 	%r722, %r936, 2;
	cvt.s64.s32 	%rd254, %r722;
	add.s64 	%rd256, %rd255, %rd254;
	shl.b64 	%rd257, %rd256, 2;
	add.s64 	%rd43, %rd2, %rd257;
	@%p268 bra 	$L__BB1_331;
	ld.global.f32 	%f180, [%rd41+8];
	st.global.f32 	[%rd43+8], %f180;
$L__BB1_331:
	add.s32 	%r723, %r937, 3;
	setp.gt.s32 	%p269, %r723, %r6;
	@%p269 bra 	$L__BB1_333;
	ld.global.f32 	%f181, [%rd41+12];
	st.global.f32 	[%rd43+12], %f181;
$L__BB1_333:
	add.s32 	%r937, %r937, 4;
	add.s32 	%r936, %r936, 4;
	add.s32 	%r935, %r935, 4;
	setp.ne.s32 	%p270, %r937, %r938;
	@%p270 bra 	$L__BB1_325;
$L__BB1_334:
	setp.eq.s32 	%p271, %r384, 0;
	@%p271 bra 	$L__BB1_339;
	mul.wide.s32 	%rd258, %r364, 4;
	add.s64 	%rd44, %rd2, %rd258;
	add.s32 	%r724, %r938, %r365;
	sub.s32 	%r725, %r724, %r6;
	add.s32 	%r940, %r725, -2;
	neg.s32 	%r939, %r384;
$L__BB1_336:
	.pragma "nounroll";
	mul.wide.s32 	%rd259, %r940, 4;
	add.s64 	%rd45, %rd44, %rd259;
	add.s64 	%rd46, %rd2, %rd259;
	setp.eq.s32 	%p272, %r938, 0;
	setp.gt.s32 	%p273, %r938, %r6;
	or.pred  	%p274, %p272, %p273;
	@%p274 bra 	$L__BB1_338;
	ld.global.f32 	%f182, [%rd46];
	st.global.f32 	[%rd45], %f182;
$L__BB1_338:
	add.s32 	%r938, %r938, 1;
	add.s32 	%r940, %r940, 1;
	add.s32 	%r939, %r939, 1;
	setp.ne.s32 	%p275, %r939, 0;
	@%p275 bra 	$L__BB1_336;
$L__BB1_339:
	add.s32 	%r735, %r6, 2;
	mul.lo.s32 	%r415, %r7, %r735;
	setp.ne.s32 	%p289, %r6, -1;
	@%p289 bra 	$L__BB1_341;
	mul.wide.u32 	%rd274, %r415, 4;
	add.s64 	%rd275, %rd2, %rd274;
	ld.global.f32 	%f197, [%rd275+4];
	add.f32 	%f198, %f197, %f197;
	mul.f32 	%f199, %f198, 0f3F000000;
	st.global.f32 	[%rd275], %f199;
	bra.uni 	$L__BB1_447;
$L__BB1_341:
	mul.wide.s32 	%rd270, %r415, 4;
	add.s64 	%rd271, %rd2, %rd270;
	ld.global.f32 	%f193, [%rd271+4];
	sub.s32 	%r736, %r415, %r6;
	add.s32 	%r737, %r736, -2;
	mul.wide.s32 	%rd272, %r737, 4;
	add.s64 	%rd273, %rd2, %rd272;
	ld.global.f32 	%f194, [%rd273];
	add.f32 	%f195, %f193, %f194;
	mul.f32 	%f196, %f195, 0f3F000000;
	st.global.f32 	[%rd271], %f196;
	bra.uni 	$L__BB1_447;
$L__BB1_342:
	setp.eq.s32 	%p52, %r12, 0;
	@%p52 bra 	$L__BB1_236;
	setp.ne.s32 	%p53, %r13, 0;
	@%p53 bra 	$L__BB1_378;
	setp.gt.u32 	%p54, %r8, 2147483646;
	@%p54 bra 	$L__BB1_447;
	setp.ne.s32 	%p55, %r603, 2;
	add.s32 	%r429, %r6, 2;
	@%p55 bra 	$L__BB1_362;
	and.b32  	%r430, %r9, 3;
	setp.lt.u32 	%p75, %r8, 3;
	mov.b32 	%r952, 0;
	@%p75 bra 	$L__BB1_357;
	and.b32  	%r952, %r9, -4;
	neg.s32 	%r948, %r952;
	mov.b32 	%r949, 0;
$L__BB1_348:
	add.s32 	%r435, %r949, %r12;
	setp.lt.s32 	%p76, %r435, 1;
	setp.gt.s32 	%p77, %r435, %r6;
	or.pred  	%p78, %p76, %p77;
	add.s32 	%r642, %r435, %r429;
	mul.wide.s32 	%rd127, %r642, 4;
	add.s64 	%rd47, %rd2, %rd127;
	@%p78 bra 	$L__BB1_350;
	ld.global.f32 	%f108, [%rd47];
	neg.f32 	%f109, %f108;
	mul.wide.u32 	%rd128, %r435, 4;
	add.s64 	%rd129, %rd2, %rd128;
	st.global.f32 	[%rd129], %f109;
$L__BB1_350:
	add.s32 	%r436, %r435, 1;
	setp.gt.u32 	%p79, %r435, 2147483646;
	setp.gt.s32 	%p80, %r436, %r6;
	or.pred  	%p81, %p79, %p80;
	@%p81 bra 	$L__BB1_352;
	ld.global.f32 	%f110, [%rd47+4];
	neg.f32 	%f111, %f110;
	mul.wide.u32 	%rd130, %r436, 4;
	add.s64 	%rd131, %rd2, %rd130;
	st.global.f32 	[%rd131], %f111;
$L__BB1_352:
	add.s32 	%r437, %r435, 2;
	setp.lt.s32 	%p82, %r437, 1;
	setp.gt.s32 	%p83, %r437, %r6;
	or.pred  	%p84, %p82, %p83;
	@%p84 bra 	$L__BB1_354;
	ld.global.f32 	%f112, [%rd47+8];
	neg.f32 	%f113, %f112;
	mul.wide.u32 	%rd132, %r437, 4;
	add.s64 	%rd133, %rd2, %rd132;
	st.global.f32 	[%rd133], %f113;
$L__BB1_354:
	add.s32 	%r438, %r435, 3;
	setp.lt.s32 	%p85, %r438, 1;
	setp.gt.s32 	%p86, %r438, %r6;
	or.pred  	%p87, %p85, %p86;
	@%p87 bra 	$L__BB1_356;
	ld.global.f32 	%f114, [%rd47+12];
	neg.f32 	%f115, %f114;
	mul.wide.u32 	%rd134, %r438, 4;
	add.s64 	%rd135, %rd2, %rd134;
	st.global.f32 	[%rd135], %f115;
$L__BB1_356:
	add.s32 	%r949, %r949, 4;
	add.s32 	%r948, %r948, 4;
	setp.ne.s32 	%p88, %r948, 0;
	@%p88 bra 	$L__BB1_348;
$L__BB1_357:
	setp.eq.s32 	%p89, %r430, 0;
	@%p89 bra 	$L__BB1_447;
	neg.s32 	%r951, %r430;
$L__BB1_359:
	.pragma "nounroll";
	add.s32 	%r445, %r952, %r12;
	setp.lt.s32 	%p90, %r445, 1;
	setp.gt.s32 	%p91, %r445, %r6;
	or.pred  	%p92, %p90, %p91;
	@%p92 bra 	$L__BB1_361;
	add.s32 	%r643, %r445, %r429;
	mul.wide.s32 	%rd136, %r643, 4;
	add.s64 	%rd137, %rd2, %rd136;
	ld.global.f32 	%f116, [%rd137];
	neg.f32 	%f117, %f116;
	mul.wide.u32 	%rd138, %r445, 4;
	add.s64 	%rd139, %rd2, %rd138;
	st.global.f32 	[%rd139], %f117;
$L__BB1_361:
	add.s32 	%r952, %r952, 1;
	add.s32 	%r951, %r951, 1;
	setp.eq.s32 	%p93, %r951, 0;
	@%p93 bra 	$L__BB1_447;
	bra.uni 	$L__BB1_359;
$L__BB1_362:
	and.b32  	%r448, %r9, 3;
	setp.lt.u32 	%p56, %r8, 3;
	mov.b32 	%r1001, 0;
	@%p56 bra 	$L__BB1_373;
	and.b32  	%r1001, %r9, -4;
	neg.s32 	%r953, %r1001;
	mov.b32 	%r954, 0;
$L__BB1_364:
	add.s32 	%r453, %r954, %r12;
	setp.lt.s32 	%p57, %r453, 1;
	setp.gt.s32 	%p58, %r453, %r6;
	or.pred  	%p59, %p57, %p58;
	add.s32 	%r638, %r453, %r429;
	mul.wide.s32 	%rd114, %r638, 4;
	add.s64 	%rd48, %rd2, %rd114;
	@%p59 bra 	$L__BB1_366;
	ld.global.f32 	%f103, [%rd48];
	mul.wide.u32 	%rd115, %r453, 4;
	add.s64 	%rd116, %rd2, %rd115;
	st.global.f32 	[%rd116], %f103;
$L__BB1_366:
	add.s32 	%r454, %r453, 1;
	setp.gt.u32 	%p60, %r453, 2147483646;
	setp.gt.s32 	%p61, %r454, %r6;
	or.pred  	%p62, %p60, %p61;
	@%p62 bra 	$L__BB1_368;
	ld.global.f32 	%f104, [%rd48+4];
	mul.wide.u32 	%rd117, %r454, 4;
	add.s64 	%rd118, %rd2, %rd117;
	st.global.f32 	[%rd118], %f104;
$L__BB1_368:
	add.s32 	%r455, %r453, 2;
	setp.lt.s32 	%p63, %r455, 1;
	setp.gt.s32 	%p64, %r455, %r6;
	or.pred  	%p65, %p63, %p64;
	@%p65 bra 	$L__BB1_370;
	ld.global.f32 	%f105, [%rd48+8];
	mul.wide.u32 	%rd119, %r455, 4;
	add.s64 	%rd120, %rd2, %rd119;
	st.global.f32 	[%rd120], %f105;
$L__BB1_370:
	add.s32 	%r456, %r453, 3;
	setp.lt.s32 	%p66, %r456, 1;
	setp.gt.s32 	%p67, %r456, %r6;
	or.pred  	%p68, %p66, %p67;
	@%p68 bra 	$L__BB1_372;
	ld.global.f32 	%f106, [%rd48+12];
	mul.wide.u32 	%rd121, %r456, 4;
	add.s64 	%rd122, %rd2, %rd121;
	st.global.f32 	[%rd122], %f106;
$L__BB1_372:
	add.s32 	%r954, %r954, 4;
	add.s32 	%r953, %r953, 4;
	setp.eq.s32 	%p69, %r953, 0;
	@%p69 bra 	$L__BB1_373;
	bra.uni 	$L__BB1_364;
$L__BB1_373:
	setp.eq.s32 	%p70, %r448, 0;
	@%p70 bra 	$L__BB1_447;
	neg.s32 	%r1000, %r448;
$L__BB1_375:
	.pragma "nounroll";
	add.s32 	%r600, %r1001, %r12;
	setp.lt.s32 	%p71, %r600, 1;
	setp.gt.s32 	%p72, %r600, %r6;
	or.pred  	%p73, %p71, %p72;
	@%p73 bra 	$L__BB1_377;
	add.s32 	%r639, %r600, %r429;
	mul.wide.s32 	%rd123, %r639, 4;
	add.s64 	%rd124, %rd2, %rd123;
	ld.global.f32 	%f107, [%rd124];
	mul.wide.u32 	%rd125, %r600, 4;
	add.s64 	%rd126, %rd2, %rd125;
	st.global.f32 	[%rd126], %f107;
$L__BB1_377:
	add.s32 	%r1001, %r1001, 1;
	add.s32 	%r1000, %r1000, 1;
	setp.ne.s32 	%p74, %r1000, 0;
	@%p74 bra 	$L__BB1_375;
	bra.uni 	$L__BB1_447;
$L__BB1_378:
	setp.ne.s32 	%p97, %r12, %r117;
	@%p97 bra 	$L__BB1_413;
	setp.gt.u32 	%p140, %r10, 2147483646;
	@%p140 bra 	$L__BB1_447;
	add.s32 	%r459, %r6, 2;
	setp.ne.s32 	%p141, %r603, 1;
	@%p141 bra 	$L__BB1_397;
	and.b32  	%r460, %r11, 3;
	setp.lt.u32 	%p161, %r10, 3;
	mov.b32 	%r965, 0;
	@%p161 bra 	$L__BB1_392;
	and.b32  	%r965, %r11, -4;
	neg.s32 	%r964, %r965;
	add.s32 	%r963, %r13, 1;
	mad.lo.s32 	%r962, %r459, %r13, %r459;
	shl.b32 	%r680, %r6, 2;
	add.s32 	%r465, %r680, 8;
	add.s32 	%r961, %r6, %r962;
	add.s32 	%r681, %r13, 2;
	mul.lo.s32 	%r960, %r459, %r681;
	add.s32 	%r959, %r6, %r960;
	add.s32 	%r682, %r13, 3;
	mul.lo.s32 	%r958, %r682, %r459;
	add.s32 	%r957, %r6, %r958;
	mul.lo.s32 	%r683, %r5, %r459;
	mul.lo.s32 	%r956, %r683, %r11;
	add.s32 	%r955, %r6, %r956;
	cvt.s64.s32 	%rd52, %r6;
$L__BB1_383:
	add.s32 	%r483, %r963, -1;
	setp.gt.s32 	%p162, %r483, %r6;
	setp.lt.s32 	%p163, %r483, 1;
	or.pred  	%p164, %p163, %p162;
	@%p164 bra 	$L__BB1_385;
	mul.wide.s32 	%rd182, %r955, 4;
	add.s64 	%rd183, %rd2, %rd182;
	ld.global.f32 	%f138, [%rd183];
	neg.f32 	%f139, %f138;
	cvt.s64.s32 	%rd184, %r956;
	add.s64 	%rd185, %rd52, %rd184;
	shl.b64 	%rd186, %rd185, 2;
	add.s64 	%rd187, %rd2, %rd186;
	st.global.f32 	[%rd187+4], %f139;
$L__BB1_385:
	setp.gt.s32 	%p165, %r963, %r6;
	setp.gt.u32 	%p166, %r483, 2147483646;
	or.pred  	%p167, %p166, %p165;
	@%p167 bra 	$L__BB1_387;
	mul.wide.s32 	%rd188, %r961, 4;
	add.s64 	%rd189, %rd2, %rd188;
	ld.global.f32 	%f140, [%rd189];
	neg.f32 	%f141, %f140;
	cvt.s64.s32 	%rd190, %r962;
	add.s64 	%rd191, %rd52, %rd190;
	shl.b64 	%rd192, %rd191, 2;
	add.s64 	%rd193, %rd2, %rd192;
	st.global.f32 	[%rd193+4], %f141;
$L__BB1_387:
	add.s32 	%r684, %r963, 1;
	setp.gt.s32 	%p168, %r684, %r6;
	setp.lt.s32 	%p169, %r684, 1;
	or.pred  	%p170, %p169, %p168;
	@%p170 bra 	$L__BB1_389;
	mul.wide.s32 	%rd194, %r959, 4;
	add.s64 	%rd195, %rd2, %rd194;
	ld.global.f32 	%f142, [%rd195];
	neg.f32 	%f143, %f142;
	cvt.s64.s32 	%rd196, %r960;
	add.s64 	%rd197, %rd52, %rd196;
	shl.b64 	%rd198, %rd197, 2;
	add.s64 	%rd199, %rd2, %rd198;
	st.global.f32 	[%rd199+4], %f143;
$L__BB1_389:
	add.s32 	%r685, %r963, 2;
	setp.gt.s32 	%p171, %r685, %r6;
	setp.lt.s32 	%p172, %r685, 1;
	or.pred  	%p173, %p172, %p171;
	@%p173 bra 	$L__BB1_391;
	mul.wide.s32 	%rd200, %r957, 4;
	add.s64 	%rd201, %rd2, %rd200;
	ld.global.f32 	%f144, [%rd201];
	neg.f32 	%f145, %f144;
	cvt.s64.s32 	%rd202, %r958;
	add.s64 	%rd203, %rd52, %rd202;
	shl.b64 	%rd204, %rd203, 2;
	add.s64 	%rd205, %rd2, %rd204;
	st.global.f32 	[%rd205+4], %f145;
$L__BB1_391:
	add.s32 	%r964, %r964, 4;
	add.s32 	%r963, %r963, 4;
	add.s32 	%r962, %r962, %r465;
	add.s32 	%r961, %r961, %r465;
	add.s32 	%r960, %r960, %r465;
	add.s32 	%r959, %r959, %r465;
	add.s32 	%r958, %r958, %r465;
	add.s32 	%r957, %r957, %r465;
	add.s32 	%r956, %r956, %r465;
	add.s32 	%r955, %r955, %r465;
	setp.ne.s32 	%p174, %r964, 0;
	@%p174 bra 	$L__BB1_383;
$L__BB1_392:
	setp.eq.s32 	%p175, %r460, 0;
	@%p175 bra 	$L__BB1_447;
	add.s32 	%r969, %r965, %r13;
	mul.lo.s32 	%r968, %r969, %r459;
	add.s32 	%r967, %r6, %r968;
	neg.s32 	%r966, %r460;
	cvt.s64.s32 	%rd53, %r6;
$L__BB1_394:
	.pragma "nounroll";
	setp.gt.s32 	%p176, %r969, %r6;
	setp.lt.s32 	%p177, %r969, 1;
	or.pred  	%p178, %p177, %p176;
	@%p178 bra 	$L__BB1_396;
	mul.wide.s32 	%rd206, %r967, 4;
	add.s64 	%rd207, %rd2, %rd206;
	ld.global.f32 	%f146, [%rd207];
	neg.f32 	%f147, %f146;
	cvt.s64.s32 	%rd208, %r968;
	add.s64 	%rd209, %rd53, %rd208;
	shl.b64 	%rd210, %rd209, 2;
	add.s64 	%rd211, %rd2, %rd210;
	st.global.f32 	[%rd211+4], %f147;
$L__BB1_396:
	add.s32 	%r969, %r969, 1;
	add.s32 	%r968, %r968, %r459;
	add.s32 	%r967, %r967, %r459;
	add.s32 	%r966, %r966, 1;
	setp.eq.s32 	%p179, %r966, 0;
	@%p179 bra 	$L__BB1_447;
	bra.uni 	$L__BB1_394;
$L__BB1_397:
	and.b32  	%r507, %r11, 3;
	setp.lt.u32 	%p142, %r10, 3;
	mov.b32 	%r991, 0;
	@%p142 bra 	$L__BB1_408;
	and.b32  	%r991, %r11, -4;
	neg.s32 	%r979, %r991;
	add.s32 	%r978, %r13, 1;
	mad.lo.s32 	%r977, %r459, %r13, %r459;
	shl.b32 	%r673, %r6, 2;
	add.s32 	%r512, %r673, 8;
	add.s32 	%r976, %r6, %r977;
	add.s32 	%r674, %r13, 2;
	mul.lo.s32 	%r975, %r459, %r674;
	add.s32 	%r974, %r6, %r975;
	add.s32 	%r675, %r13, 3;
	mul.lo.s32 	%r973, %r675, %r459;
	add.s32 	%r972, %r6, %r973;
	mul.lo.s32 	%r676, %r5, %r459;
	mul.lo.s32 	%r971, %r676, %r11;
	add.s32 	%r970, %r6, %r971;
	cvt.s64.s32 	%rd57, %r6;
$L__BB1_399:
	add.s32 	%r530, %r978, -1;
	setp.gt.s32 	%p143, %r530, %r6;
	setp.lt.s32 	%p144, %r530, 1;
	or.pred  	%p145, %p144, %p143;
	@%p145 bra 	$L__BB1_401;
	mul.wide.s32 	%rd152, %r970, 4;
	add.s64 	%rd153, %rd2, %rd152;
	ld.global.f32 	%f133, [%rd153];
	cvt.s64.s32 	%rd154, %r971;
	add.s64 	%rd155, %rd57, %rd154;
	shl.b64 	%rd156, %rd155, 2;
	add.s64 	%rd157, %rd2, %rd156;
	st.global.f32 	[%rd157+4], %f133;
$L__BB1_401:
	setp.gt.s32 	%p146, %r978, %r6;
	setp.gt.u32 	%p147, %r530, 2147483646;
	or.pred  	%p148, %p147, %p146;
	@%p148 bra 	$L__BB1_403;
	mul.wide.s32 	%rd158, %r976, 4;
	add.s64 	%rd159, %rd2, %rd158;
	ld.global.f32 	%f134, [%rd159];
	cvt.s64.s32 	%rd160, %r977;
	add.s64 	%rd161, %rd57, %rd160;
	shl.b64 	%rd162, %rd161, 2;
	add.s64 	%rd163, %rd2, %rd162;
	st.global.f32 	[%rd163+4], %f134;
$L__BB1_403:
	add.s32 	%r677, %r978, 1;
	setp.gt.s32 	%p149, %r677, %r6;
	setp.lt.s32 	%p150, %r677, 1;
	or.pred  	%p151, %p150, %p149;
	@%p151 bra 	$L__BB1_405;
	mul.wide.s32 	%rd164, %r974, 4;
	add.s64 	%rd165, %rd2, %rd164;
	ld.global.f32 	%f135, [%rd165];
	cvt.s64.s32 	%rd166, %r975;
	add.s64 	%rd167, %rd57, %rd166;
	shl.b64 	%rd168, %rd167, 2;
	add.s64 	%rd169, %rd2, %rd168;
	st.global.f32 	[%rd169+4], %f135;
$L__BB1_405:
	add.s32 	%r678, %r978, 2;
	setp.gt.s32 	%p152, %r678, %r6;
	setp.lt.s32 	%p153, %r678, 1;
	or.pred  	%p154, %p153, %p152;
	@%p154 bra 	$L__BB1_407;
	mul.wide.s32 	%rd170, %r972, 4;
	add.s64 	%rd171, %rd2, %rd170;
	ld.global.f32 	%f136, [%rd171];
	cvt.s64.s32 	%rd172, %r973;
	add.s64 	%rd173, %rd57, %rd172;
	shl.b64 	%rd174, %rd173, 2;
	add.s64 	%rd175, %rd2, %rd174;
	st.global.f32 	[%rd175+4], %f136;
$L__BB1_407:
	add.s32 	%r979, %r979, 4;
	add.s32 	%r978, %r978, 4;
	add.s32 	%r977, %r977, %r512;
	add.s32 	%r976, %r976, %r512;
	add.s32 	%r975, %r975, %r512;
	add.s32 	%r974, %r974, %r512;
	add.s32 	%r973, %r973, %r512;
	add.s32 	%r972, %r972, %r512;
	add.s32 	%r971, %r971, %r512;
	add.s32 	%r970, %r970, %r512;
	setp.eq.s32 	%p155, %r979, 0;
	@%p155 bra 	$L__BB1_408;
	bra.uni 	$L__BB1_399;
$L__BB1_408:
	setp.eq.s32 	%p156, %r507, 0;
	@%p156 bra 	$L__BB1_447;
	add.s32 	%r995, %r991, %r13;
	mul.lo.s32 	%r994, %r995, %r459;
	add.s32 	%r993, %r6, %r994;
	neg.s32 	%r992, %r507;
	cvt.s64.s32 	%rd62, %r6;
$L__BB1_410:
	.pragma "nounroll";
	setp.gt.s32 	%p157, %r995, %r6;
	setp.lt.s32 	%p158, %r995, 1;
	or.pred  	%p159, %p158, %p157;
	@%p159 bra 	$L__BB1_412;
	mul.wide.s32 	%rd176, %r993, 4;
	add.s64 	%rd177, %rd2, %rd176;
	ld.global.f32 	%f137, [%rd177];
	cvt.s64.s32 	%rd178, %r994;
	add.s64 	%rd179, %rd62, %rd178;
	shl.b64 	%rd180, %rd179, 2;
	add.s64 	%rd181, %rd2, %rd180;
	st.global.f32 	[%rd181+4], %f137;
$L__BB1_412:
	add.s32 	%r995, %r995, 1;
	add.s32 	%r994, %r994, %r459;
	add.s32 	%r993, %r993, %r459;
	add.s32 	%r992, %r992, 1;
	setp.eq.s32 	%p160, %r992, 0;
	@%p160 bra 	$L__BB1_447;
	bra.uni 	$L__BB1_410;
$L__BB1_413:
	add.s32 	%r647, %r3, %r4;
	add.s32 	%r648, %r647, -1;
	mul.lo.s32 	%r649, %r11, %r648;
	setp.ne.s32 	%p98, %r13, %r649;
	setp.gt.u32 	%p99, %r8, 2147483646;
	or.pred  	%p100, %p98, %p99;
	@%p100 bra 	$L__BB1_447;
	add.s32 	%r541, %r6, 2;
	mul.lo.s32 	%r542, %r7, %r541;
	setp.ne.s32 	%p101, %r603, 2;
	@%p101 bra 	$L__BB1_431;
	and.b32  	%r543, %r9, 3;
	setp.lt.u32 	%p121, %r8, 3;
	mov.b32 	%r984, 0;
	@%p121 bra 	$L__BB1_426;
	and.b32  	%r984, %r9, -4;
	neg.s32 	%r980, %r984;
	mov.b32 	%r981, 0;
	mul.wide.s32 	%rd147, %r541, 4;
$L__BB1_417:
	add.s32 	%r548, %r981, %r12;
	add.s32 	%r663, %r542, %r548;
	setp.lt.s32 	%p122, %r548, 1;
	setp.gt.s32 	%p123, %r548, %r6;
	or.pred  	%p124, %p122, %p123;
	sub.s32 	%r664, %r663, %r6;
	add.s32 	%r665, %r664, -2;
	mul.wide.s32 	%rd146, %r665, 4;
	add.s64 	%rd58, %rd2, %rd146;
	add.s64 	%rd59, %rd58, %rd147;
	@%p124 bra 	$L__BB1_419;
	ld.global.f32 	%f123, [%rd58];
	neg.f32 	%f124, %f123;
	st.global.f32 	[%rd59], %f124;
$L__BB1_419:
	add.s32 	%r666, %r548, 1;
	setp.gt.u32 	%p125, %r548, 2147483646;
	setp.gt.s32 	%p126, %r666, %r6;
	or.pred  	%p127, %p125, %p126;
	@%p127 bra 	$L__BB1_421;
	ld.global.f32 	%f125, [%rd58+4];
	neg.f32 	%f126, %f125;
	st.global.f32 	[%rd59+4], %f126;
$L__BB1_421:
	add.s32 	%r667, %r548, 2;
	setp.lt.s32 	%p128, %r667, 1;
	setp.gt.s32 	%p129, %r667, %r6;
	or.pred  	%p130, %p128, %p129;
	@%p130 bra 	$L__BB1_423;
	ld.global.f32 	%f127, [%rd58+8];
	neg.f32 	%f128, %f127;
	st.global.f32 	[%rd59+8], %f128;
$L__BB1_423:
	add.s32 	%r668, %r548, 3;
	setp.lt.s32 	%p131, %r668, 1;
	setp.gt.s32 	%p132, %r668, %r6;
	or.pred  	%p133, %p131, %p132;
	@%p133 bra 	$L__BB1_425;
	ld.global.f32 	%f129, [%rd58+12];
	neg.f32 	%f130, %f129;
	st.global.f32 	[%rd59+12], %f130;
$L__BB1_425:
	add.s32 	%r981, %r981, 4;
	add.s32 	%r980, %r980, 4;
	setp.ne.s32 	%p134, %r980, 0;
	@%p134 bra 	$L__BB1_417;
$L__BB1_426:
	setp.eq.s32 	%p135, %r543, 0;
	@%p135 bra 	$L__BB1_447;
	neg.s32 	%r983, %r543;
	mul.wide.s32 	%rd150, %r541, 4;
$L__BB1_428:
	.pragma "nounroll";
	add.s32 	%r555, %r984, %r12;
	setp.lt.s32 	%p136, %r555, 1;
	setp.gt.s32 	%p137, %r555, %r6;
	or.pred  	%p138, %p136, %p137;
	@%p138 bra 	$L__BB1_430;
	add.s32 	%r669, %r542, %r555;
	sub.s32 	%r670, %r669, %r6;
	add.s32 	%r671, %r670, -2;
	mul.wide.s32 	%rd148, %r671, 4;
	add.s64 	%rd149, %rd2, %rd148;
	ld.global.f32 	%f131, [%rd149];
	neg.f32 	%f132, %f131;
	add.s64 	%rd151, %rd149, %rd150;
	st.global.f32 	[%rd151], %f132;
$L__BB1_430:
	add.s32 	%r984, %r984, 1;
	add.s32 	%r983, %r983, 1;
	setp.eq.s32 	%p139, %r983, 0;
	@%p139 bra 	$L__BB1_447;
	bra.uni 	$L__BB1_428;
$L__BB1_431:
	and.b32  	%r558, %r9, 3;
	setp.lt.u32 	%p102, %r8, 3;
	mov.b32 	%r998, 0;
	@%p102 bra 	$L__BB1_442;
	and.b32  	%r998, %r9, -4;
	neg.s32 	%r985, %r998;
	mov.b32 	%r986, 0;
	mul.wide.s32 	%rd141, %r541, 4;
$L__BB1_433:
	add.s32 	%r563, %r986, %r12;
	add.s32 	%r652, %r542, %r563;
	setp.lt.s32 	%p103, %r563, 1;
	setp.gt.s32 	%p104, %r563, %r6;
	or.pred  	%p105, %p103, %p104;
	sub.s32 	%r653, %r652, %r6;
	add.s32 	%r654, %r653, -2;
	mul.wide.s32 	%rd140, %r654, 4;
	add.s64 	%rd60, %rd2, %rd140;
	add.s64 	%rd61, %rd60, %rd141;
	@%p105 bra 	$L__BB1_435;
	ld.global.f32 	%f118, [%rd60];
	st.global.f32 	[%rd61], %f118;
$L__BB1_435:
	add.s32 	%r655, %r563, 1;
	setp.gt.u32 	%p106, %r563, 2147483646;
	setp.gt.s32 	%p107, %r655, %r6;
	or.pred  	%p108, %p106, %p107;
	@%p108 bra 	$L__BB1_437;
	ld.global.f32 	%f119, [%rd60+4];
	st.global.f32 	[%rd61+4], %f119;
$L__BB1_437:
	add.s32 	%r656, %r563, 2;
	setp.lt.s32 	%p109, %r656, 1;
	setp.gt.s32 	%p110, %r656, %r6;
	or.pred  	%p111, %p109, %p110;
	@%p111 bra 	$L__BB1_439;
	ld.global.f32 	%f120, [%rd60+8];
	st.global.f32 	[%rd61+8], %f120;
$L__BB1_439:
	add.s32 	%r657, %r563, 3;
	setp.lt.s32 	%p112, %r657, 1;
	setp.gt.s32 	%p113, %r657, %r6;
	or.pred  	%p114, %p112, %p113;
	@%p114 bra 	$L__BB1_441;
	ld.global.f32 	%f121, [%rd60+12];
	st.global.f32 	[%rd61+12], %f121;
$L__BB1_441:
	add.s32 	%r986, %r986, 4;
	add.s32 	%r985, %r985, 4;
	setp.eq.s32 	%p115, %r985, 0;
	@%p115 bra 	$L__BB1_442;
	bra.uni 	$L__BB1_433;
$L__BB1_442:
	setp.eq.s32 	%p116, %r558, 0;
	@%p116 bra 	$L__BB1_447;
	neg.s32 	%r997, %r558;
	mul.wide.s32 	%rd144, %r541, 4;
$L__BB1_444:
	.pragma "nounroll";
	add.s32 	%r593, %r998, %r12;
	setp.lt.s32 	%p117, %r593, 1;
	setp.gt.s32 	%p118, %r593, %r6;
	or.pred  	%p119, %p117, %p118;
	@%p119 bra 	$L__BB1_446;
	add.s32 	%r658, %r542, %r593;
	sub.s32 	%r659, %r658, %r6;
	add.s32 	%r660, %r659, -2;
	mul.wide.s32 	%rd142, %r660, 4;
	add.s64 	%rd143, %rd2, %rd142;
	ld.global.f32 	%f122, [%rd143];
	add.s64 	%rd145, %rd143, %rd144;
	st.global.f32 	[%rd145], %f122;
$L__BB1_446:
	add.s32 	%r998, %r998, 1;
	add.s32 	%r997, %r997, 1;
	setp.eq.s32 	%p120, %r997, 0;
	@%p120 bra 	$L__BB1_447;
	bra.uni 	$L__BB1_444;
$L__BB1_447:
	ret;

}
	// .globl	_Z11advectOnGPUiPfS_S_S_
.visible .entry _Z11advectOnGPUiPfS_S_S_(
	.param .u32 _Z11advectOnGPUiPfS_S_S__param_0,
	.param .u64 .ptr .align 1 _Z11advectOnGPUiPfS_S_S__param_1,
	.param .u64 .ptr .align 1 _Z11advectOnGPUiPfS_S_S__param_2,
	.param .u64 .ptr .align 1 _Z11advectOnGPUiPfS_S_S__param_3,
	.param .u64 .ptr .align 1 _Z11advectOnGPUiPfS_S_S__param_4
)
{
	.reg .pred 	%p<462>;
	.reg .b32 	%r<1000>;
	.reg .b32 	%f<315>;
	.reg .b64 	%rd<419>;
	.reg .b64 	%fd<9>;

	ld.param.u32 	%r603, [_Z11advectOnGPUiPfS_S_S__param_0];
	ld.param.u64 	%rd62, [_Z11advectOnGPUiPfS_S_S__param_1];
	ld.param.u64 	%rd63, [_Z11advectOnGPUiPfS_S_S__param_2];
	ld.param.u64 	%rd64, [_Z11advectOnGPUiPfS_S_S__param_3];
	ld.param.u64 	%rd65, [_Z11advectOnGPUiPfS_S_S__param_4];
	cvta.to.global.u64 	%rd1, %rd63;
	cvta.to.global.u64 	%rd2, %rd65;
	cvta.to.global.u64 	%rd3, %rd64;
	cvta.to.global.u64 	%rd4, %rd62;
	mov.u32 	%r604, %tid.x;
	mov.u32 	%r605, %ctaid.x;
	mov.u32 	%r1, %ntid.x;
	mul.lo.s32 	%r2, %r605, %r1;
	add.s32 	%r606, %r2, %r604;
	mov.u32 	%r607, %tid.y;
	mov.u32 	%r608, %ctaid.y;
	mov.u32 	%r3, %ntid.y;
	mul.lo.s32 	%r4, %r608, %r3;
	add.s32 	%r5, %r4, %r607;
	ld.const.u32 	%r6, [N];
	add.s32 	%r7, %r6, 1;
	mov.u32 	%r609, %nctaid.x;
	mul.lo.s32 	%r8, %r1, %r609;
	div.u32 	%r9, %r7, %r8;
	add.s32 	%r10, %r9, 1;
	mov.u32 	%r610, %nctaid.y;
	mul.lo.s32 	%r611, %r3, %r610;
	div.u32 	%r11, %r7, %r611;
	add.s32 	%r12, %r11, 1;
	mad.lo.s32 	%r13, %r606, %r9, %r606;
	mad.lo.s32 	%r14, %r5, %r11, %r5;
	ld.const.f32 	%f34, [DT];
	cvt.rn.f32.s32 	%f35, %r6;
	mul.f32 	%f1, %f34, %f35;
	setp.gt.u32 	%p2, %r11, 2147483646;
	@%p2 bra 	$L__BB2_14;
	add.s32 	%r15, %r6, 2;
	cvt.rn.f64.s32 	%fd2, %r6;
	add.f64 	%fd1, %fd2, 0d3FE0000000000000;
	cvt.rn.f32.f64 	%f2, %fd1;
	and.b32  	%r16, %r10, -2;
	mov.b32 	%r815, 0;
	mul.wide.s32 	%rd87, %r15, 4;
$L__BB2_2:
	mov.u32 	%r17, %r815;
	setp.gt.u32 	%p3, %r9, 2147483646;
	@%p3 bra 	$L__BB2_13;
	setp.gt.u32 	%p4, %r8, %r7;
	add.s32 	%r18, %r17, %r14;
	cvt.rn.f32.u32 	%f3, %r18;
	mov.b32 	%r818, 0;
	@%p4 bra 	$L__BB2_10;
	neg.s32 	%r816, %r16;
	mov.b32 	%r817, 0;
$L__BB2_5:
	setp.le.s32 	%p5, %r18, %r6;
	setp.gt.s32 	%p6, %r18, 0;
	add.s32 	%r22, %r817, %r13;
	setp.gt.s32 	%p7, %r22, 0;
	setp.le.s32 	%p8, %r22, %r6;
	and.pred  	%p9, %p7, %p8;
	and.pred  	%p1, %p6, %p5;
	and.pred  	%p10, %p9, %p1;
	not.pred 	%p11, %p10;
	@%p11 bra 	$L__BB2_7;
	cvt.rn.f32.u32 	%f36, %r22;
	mad.lo.s32 	%r615, %r15, %r18, %r22;
	mul.wide.s32 	%rd66, %r615, 4;
	add.s64 	%rd67, %rd3, %rd66;
	ld.global.f32 	%f37, [%rd67];
	mul.f32 	%f38, %f1, %f37;
	sub.f32 	%f39, %f36, %f38;
	add.s64 	%rd68, %rd2, %rd66;
	ld.global.f32 	%f40, [%rd68];
	mul.f32 	%f41, %f1, %f40;
	sub.f32 	%f42, %f3, %f41;
	setp.lt.f32 	%p12, %f39, 0f3F000000;
	selp.f32 	%f43, 0f3F000000, %f39, %p12;
	cvt.f64.f32 	%fd3, %f43;
	setp.lt.f64 	%p13, %fd1, %fd3;
	selp.f32 	%f44, %f2, %f43, %p13;
	cvt.rzi.s32.f32 	%r616, %f44;
	setp.lt.f32 	%p14, %f42, 0f3F000000;
	selp.f32 	%f45, 0f3F000000, %f42, %p14;
	cvt.f64.f32 	%fd4, %f45;
	setp.lt.f64 	%p15, %fd1, %fd4;
	selp.f32 	%f46, %f2, %f45, %p15;
	cvt.rzi.s32.f32 	%r617, %f46;
	cvt.rn.f32.s32 	%f47, %r616;
	sub.f32 	%f48, %f44, %f47;
	mov.f32 	%f49, 0f3F800000;
	sub.f32 	%f50, %f49, %f48;
	cvt.rn.f32.s32 	%f51, %r617;
	sub.f32 	%f52, %f46, %f51;
	sub.f32 	%f53, %f49, %f52;
	mad.lo.s32 	%r618, %r617, %r15, %r616;
	mul.wide.s32 	%rd69, %r618, 4;
	add.s64 	%rd70, %rd1, %rd69;
	ld.global.f32 	%f54, [%rd70];
	mul.f32 	%f55, %f54, %f53;
	mul.wide.s32 	%rd71, %r15, 4;
	add.s64 	%rd72, %rd70, %rd71;
	ld.global.f32 	%f56, [%rd72];
	fma.rn.f32 	%f57, %f56, %f52, %f55;
	ld.global.f32 	%f58, [%rd70+4];
	mul.f32 	%f59, %f58, %f53;
	ld.global.f32 	%f60, [%rd72+4];
	fma.rn.f32 	%f61, %f52, %f60, %f59;
	mul.f32 	%f62, %f48, %f61;
	fma.rn.f32 	%f63, %f50, %f57, %f62;
	add.s64 	%rd73, %rd4, %rd66;
	st.global.f32 	[%rd73], %f63;
$L__BB2_7:
	add.s32 	%r23, %r22, 1;
	setp.lt.u32 	%p16, %r22, 2147483647;
	setp.le.s32 	%p17, %r23, %r6;
	and.pred  	%p18, %p16, %p17;
	and.pred  	%p19, %p18, %p1;
	not.pred 	%p20, %p19;
	@%p20 bra 	$L__BB2_9;
	add.s32 	%r619, %r817, %r13;
	mad.lo.s32 	%r620, %r15, %r18, %r619;
	add.s32 	%r621, %r620, 1;
	cvt.rn.f32.u32 	%f64, %r23;
	mul.wide.s32 	%rd74, %r621, 4;
	add.s64 	%rd75, %rd3, %rd74;
	ld.global.f32 	%f65, [%rd75];
	mul.f32 	%f66, %f1, %f65;
	sub.f32 	%f67, %f64, %f66;
	add.s64 	%rd76, %rd2, %rd74;
	ld.global.f32 	%f68, [%rd76];
	mul.f32 	%f69, %f1, %f68;
	sub.f32 	%f70, %f3, %f69;
	setp.lt.f32 	%p21, %f67, 0f3F000000;
	selp.f32 	%f71, 0f3F000000, %f67, %p21;
	cvt.f64.f32 	%fd5, %f71;
	setp.lt.f64 	%p22, %fd1, %fd5;
	selp.f32 	%f72, %f2, %f71, %p22;
	cvt.rzi.s32.f32 	%r622, %f72;
	setp.lt.f32 	%p23, %f70, 0f3F000000;
	selp.f32 	%f73, 0f3F000000, %f70, %p23;
	cvt.f64.f32 	%fd6, %f73;
	setp.lt.f64 	%p24, %fd1, %fd6;
	selp.f32 	%f74, %f2, %f73, %p24;
	cvt.rzi.s32.f32 	%r623, %f74;
	cvt.rn.f32.s32 	%f75, %r622;
	sub.f32 	%f76, %f72, %f75;
	mov.f32 	%f77, 0f3F800000;
	sub.f32 	%f78, %f77, %f76;
	cvt.rn.f32.s32 	%f79, %r623;
	sub.f32 	%f80, %f74, %f79;
	sub.f32 	%f81, %f77, %f80;
	mad.lo.s32 	%r624, %r623, %r15, %r622;
	mul.wide.s32 	%rd77, %r624, 4;
	add.s64 	%rd78, %rd1, %rd77;
	ld.global.f32 	%f82, [%rd78];
	mul.f32 	%f83, %f82, %f81;
	mul.wide.s32 	%rd79, %r15, 4;
	add.s64 	%rd80, %rd78, %rd79;
	ld.global.f32 	%f84, [%rd80];
	fma.rn.f32 	%f85, %f84, %f80, %f83;
	ld.global.f32 	%f86, [%rd78+4];
	mul.f32 	%f87, %f86, %f81;
	ld.global.f32 	%f88, [%rd80+4];
	fma.rn.f32 	%f89, %f80, %f88, %f87;
	mul.f32 	%f90, %f76, %f89;
	fma.rn.f32 	%f91, %f78, %f85, %f90;
	add.s64 	%rd81, %rd4, %rd74;
	st.global.f32 	[%rd81], %f91;
$L__BB2_9:
	add.s32 	%r817, %r817, 2;
	add.s32 	%r816, %r816, 2;
	setp.ne.s32 	%p25, %r816, 0;
	mov.u32 	%r818, %r16;
	@%p25 bra 	$L__BB2_5;
$L__BB2_10:
	and.b32  	%r625, %r9, 1;
	setp.eq.b32 	%p26, %r625, 1;
	@%p26 bra 	$L__BB2_13;
	setp.le.s32 	%p27, %r18, %r6;
	setp.gt.s32 	%p28, %r18, 0;
	add.s32 	%r27, %r818, %r13;
	setp.gt.s32 	%p29, %r27, 0;
	setp.le.s32 	%p30, %r27, %r6;
	and.pred  	%p31, %p29, %p30;
	and.pred  	%p32, %p28, %p27;
	and.pred  	%p33, %p31, %p32;
	not.pred 	%p34, %p33;
	@%p34 bra 	$L__BB2_13;
	cvt.rn.f32.u32 	%f92, %r27;
	add.s32 	%r626, %r17, %r14;
	mad.lo.s32 	%r627, %r15, %r626, %r27;
	mul.wide.s32 	%rd82, %r627, 4;
	add.s64 	%rd83, %rd3, %rd82;
	ld.global.f32 	%f93, [%rd83];
	mul.f32 	%f94, %f1, %f93;
	sub.f32 	%f95, %f92, %f94;
	add.s64 	%rd84, %rd2, %rd82;
	ld.global.f32 	%f96, [%rd84];
	mul.f32 	%f97, %f1, %f96;
	sub.f32 	%f98, %f3, %f97;
	setp.lt.f32 	%p35, %f95, 0f3F000000;
	selp.f32 	%f99, 0f3F000000, %f95, %p35;
	cvt.f64.f32 	%fd7, %f99;
	setp.lt.f64 	%p36, %fd1, %fd7;
	selp.f32 	%f100, %f2, %f99, %p36;
	cvt.rzi.s32.f32 	%r628, %f100;
	setp.lt.f32 	%p37, %f98, 0f3F000000;
	selp.f32 	%f101, 0f3F000000, %f98, %p37;
	cvt.f64.f32 	%fd8, %f101;
	setp.lt.f64 	%p38, %fd1, %fd8;
	selp.f32 	%f102, %f2, %f101, %p38;
	cvt.rzi.s32.f32 	%r629, %f102;
	cvt.rn.f32.s32 	%f103, %r628;
	sub.f32 	%f104, %f100, %f103;
	mov.f32 	%f105, 0f3F800000;
	sub.f32 	%f106, %f105, %f104;
	cvt.rn.f32.s32 	%f107, %r629;
	sub.f32 	%f108, %f102, %f107;
	sub.f32 	%f109, %f105, %f108;
	mad.lo.s32 	%r630, %r629, %r15, %r628;
	mul.wide.s32 	%rd85, %r630, 4;
	add.s64 	%rd86, %rd1, %rd85;
	ld.global.f32 	%f110, [%rd86];
	mul.f32 	%f111, %f110, %f109;
	add.s64 	%rd88, %rd86, %rd87;
	ld.global.f32 	%f112, [%rd88];
	fma.rn.f32 	%f113, %f112, %f108, %f111;
	ld.global.f32 	%f114, [%rd86+4];
	mul.f32 	%f115, %f114, %f109;
	ld.global.f32 	%f116, [%rd88+4];
	fma.rn.f32 	%f117, %f108, %f116, %f115;
	mul.f32 	%f118, %f104, %f117;
	fma.rn.f32 	%f119, %f106, %f113, %f118;
	add.s64 	%rd89, %rd4, %rd82;
	st.global.f32 	[%rd89], %f119;
$L__BB2_13:
	add.s32 	%r815, %r17, 1;
	setp.ne.s32 	%p39, %r17, %r11;
	@%p39 bra 	$L__BB2_2;
$L__BB2_14:
	or.b32  	%r631, %r13, %r14;
	setp.ne.s32 	%p40, %r631, 0;
	@%p40 bra 	$L__BB2_84;
	setp.gt.u32 	%p406, %r11, 2147483646;
	@%p406 bra 	$L__BB2_49;
	add.s32 	%r29, %r6, 2;
	setp.ne.s32 	%p407, %r603, 1;
	@%p407 bra 	$L__BB2_33;
	and.b32  	%r30, %r12, 3;
	setp.lt.u32 	%p421, %r11, 3;
	mov.b32 	%r827, 0;
	@%p421 bra 	$L__BB2_28;
	and.b32  	%r827, %r12, -4;
	shl.b32 	%r800, %r6, 2;
	add.s32 	%r32, %r800, 8;
	shl.b32 	%r821, %r6, 1;
	mul.lo.s32 	%r820, %r6, 3;
	mov.b32 	%r823, 0;
	mov.b32 	%r819, 4;
	mov.u32 	%r822, %r6;
$L__BB2_19:
	setp.gt.s32 	%p422, %r823, %r6;
	setp.eq.s32 	%p423, %r823, 0;
	or.pred  	%p424, %p423, %p422;
	@%p424 bra 	$L__BB2_21;
	add.s32 	%r801, %r819, -4;
	mul.wide.s32 	%rd396, %r801, 4;
	add.s64 	%rd397, %rd4, %rd396;
	ld.global.f32 	%f276, [%rd397+4];
	neg.f32 	%f277, %f276;
	st.global.f32 	[%rd397], %f277;
$L__BB2_21:
	setp.ge.s32 	%p425, %r823, %r6;
	@%p425 bra 	$L__BB2_23;
	add.s32 	%r802, %r822, 2;
	mul.wide.s32 	%rd398, %r802, 4;
	add.s64 	%rd399, %rd4, %rd398;
	ld.global.f32 	%f278, [%rd399+4];
	neg.f32 	%f279, %f278;
	st.global.f32 	[%rd399], %f279;
$L__BB2_23:
	add.s32 	%r40, %r823, 2;
	setp.gt.s32 	%p426, %r40, %r6;
	@%p426 bra 	$L__BB2_25;
	add.s32 	%r803, %r821, 4;
	mul.wide.s32 	%rd400, %r803, 4;
	add.s64 	%rd401, %rd4, %rd400;
	ld.global.f32 	%f280, [%rd401+4];
	neg.f32 	%f281, %f280;
	st.global.f32 	[%rd401], %f281;
$L__BB2_25:
	add.s32 	%r41, %r40, 1;
	setp.gt.s32 	%p427, %r41, %r6;
	@%p427 bra 	$L__BB2_27;
	add.s32 	%r804, %r820, 6;
	mul.wide.s32 	%rd402, %r804, 4;
	add.s64 	%rd403, %rd4, %rd402;
	ld.global.f32 	%f282, [%rd403+4];
	neg.f32 	%f283, %f282;
	st.global.f32 	[%rd403], %f283;
$L__BB2_27:
	add.s32 	%r822, %r822, %r32;
	add.s32 	%r821, %r821, %r32;
	add.s32 	%r820, %r820, %r32;
	add.s32 	%r819, %r819, %r32;
	add.s32 	%r823, %r41, 1;
	setp.ne.s32 	%p428, %r823, %r827;
	@%p428 bra 	$L__BB2_19;
$L__BB2_28:
	setp.eq.s32 	%p429, %r30, 0;
	@%p429 bra 	$L__BB2_49;
	mul.lo.s32 	%r826, %r827, %r29;
	neg.s32 	%r825, %r30;
$L__BB2_30:
	.pragma "nounroll";
	setp.gt.s32 	%p430, %r827, %r6;
	setp.eq.s32 	%p431, %r827, 0;
	or.pred  	%p432, %p431, %p430;
	@%p432 bra 	$L__BB2_32;
	mul.wide.s32 	%rd404, %r826, 4;
	add.s64 	%rd405, %rd4, %rd404;
	ld.global.f32 	%f284, [%rd405+4];
	neg.f32 	%f285, %f284;
	st.global.f32 	[%rd405], %f285;
$L__BB2_32:
	add.s32 	%r827, %r827, 1;
	add.s32 	%r826, %r826, %r29;
	add.s32 	%r825, %r825, 1;
	setp.eq.s32 	%p433, %r825, 0;
	@%p433 bra 	$L__BB2_49;
	bra.uni 	$L__BB2_30;
$L__BB2_33:
	and.b32  	%r56, %r12, 3;
	setp.lt.u32 	%p408, %r11, 3;
	mov.b32 	%r828, 0;
	@%p408 bra 	$L__BB2_44;
	and.b32  	%r828, %r12, -4;
	shl.b32 	%r792, %r6, 2;
	add.s32 	%r58, %r792, 8;
	shl.b32 	%r840, %r6, 1;
	mul.lo.s32 	%r839, %r6, 3;
	mov.b32 	%r842, 0;
	mov.b32 	%r838, 4;
	mov.u32 	%r841, %r6;
$L__BB2_35:
	setp.gt.s32 	%p409, %r842, %r6;
	setp.eq.s32 	%p410, %r842, 0;
	or.pred  	%p411, %p410, %p409;
	@%p411 bra 	$L__BB2_37;
	add.s32 	%r793, %r838, -4;
	mul.wide.s32 	%rd386, %r793, 4;
	add.s64 	%rd387, %rd4, %rd386;
	ld.global.f32 	%f271, [%rd387+4];
	st.global.f32 	[%rd387], %f271;
$L__BB2_37:
	setp.ge.s32 	%p412, %r842, %r6;
	@%p412 bra 	$L__BB2_39;
	add.s32 	%r794, %r841, 2;
	mul.wide.s32 	%rd388, %r794, 4;
	add.s64 	%rd389, %rd4, %rd388;
	ld.global.f32 	%f272, [%rd389+4];
	st.global.f32 	[%rd389], %f272;
$L__BB2_39:
	add.s32 	%r95, %r842, 2;
	setp.gt.s32 	%p413, %r95, %r6;
	@%p413 bra 	$L__BB2_41;
	add.s32 	%r795, %r840, 4;
	mul.wide.s32 	%rd390, %r795, 4;
	add.s64 	%rd391, %rd4, %rd390;
	ld.global.f32 	%f273, [%rd391+4];
	st.global.f32 	[%rd391], %f273;
$L__BB2_41:
	add.s32 	%r96, %r95, 1;
	setp.gt.s32 	%p414, %r96, %r6;
	@%p414 bra 	$L__BB2_43;
	add.s32 	%r796, %r839, 6;
	mul.wide.s32 	%rd392, %r796, 4;
	add.s64 	%rd393, %rd4, %rd392;
	ld.global.f32 	%f274, [%rd393+4];
	st.global.f32 	[%rd393], %f274;
$L__BB2_43:
	add.s32 	%r841, %r841, %r58;
	add.s32 	%r840, %r840, %r58;
	add.s32 	%r839, %r839, %r58;
	add.s32 	%r838, %r838, %r58;
	add.s32 	%r842, %r96, 1;
	setp.eq.s32 	%p415, %r842, %r828;
	@%p415 bra 	$L__BB2_44;
	bra.uni 	$L__BB2_35;
$L__BB2_44:
	setp.eq.s32 	%p416, %r56, 0;
	@%p416 bra 	$L__BB2_49;
	mul.lo.s32 	%r830, %r828, %r29;
	neg.s32 	%r829, %r56;
$L__BB2_46:
	.pragma "nounroll";
	setp.gt.s32 	%p417, %r828, %r6;
	setp.eq.s32 	%p418, %r828, 0;
	or.pred  	%p419, %p418, %p417;
	@%p419 bra 	$L__BB2_48;
	mul.wide.s32 	%rd394, %r830, 4;
	add.s64 	%rd395, %rd4, %rd394;
	ld.global.f32 	%f275, [%rd395+4];
	st.global.f32 	[%rd395], %f275;
$L__BB2_48:
	add.s32 	%r828, %r828, 1;
	add.s32 	%r830, %r830, %r29;
	add.s32 	%r829, %r829, 1;
	setp.ne.s32 	%p420, %r829, 0;
	@%p420 bra 	$L__BB2_46;
$L__BB2_49:
	setp.gt.u32 	%p434, %r9, 2147483646;
	@%p434 bra 	$L__BB2_83;
	setp.ne.s32 	%p435, %r603, 2;
	@%p435 bra 	$L__BB2_67;
	and.b32  	%r70, %r10, 3;
	setp.lt.u32 	%p449, %r9, 3;
	mov.b32 	%r837, 0;
	@%p449 bra 	$L__BB2_62;
	and.b32  	%r837, %r10, -4;
	add.s64 	%rd5, %rd4, 8;
	add.s32 	%r832, %r6, 2;
	mov.b32 	%r833, 0;
	mov.u64 	%rd415, %rd5;
$L__BB2_53:
	mul.wide.s32 	%rd409, %r832, 4;
	add.s64 	%rd7, %rd5, %rd409;
	setp.eq.s32 	%p450, %r833, 0;
	setp.gt.s32 	%p451, %r833, %r6;
	or.pred  	%p452, %p450, %p451;
	@%p452 bra 	$L__BB2_55;
	ld.global.f32 	%f291, [%rd7+-8];
	neg.f32 	%f292, %f291;
	st.global.f32 	[%rd415+-8], %f292;
$L__BB2_55:
	setp.ge.s32 	%p453, %r833, %r6;
	@%p453 bra 	$L__BB2_57;
	ld.global.f32 	%f293, [%rd7+-4];
	neg.f32 	%f294, %f293;
	st.global.f32 	[%rd415+-4], %f294;
$L__BB2_57:
	add.s32 	%r75, %r833, 2;
	setp.gt.s32 	%p454, %r75, %r6;
	@%p454 bra 	$L__BB2_59;
	ld.global.f32 	%f295, [%rd7];
	neg.f32 	%f296, %f295;
	st.global.f32 	[%rd415], %f296;
$L__BB2_59:
	add.s32 	%r76, %r75, 1;
	setp.gt.s32 	%p455, %r76, %r6;
	@%p455 bra 	$L__BB2_61;
	ld.global.f32 	%f297, [%rd7+4];
	neg.f32 	%f298, %f297;
	st.global.f32 	[%rd415+4], %f298;
$L__BB2_61:
	add.s32 	%r832, %r832, 4;
	add.s64 	%rd415, %rd415, 16;
	add.s32 	%r833, %r76, 1;
	setp.ne.s32 	%p456, %r833, %r837;
	@%p456 bra 	$L__BB2_53;
$L__BB2_62:
	setp.eq.s32 	%p457, %r70, 0;
	@%p457 bra 	$L__BB2_83;
	mul.wide.u32 	%rd410, %r837, 4;
	add.s64 	%rd416, %rd4, %rd410;
	add.s32 	%r814, %r837, %r6;
	add.s32 	%r836, %r814, 2;
	neg.s32 	%r835, %r70;
$L__BB2_64:
	.pragma "nounroll";
	setp.eq.s32 	%p458, %r837, 0;
	setp.gt.s32 	%p459, %r837, %r6;
	or.pred  	%p460, %p458, %p459;
	@%p460 bra 	$L__BB2_66;
	mul.wide.s32 	%rd411, %r836, 4;
	add.s64 	%rd412, %rd4, %rd411;
	ld.global.f32 	%f299, [%rd412];
	neg.f32 	%f300, %f299;
	st.global.f32 	[%rd416], %f300;
$L__BB2_66:
	add.s32 	%r837, %r837, 1;
	add.s64 	%rd416, %rd416, 4;
	add.s32 	%r836, %r836, 1;
	add.s32 	%r835, %r835, 1;
	setp.eq.s32 	%p461, %r835, 0;
	@%p461 bra 	$L__BB2_83;
	bra.uni 	$L__BB2_64;
$L__BB2_67:
	and.b32  	%r88, %r10, 3;
	setp.lt.u32 	%p436, %r9, 3;
	mov.b32 	%r846, 0;
	@%p436 bra 	$L__BB2_78;
	and.b32  	%r846, %r10, -4;
	add.s64 	%rd417, %rd4, 8;
	mov.b32 	%r845, 0;
	mov.b32 	%r843, 2;
	mov.u32 	%r844, %r6;
$L__BB2_69:
	setp.eq.s32 	%p437, %r843, 2;
	setp.gt.s32 	%p438, %r845, %r6;
	or.pred  	%p439, %p437, %p438;
	add.s32 	%r808, %r844, 2;
	mul.wide.s32 	%rd406, %r808, 4;
	add.s64 	%rd14, %rd4, %rd406;
	@%p439 bra 	$L__BB2_71;
	ld.global.f32 	%f286, [%rd14];
	st.global.f32 	[%rd417+-8], %f286;
$L__BB2_71:
	setp.ge.s32 	%p440, %r845, %r6;
	@%p440 bra 	$L__BB2_73;
	ld.global.f32 	%f287, [%rd14+4];
	st.global.f32 	[%rd417+-4], %f287;
$L__BB2_73:
	add.s32 	%r809, %r845, 2;
	setp.gt.s32 	%p441, %r809, %r6;
	@%p441 bra 	$L__BB2_75;
	ld.global.f32 	%f288, [%rd14+8];
	st.global.f32 	[%rd417], %f288;
$L__BB2_75:
	add.s32 	%r810, %r845, 3;
	setp.gt.s32 	%p442, %r810, %r6;
	@%p442 bra 	$L__BB2_77;
	ld.global.f32 	%f289, [%rd14+12];
	st.global.f32 	[%rd417+4], %f289;
$L__BB2_77:
	add.s32 	%r845, %r845, 4;
	add.s32 	%r844, %r844, 4;
	add.s32 	%r843, %r843, 4;
	add.s64 	%rd417, %rd417, 16;
	setp.ne.s32 	%p443, %r845, %r846;
	@%p443 bra 	$L__BB2_69;
$L__BB2_78:
	setp.eq.s32 	%p444, %r88, 0;
	@%p444 bra 	$L__BB2_83;
	mul.wide.u32 	%rd407, %r846, 4;
	add.s64 	%rd418, %rd4, %rd407;
	add.s32 	%r811, %r846, %r6;
	add.s32 	%r848, %r811, 2;
	neg.s32 	%r847, %r88;
$L__BB2_80:
	.pragma "nounroll";
	mul.wide.s32 	%rd408, %r848, 4;
	add.s64 	%rd18, %rd4, %rd408;
	setp.eq.s32 	%p445, %r846, 0;
	setp.gt.s32 	%p446, %r846, %r6;
	or.pred  	%p447, %p445, %p446;
	@%p447 bra 	$L__BB2_82;
	ld.global.f32 	%f290, [%rd18];
	st.global.f32 	[%rd418], %f290;
$L__BB2_82:
	add.s32 	%r846, %r846, 1;
	add.s64 	%rd418, %rd418, 4;
	add.s32 	%r848, %r848, 1;
	add.s32 	%r847, %r847, 1;
	setp.ne.s32 	%p448, %r847, 0;
	@%p448 bra 	$L__BB2_80;
$L__BB2_83:
	ld.global.f32 	%f301, [%rd4+4];
	mul.wide.s32 	%rd413, %r6, 4;
	add.s64 	%rd414, %rd4, %rd413;
	ld.global.f32 	%f302, [%rd414+8];
	add.f32 	%f303, %f301, %f302;
	mul.f32 	%f304, %f303, 0f3F000000;
	st.global.f32 	[%rd4], %f304;
	bra.uni 	$L__BB2_437;
$L__BB2_84:
	add.s32 	%r632, %r1, %r2;
	add.s32 	%r633, %r632, -1;
	mul.lo.s32 	%r117, %r10, %r633;
	setp.ne.s32 	%p41, %r13, %r117;
	@%p41 bra 	$L__BB2_332;
	add.s32 	%r642, %r3, %r4;
	add.s32 	%r643, %r642, -1;
	mul.lo.s32 	%r644, %r12, %r643;
	setp.ne.s32 	%p84, %r14, %r644;
	@%p84 bra 	$L__BB2_155;
	setp.gt.u32 	%p340, %r11, 2147483646;
	@%p340 bra 	$L__BB2_100;
	add.s32 	%r118, %r6, 2;
	and.b32  	%r119, %r12, 3;
	setp.lt.u32 	%p341, %r11, 3;
	mov.b32 	%r850, 0;
	@%p341 bra 	$L__BB2_92;
	and.b32  	%r850, %r12, -4;
	neg.s32 	%r869, %r850;
	add.s32 	%r868, %r14, 1;
	mad.lo.s32 	%r867, %r118, %r14, %r118;
	shl.b32 	%r757, %r6, 2;
	add.s32 	%r124, %r757, 8;
	add.s32 	%r866, %r6, %r867;
	add.s32 	%r758, %r14, 2;
	mul.lo.s32 	%r865, %r118, %r758;
	add.s32 	%r864, %r6, %r865;
	add.s32 	%r759, %r14, 3;
	mul.lo.s32 	%r863, %r759, %r118;
	add.s32 	%r862, %r6, %r863;
	mul.lo.s32 	%r760, %r5, %r118;
	mul.lo.s32 	%r861, %r760, %r12;
	add.s32 	%r860, %r6, %r861;
	cvt.s64.s32 	%rd23, %r6;
$L__BB2_89:
	add.s32 	%r175, %r868, -1;
	setp.gt.s32 	%p342, %r175, %r6;
	setp.lt.s32 	%p343, %r175, 1;
	or.pred  	%p344, %p343, %p342;
	@%p344 bra 	$L__BB2_138;
	setp.ne.s32 	%p345, %r603, 1;
	@%p345 bra 	$L__BB2_136;
	mul.wide.s32 	%rd325, %r860, 4;
	add.s64 	%rd326, %rd4, %rd325;
	ld.global.f32 	%f244, [%rd326];
	neg.f32 	%f306, %f244;
	bra.uni 	$L__BB2_137;
$L__BB2_92:
	setp.eq.s32 	%p359, %r119, 0;
	@%p359 bra 	$L__BB2_100;
	add.s32 	%r854, %r850, %r14;
	mul.lo.s32 	%r853, %r854, %r118;
	add.s32 	%r852, %r6, %r853;
	neg.s32 	%r851, %r119;
	cvt.s64.s32 	%rd24, %r6;
$L__BB2_94:
	.pragma "nounroll";
	setp.gt.s32 	%p360, %r854, %r6;
	setp.lt.s32 	%p361, %r854, 1;
	or.pred  	%p362, %p361, %p360;
	@%p362 bra 	$L__BB2_99;
	setp.eq.s32 	%p363, %r603, 1;
	@%p363 bra 	$L__BB2_97;
	mul.wide.s32 	%rd355, %r852, 4;
	add.s64 	%rd356, %rd4, %rd355;
	ld.global.f32 	%f305, [%rd356];
	bra.uni 	$L__BB2_98;
$L__BB2_97:
	mul.wide.s32 	%rd357, %r852, 4;
	add.s64 	%rd358, %rd4, %rd357;
	ld.global.f32 	%f248, [%rd358];
	neg.f32 	%f305, %f248;
$L__BB2_98:
	cvt.s64.s32 	%rd359, %r853;
	add.s64 	%rd360, %rd24, %rd359;
	shl.b64 	%rd361, %rd360, 2;
	add.s64 	%rd362, %rd4, %rd361;
	st.global.f32 	[%rd362+4], %f305;
$L__BB2_99:
	add.s32 	%r854, %r854, 1;
	add.s32 	%r853, %r853, %r118;
	add.s32 	%r852, %r852, %r118;
	add.s32 	%r851, %r851, 1;
	setp.ne.s32 	%p364, %r851, 0;
	@%p364 bra 	$L__BB2_94;
$L__BB2_100:
	setp.gt.u32 	%p365, %r9, 2147483646;
	@%p365 bra 	$L__BB2_134;
	add.s32 	%r145, %r6, 2;
	mul.lo.s32 	%r146, %r7, %r145;
	setp.ne.s32 	%p366, %r603, 2;
	@%p366 bra 	$L__BB2_118;
	and.b32  	%r147, %r10, 3;
	setp.lt.u32 	%p386, %r9, 3;
	mov.b32 	%r859, 0;
	@%p386 bra 	$L__BB2_113;
	and.b32  	%r859, %r10, -4;
	neg.s32 	%r855, %r859;
	mov.b32 	%r856, 0;
	mul.wide.s32 	%rd370, %r145, 4;
$L__BB2_104:
	add.s32 	%r152, %r856, %r13;
	add.s32 	%r776, %r146, %r152;
	setp.lt.s32 	%p387, %r152, 1;
	setp.gt.s32 	%p388, %r152, %r6;
	or.pred  	%p389, %p387, %p388;
	sub.s32 	%r777, %r776, %r6;
	add.s32 	%r778, %r777, -2;
	mul.wide.s32 	%rd369, %r778, 4;
	add.s64 	%rd25, %rd4, %rd369;
	add.s64 	%rd26, %rd25, %rd370;
	@%p389 bra 	$L__BB2_106;
	ld.global.f32 	%f254, [%rd25];
	neg.f32 	%f255, %f254;
	st.global.f32 	[%rd26], %f255;
$L__BB2_106:
	add.s32 	%r779, %r152, 1;
	setp.gt.u32 	%p390, %r152, 2147483646;
	setp.gt.s32 	%p391, %r779, %r6;
	or.pred  	%p392, %p390, %p391;
	@%p392 bra 	$L__BB2_108;
	ld.global.f32 	%f256, [%rd25+4];
	neg.f32 	%f257, %f256;
	st.global.f32 	[%rd26+4], %f257;
$L__BB2_108:
	add.s32 	%r780, %r152, 2;
	setp.lt.s32 	%p393, %r780, 1;
	setp.gt.s32 	%p394, %r780, %r6;
	or.pred  	%p395, %p393, %p394;
	@%p395 bra 	$L__BB2_110;
	ld.global.f32 	%f258, [%rd25+8];
	neg.f32 	%f259, %f258;
	st.global.f32 	[%rd26+8], %f259;
$L__BB2_110:
	add.s32 	%r781, %r152, 3;
	setp.lt.s32 	%p396, %r781, 1;
	setp.gt.s32 	%p397, %r781, %r6;
	or.pred  	%p398, %p396, %p397;
	@%p398 bra 	$L__BB2_112;
	ld.global.f32 	%f260, [%rd25+12];
	neg.f32 	%f261, %f260;
	st.global.f32 	[%rd26+12], %f261;
$L__BB2_112:
	add.s32 	%r856, %r856, 4;
	add.s32 	%r855, %r855, 4;
	setp.ne.s32 	%p399, %r855, 0;
	@%p399 bra 	$L__BB2_104;
$L__BB2_113:
	setp.eq.s32 	%p400, %r147, 0;
	@%p400 bra 	$L__BB2_134;
	neg.s32 	%r858, %r147;
	mul.wide.s32 	%rd373, %r145, 4;
$L__BB2_115:
	.pragma "nounroll";
	add.s32 	%r159, %r859, %r13;
	setp.lt.s32 	%p401, %r159, 1;
	setp.gt.s32 	%p402, %r159, %r6;
	or.pred  	%p403, %p401, %p402;
	@%p403 bra 	$L__BB2_117;
	add.s32 	%r782, %r146, %r159;
	sub.s32 	%r783, %r782, %r6;
	add.s32 	%r784, %r783, -2;
	mul.wide.s32 	%rd371, %r784, 4;
	add.s64 	%rd372, %rd4, %rd371;
	ld.global.f32 	%f262, [%rd372];
	neg.f32 	%f263, %f262;
	add.s64 	%rd374, %rd372, %rd373;
	st.global.f32 	[%rd374], %f263;
$L__BB2_117:
	add.s32 	%r859, %r859, 1;
	add.s32 	%r858, %r858, 1;
	setp.eq.s32 	%p404, %r858, 0;
	@%p404 bra 	$L__BB2_134;
	bra.uni 	$L__BB2_115;
$L__BB2_118:
	and.b32  	%r162, %r10, 3;
	setp.lt.u32 	%p367, %r9, 3;
	mov.b32 	%r872, 0;
	@%p367 bra 	$L__BB2_129;
	and.b32  	%r872, %r10, -4;
	neg.s32 	%r870, %r872;
	mov.b32 	%r871, 0;
	mul.wide.s32 	%rd364, %r145, 4;
$L__BB2_120:
	add.s32 	%r188, %r871, %r13;
	add.s32 	%r765, %r146, %r188;
	setp.lt.s32 	%p368, %r188, 1;
	setp.gt.s32 	%p369, %r188, %r6;
	or.pred  	%p370, %p368, %p369;
	sub.s32 	%r766, %r765, %r6;
	add.s32 	%r767, %r766, -2;
	mul.wide.s32 	%rd363, %r767, 4;
	add.s64 	%rd27, %rd4, %rd363;
	add.s64 	%rd28, %rd27, %rd364;
	@%p370 bra 	$L__BB2_122;
	ld.global.f32 	%f249, [%rd27];
	st.global.f32 	[%rd28], %f249;
$L__BB2_122:
	add.s32 	%r768, %r188, 1;
	setp.gt.u32 	%p371, %r188, 2147483646;
	setp.gt.s32 	%p372, %r768, %r6;
	or.pred  	%p373, %p371, %p372;
	@%p373 bra 	$L__BB2_124;
	ld.global.f32 	%f250, [%rd27+4];
	st.global.f32 	[%rd28+4], %f250;
$L__BB2_124:
	add.s32 	%r769, %r188, 2;
	setp.lt.s32 	%p374, %r769, 1;
	setp.gt.s32 	%p375, %r769, %r6;
	or.pred  	%p376, %p374, %p375;
	@%p376 bra 	$L__BB2_126;
	ld.global.f32 	%f251, [%rd27+8];
	st.global.f32 	[%rd28+8], %f251;
$L__BB2_126:
	add.s32 	%r770, %r188, 3;
	setp.lt.s32 	%p377, %r770, 1;
	setp.gt.s32 	%p378, %r770, %r6;
	or.pred  	%p379, %p377, %p378;
	@%p379 bra 	$L__BB2_128;
	ld.global.f32 	%f252, [%rd27+12];
	st.global.f32 	[%rd28+12], %f252;
$L__BB2_128:
	add.s32 	%r871, %r871, 4;
	add.s32 	%r870, %r870, 4;
	setp.ne.s32 	%p380, %r870, 0;
	@%p380 bra 	$L__BB2_120;
$L__BB2_129:
	setp.eq.s32 	%p381, %r162, 0;
	@%p381 bra 	$L__BB2_134;
	neg.s32 	%r873, %r162;
	mul.wide.s32 	%rd367, %r145, 4;
$L__BB2_131:
	.pragma "nounroll";
	add.s32 	%r195, %r872, %r13;
	setp.lt.s32 	%p382, %r195, 1;
	setp.gt.s32 	%p383, %r195, %r6;
	or.pred  	%p384, %p382, %p383;
	@%p384 bra 	$L__BB2_133;
	add.s32 	%r771, %r146, %r195;
	sub.s32 	%r772, %r771, %r6;
	add.s32 	%r773, %r772, -2;
	mul.wide.s32 	%rd365, %r773, 4;
	add.s64 	%rd366, %rd4, %rd365;
	ld.global.f32 	%f253, [%rd366];
	add.s64 	%rd368, %rd366, %rd367;
	st.global.f32 	[%rd368], %f253;
$L__BB2_133:
	add.s32 	%r872, %r872, 1;
	add.s32 	%r873, %r873, 1;
	setp.ne.s32 	%p385, %r873, 0;
	@%p385 bra 	$L__BB2_131;
$L__BB2_134:
	add.s32 	%r785, %r6, 2;
	mul.lo.s32 	%r198, %r7, %r785;
	add.s32 	%r199, %r198, %r7;
	setp.ne.s32 	%p405, %r6, -1;
	@%p405 bra 	$L__BB2_154;
	mul.wide.u32 	%rd384, %r199, 4;
	add.s64 	%rd385, %rd4, %rd384;
	ld.global.f32 	%f268, [%rd385+4];
	add.f32 	%f269, %f268, %f268;
	mul.f32 	%f270, %f269, 0f3F000000;
	st.global.f32 	[%rd385], %f270;
	bra.uni 	$L__BB2_437;
$L__BB2_136:
	mul.wide.s32 	%rd323, %r860, 4;
	add.s64 	%rd324, %rd4, %rd323;
	ld.global.f32 	%f306, [%rd324];
$L__BB2_137:
	cvt.s64.s32 	%rd327, %r861;
	add.s64 	%rd328, %rd23, %rd327;
	shl.b64 	%rd329, %rd328, 2;
	add.s64 	%rd330, %rd4, %rd329;
	st.global.f32 	[%rd330+4], %f306;
$L__BB2_138:
	setp.gt.s32 	%p346, %r868, %r6;
	setp.gt.u32 	%p347, %r175, 2147483646;
	or.pred  	%p348, %p347, %p346;
	@%p348 bra 	$L__BB2_143;
	setp.eq.s32 	%p349, %r603, 1;
	@%p349 bra 	$L__BB2_141;
	mul.wide.s32 	%rd331, %r866, 4;
	add.s64 	%rd332, %rd4, %rd331;
	ld.global.f32 	%f307, [%rd332];
	bra.uni 	$L__BB2_142;
$L__BB2_141:
	mul.wide.s32 	%rd333, %r866, 4;
	add.s64 	%rd334, %rd4, %rd333;
	ld.global.f32 	%f245, [%rd334];
	neg.f32 	%f307, %f245;
$L__BB2_142:
	cvt.s64.s32 	%rd335, %r867;
	add.s64 	%rd336, %rd23, %rd335;
	shl.b64 	%rd337, %rd336, 2;
	add.s64 	%rd338, %rd4, %rd337;
	st.global.f32 	[%rd338+4], %f307;
$L__BB2_143:
	add.s32 	%r761, %r868, 1;
	setp.gt.s32 	%p350, %r761, %r6;
	setp.lt.s32 	%p351, %r761, 1;
	or.pred  	%p352, %p351, %p350;
	@%p352 bra 	$L__BB2_148;
	setp.eq.s32 	%p353, %r603, 1;
	@%p353 bra 	$L__BB2_146;
	mul.wide.s32 	%rd339, %r864, 4;
	add.s64 	%rd340, %rd4, %rd339;
	ld.global.f32 	%f308, [%rd340];
	bra.uni 	$L__BB2_147;
$L__BB2_146:
	mul.wide.s32 	%rd341, %r864, 4;
	add.s64 	%rd342, %rd4, %rd341;
	ld.global.f32 	%f246, [%rd342];
	neg.f32 	%f308, %f246;
$L__BB2_147:
	cvt.s64.s32 	%rd343, %r865;
	add.s64 	%rd344, %rd23, %rd343;
	shl.b64 	%rd345, %rd344, 2;
	add.s64 	%rd346, %rd4, %rd345;
	st.global.f32 	[%rd346+4], %f308;
$L__BB2_148:
	add.s32 	%r762, %r868, 2;
	setp.gt.s32 	%p354, %r762, %r6;
	setp.lt.s32 	%p355, %r762, 1;
	or.pred  	%p356, %p355, %p354;
	@%p356 bra 	$L__BB2_153;
	setp.eq.s32 	%p357, %r603, 1;
	@%p357 bra 	$L__BB2_151;
	mul.wide.s32 	%rd347, %r862, 4;
	add.s64 	%rd348, %rd4, %rd347;
	ld.global.f32 	%f309, [%rd348];
	bra.uni 	$L__BB2_152;
$L__BB2_151:
	mul.wide.s32 	%rd349, %r862, 4;
	add.s64 	%rd350, %rd4, %rd349;
	ld.global.f32 	%f247, [%rd350];
	neg.f32 	%f309, %f247;
$L__BB2_152:
	cvt.s64.s32 	%rd351, %r863;
	add.s64 	%rd352, %rd23, %rd351;
	shl.b64 	%rd353, %rd352, 2;
	add.s64 	%rd354, %rd4, %rd353;
	st.global.f32 	[%rd354+4], %f309;
$L__BB2_153:
	add.s32 	%r869, %r869, 4;
	add.s32 	%r868, %r868, 4;
	add.s32 	%r867, %r867, %r124;
	add.s32 	%r866, %r866, %r124;
	add.s32 	%r865, %r865, %r124;
	add.s32 	%r864, %r864, %r124;
	add.s32 	%r863, %r863, %r124;
	add.s32 	%r862, %r862, %r124;
	add.s32 	%r861, %r861, %r124;
	add.s32 	%r860, %r860, %r124;
	setp.eq.s32 	%p358, %r869, 0;
	@%p358 bra 	$L__BB2_92;
	bra.uni 	$L__BB2_89;
$L__BB2_154:
	add.s32 	%r786, %r198, %r6;
	mul.wide.s32 	%rd375, %r786, 4;
	add.s64 	%rd376, %rd4, %rd375;
	ld.global.f32 	%f264, [%rd376];
	sub.s32 	%r787, %r199, %r6;
	add.s32 	%r788, %r787, -2;
	mul.wide.s32 	%rd377, %r788, 4;
	add.s64 	%rd378, %rd4, %rd377;
	ld.global.f32 	%f265, [%rd378];
	add.f32 	%f266, %f264, %f265;
	mul.f32 	%f267, %f266, 0f3F000000;
	cvt.s64.s32 	%rd379, %r198;
	cvt.s64.s32 	%rd380, %r6;
	add.s64 	%rd381, %rd379, %rd380;
	shl.b64 	%rd382, %rd381, 2;
	add.s64 	%rd383, %rd4, %rd382;
	st.global.f32 	[%rd383+4], %f267;
	bra.uni 	$L__BB2_437;
$L__BB2_155:
	setp.ne.s32 	%p85, %r14, 0;
	@%p85 bra 	$L__BB2_225;
	setp.gt.u32 	%p280, %r9, 2147483646;
	@%p280 bra 	$L__BB2_190;
	setp.ne.s32 	%p281, %r603, 2;
	add.s32 	%r200, %r6, 2;
	@%p281 bra 	$L__BB2_174;
	and.b32  	%r201, %r10, 3;
	setp.lt.u32 	%p301, %r9, 3;
	mov.b32 	%r879, 0;
	@%p301 bra 	$L__BB2_169;
	and.b32  	%r879, %r10, -4;
	neg.s32 	%r875, %r879;
	mov.b32 	%r876, 0;
$L__BB2_160:
	add.s32 	%r206, %r876, %r13;
	setp.lt.s32 	%p302, %r206, 1;
	setp.gt.s32 	%p303, %r206, %r6;
	or.pred  	%p304, %p302, %p303;
	add.s32 	%r742, %r206, %r200;
	mul.wide.s32 	%rd265, %r742, 4;
	add.s64 	%rd29, %rd4, %rd265;
	@%p304 bra 	$L__BB2_162;
	ld.global.f32 	%f222, [%rd29];
	neg.f32 	%f223, %f222;
	mul.wide.u32 	%rd266, %r206, 4;
	add.s64 	%rd267, %rd4, %rd266;
	st.global.f32 	[%rd267], %f223;
$L__BB2_162:
	add.s32 	%r207, %r206, 1;
	setp.gt.u32 	%p305, %r206, 2147483646;
	setp.gt.s32 	%p306, %r207, %r6;
	or.pred  	%p307, %p305, %p306;
	@%p307 bra 	$L__BB2_164;
	ld.global.f32 	%f224, [%rd29+4];
	neg.f32 	%f225, %f224;
	mul.wide.u32 	%rd268, %r207, 4;
	add.s64 	%rd269, %rd4, %rd268;
	st.global.f32 	[%rd269], %f225;
$L__BB2_164:
	add.s32 	%r208, %r206, 2;
	setp.lt.s32 	%p308, %r208, 1;
	setp.gt.s32 	%p309, %r208, %r6;
	or.pred  	%p310, %p308, %p309;
	@%p310 bra 	$L__BB2_166;
	ld.global.f32 	%f226, [%rd29+8];
	neg.f32 	%f227, %f226;
	mul.wide.u32 	%rd270, %r208, 4;
	add.s64 	%rd271, %rd4, %rd270;
	st.global.f32 	[%rd271], %f227;
$L__BB2_166:
	add.s32 	%r209, %r206, 3;
	setp.lt.s32 	%p311, %r209, 1;
	setp.gt.s32 	%p312, %r209, %r6;
	or.pred  	%p313, %p311, %p312;
	@%p313 bra 	$L__BB2_168;
	ld.global.f32 	%f228, [%rd29+12];
	neg.f32 	%f229, %f228;
	mul.wide.u32 	%rd272, %r209, 4;
	add.s64 	%rd273, %rd4, %rd272;
	st.global.f32 	[%rd273], %f229;
$L__BB2_168:
	add.s32 	%r876, %r876, 4;
	add.s32 	%r875, %r875, 4;
	setp.ne.s32 	%p314, %r875, 0;
	@%p314 bra 	$L__BB2_160;
$L__BB2_169:
	setp.eq.s32 	%p315, %r201, 0;
	@%p315 bra 	$L__BB2_190;
	neg.s32 	%r878, %r201;
$L__BB2_171:
	.pragma "nounroll";
	add.s32 	%r216, %r879, %r13;
	setp.lt.s32 	%p316, %r216, 1;
	setp.gt.s32 	%p317, %r216, %r6;
	or.pred  	%p318, %p316, %p317;
	@%p318 bra 	$L__BB2_173;
	add.s32 	%r743, %r216, %r200;
	mul.wide.s32 	%rd274, %r743, 4;
	add.s64 	%rd275, %rd4, %rd274;
	ld.global.f32 	%f230, [%rd275];
	neg.f32 	%f231, %f230;
	mul.wide.u32 	%rd276, %r216, 4;
	add.s64 	%rd277, %rd4, %rd276;
	st.global.f32 	[%rd277], %f231;
$L__BB2_173:
	add.s32 	%r879, %r879, 1;
	add.s32 	%r878, %r878, 1;
	setp.eq.s32 	%p319, %r878, 0;
	@%p319 bra 	$L__BB2_190;
	bra.uni 	$L__BB2_171;
$L__BB2_174:
	and.b32  	%r219, %r10, 3;
	setp.lt.u32 	%p282, %r9, 3;
	mov.b32 	%r880, 0;
	@%p282 bra 	$L__BB2_185;
	and.b32  	%r880, %r10, -4;
	neg.s32 	%r883, %r880;
	mov.b32 	%r884, 0;
$L__BB2_176:
	add.s32 	%r238, %r884, %r13;
	setp.lt.s32 	%p283, %r238, 1;
	setp.gt.s32 	%p284, %r238, %r6;
	or.pred  	%p285, %p283, %p284;
	add.s32 	%r738, %r238, %r200;
	mul.wide.s32 	%rd252, %r738, 4;
	add.s64 	%rd34, %rd4, %rd252;
	@%p285 bra 	$L__BB2_178;
	ld.global.f32 	%f217, [%rd34];
	mul.wide.u32 	%rd253, %r238, 4;
	add.s64 	%rd254, %rd4, %rd253;
	st.global.f32 	[%rd254], %f217;
$L__BB2_178:
	add.s32 	%r239, %r238, 1;
	setp.gt.u32 	%p286, %r238, 2147483646;
	setp.gt.s32 	%p287, %r239, %r6;
	or.pred  	%p288, %p286, %p287;
	@%p288 bra 	$L__BB2_180;
	ld.global.f32 	%f218, [%rd34+4];
	mul.wide.u32 	%rd255, %r239, 4;
	add.s64 	%rd256, %rd4, %rd255;
	st.global.f32 	[%rd256], %f218;
$L__BB2_180:
	add.s32 	%r240, %r238, 2;
	setp.lt.s32 	%p289, %r240, 1;
	setp.gt.s32 	%p290, %r240, %r6;
	or.pred  	%p291, %p289, %p290;
	@%p291 bra 	$L__BB2_182;
	ld.global.f32 	%f219, [%rd34+8];
	mul.wide.u32 	%rd257, %r240, 4;
	add.s64 	%rd258, %rd4, %rd257;
	st.global.f32 	[%rd258], %f219;
$L__BB2_182:
	add.s32 	%r241, %r238, 3;
	setp.lt.s32 	%p292, %r241, 1;
	setp.gt.s32 	%p293, %r241, %r6;
	or.pred  	%p294, %p292, %p293;
	@%p294 bra 	$L__BB2_184;
	ld.global.f32 	%f220, [%rd34+12];
	mul.wide.u32 	%rd259, %r241, 4;
	add.s64 	%rd260, %rd4, %rd259;
	st.global.f32 	[%rd260], %f220;
$L__BB2_184:
	add.s32 	%r884, %r884, 4;
	add.s32 	%r883, %r883, 4;
	setp.eq.s32 	%p295, %r883, 0;
	@%p295 bra 	$L__BB2_185;
	bra.uni 	$L__BB2_176;
$L__BB2_185:
	setp.eq.s32 	%p296, %r219, 0;
	@%p296 bra 	$L__BB2_190;
	neg.s32 	%r881, %r219;
$L__BB2_187:
	.pragma "nounroll";
	add.s32 	%r226, %r880, %r13;
	setp.lt.s32 	%p297, %r226, 1;
	setp.gt.s32 	%p298, %r226, %r6;
	or.pred  	%p299, %p297, %p298;
	@%p299 bra 	$L__BB2_189;
	add.s32 	%r739, %r226, %r200;
	mul.wide.s32 	%rd261, %r739, 4;
	add.s64 	%rd262, %rd4, %rd261;
	ld.global.f32 	%f221, [%rd262];
	mul.wide.u32 	%rd263, %r226, 4;
	add.s64 	%rd264, %rd4, %rd263;
	st.global.f32 	[%rd264], %f221;
$L__BB2_189:
	add.s32 	%r880, %r880, 1;
	add.s32 	%r881, %r881, 1;
	setp.ne.s32 	%p300, %r881, 0;
	@%p300 bra 	$L__BB2_187;
$L__BB2_190:
	setp.gt.u32 	%p320, %r11, 2147483646;
	@%p320 bra 	$L__BB2_222;
	add.s32 	%r229, %r6, 2;
	and.b32  	%r230, %r12, 3;
	setp.lt.u32 	%p321, %r11, 3;
	mov.b32 	%r891, 0;
	@%p321 bra 	$L__BB2_214;
	and.b32  	%r891, %r12, -4;
	shl.b32 	%r747, %r6, 1;
	add.s32 	%r889, %r747, 4;
	shl.b32 	%r886, %r6, 2;
	add.s32 	%r234, %r886, 8;
	mad.lo.s32 	%r887, %r6, 3, 6;
	cvt.s64.s32 	%rd33, %r6;
	mov.b32 	%r890, 0;
	mov.b32 	%r885, 4;
	mov.u32 	%r888, %r6;
$L__BB2_193:
	setp.gt.s32 	%p322, %r890, %r6;
	setp.eq.s32 	%p323, %r890, 0;
	or.pred  	%p324, %p323, %p322;
	@%p324 bra 	$L__BB2_198;
	setp.ne.s32 	%p325, %r603, 1;
	@%p325 bra 	$L__BB2_196;
	mul.wide.s32 	%rd280, %r888, 4;
	add.s64 	%rd281, %rd4, %rd280;
	ld.global.f32 	%f232, [%rd281];
	neg.f32 	%f310, %f232;
	bra.uni 	$L__BB2_197;
$L__BB2_196:
	mul.wide.s32 	%rd278, %r888, 4;
	add.s64 	%rd279, %rd4, %rd278;
	ld.global.f32 	%f310, [%rd279];
$L__BB2_197:
	add.s32 	%r748, %r885, -4;
	cvt.s64.s32 	%rd282, %r748;
	add.s64 	%rd283, %rd33, %rd282;
	shl.b64 	%rd284, %rd283, 2;
	add.s64 	%rd285, %rd4, %rd284;
	st.global.f32 	[%rd285+4], %f310;
$L__BB2_198:
	setp.ge.s32 	%p326, %r890, %r6;
	@%p326 bra 	$L__BB2_203;
	setp.eq.s32 	%p327, %r603, 1;
	@%p327 bra 	$L__BB2_201;
	add.s32 	%r749, %r889, -2;
	mul.wide.s32 	%rd286, %r749, 4;
	add.s64 	%rd287, %rd4, %rd286;
	ld.global.f32 	%f311, [%rd287];
	bra.uni 	$L__BB2_202;
$L__BB2_201:
	add.s32 	%r750, %r889, -2;
	mul.wide.s32 	%rd288, %r750, 4;
	add.s64 	%rd289, %rd4, %rd288;
	ld.global.f32 	%f233, [%rd289];
	neg.f32 	%f311, %f233;
$L__BB2_202:
	add.s32 	%r751, %r888, 2;
	cvt.s64.s32 	%rd290, %r751;
	add.s64 	%rd291, %rd33, %rd290;
	shl.b64 	%rd292, %rd291, 2;
	add.s64 	%rd293, %rd4, %rd292;
	st.global.f32 	[%rd293+4], %f311;
$L__BB2_203:
	add.s32 	%r250, %r890, 2;
	setp.gt.s32 	%p328, %r250, %r6;
	@%p328 bra 	$L__BB2_208;
	setp.eq.s32 	%p329, %r603, 1;
	@%p329 bra 	$L__BB2_206;
	add.s32 	%r752, %r887, -2;
	mul.wide.s32 	%rd294, %r752, 4;
	add.s64 	%rd295, %rd4, %rd294;
	ld.global.f32 	%f312, [%rd295];
	bra.uni 	$L__BB2_207;
$L__BB2_206:
	add.s32 	%r753, %r887, -2;
	mul.wide.s32 	%rd296, %r753, 4;
	add.s64 	%rd297, %rd4, %rd296;
	ld.global.f32 	%f234, [%rd297];
	neg.f32 	%f312, %f234;
$L__BB2_207:
	cvt.s64.s32 	%rd298, %r889;
	add.s64 	%rd299, %rd33, %rd298;
	shl.b64 	%rd300, %rd299, 2;
	add.s64 	%rd301, %rd4, %rd300;
	st.global.f32 	[%rd301+4], %f312;
$L__BB2_208:
	add.s32 	%r251, %r250, 1;
	setp.gt.s32 	%p330, %r251, %r6;
	@%p330 bra 	$L__BB2_213;
	setp.eq.s32 	%p331, %r603, 1;
	@%p331 bra 	$L__BB2_211;
	add.s32 	%r754, %r886, 6;
	mul.wide.s32 	%rd302, %r754, 4;
	add.s64 	%rd303, %rd4, %rd302;
	ld.global.f32 	%f313, [%rd303];
	bra.uni 	$L__BB2_212;
$L__BB2_211:
	add.s32 	%r755, %r886, 6;
	mul.wide.s32 	%rd304, %r755, 4;
	add.s64 	%rd305, %rd4, %rd304;
	ld.global.f32 	%f235, [%rd305];
	neg.f32 	%f313, %f235;
$L__BB2_212:
	cvt.s64.s32 	%rd306, %r887;
	add.s64 	%rd307, %rd33, %rd306;
	shl.b64 	%rd308, %rd307, 2;
	add.s64 	%rd309, %rd4, %rd308;
	st.global.f32 	[%rd309+4], %f313;
$L__BB2_213:
	add.s32 	%r889, %r889, %r234;
	add.s32 	%r888, %r888, %r234;
	add.s32 	%r887, %r887, %r234;
	add.s32 	%r886, %r886, %r234;
	add.s32 	%r885, %r885, %r234;
	add.s32 	%r890, %r251, 1;
	setp.ne.s32 	%p332, %r890, %r891;
	@%p332 bra 	$L__BB2_193;
$L__BB2_214:
	setp.eq.s32 	%p333, %r230, 0;
	@%p333 bra 	$L__BB2_222;
	mul.lo.s32 	%r894, %r891, %r229;
	add.s32 	%r893, %r6, %r894;
	neg.s32 	%r892, %r230;
	cvt.s64.s32 	%rd35, %r6;
$L__BB2_216:
	.pragma "nounroll";
	setp.gt.s32 	%p334, %r891, %r6;
	setp.eq.s32 	%p335, %r891, 0;
	or.pred  	%p336, %p335, %p334;
	@%p336 bra 	$L__BB2_221;
	setp.eq.s32 	%p337, %r603, 1;
	@%p337 bra 	$L__BB2_219;
	mul.wide.s32 	%rd310, %r893, 4;
	add.s64 	%rd311, %rd4, %rd310;
	ld.global.f32 	%f314, [%rd311];
	bra.uni 	$L__BB2_220;
$L__BB2_219:
	mul.wide.s32 	%rd312, %r893, 4;
	add.s64 	%rd313, %rd4, %rd312;
	ld.global.f32 	%f236, [%rd313];
	neg.f32 	%f314, %f236;
$L__BB2_220:
	cvt.s64.s32 	%rd314, %r894;
	add.s64 	%rd315, %rd35, %rd314;
	shl.b64 	%rd316, %rd315, 2;
	add.s64 	%rd317, %rd4, %rd316;
	st.global.f32 	[%rd317+4], %f314;
$L__BB2_221:
	add.s32 	%r891, %r891, 1;
	add.s32 	%r894, %r894, %r229;
	add.s32 	%r893, %r893, %r229;
	add.s32 	%r892, %r892, 1;
	setp.ne.s32 	%p338, %r892, 0;
	@%p338 bra 	$L__BB2_216;
$L__BB2_222:
	setp.ne.s32 	%p339, %r6, -1;
	@%p339 bra 	$L__BB2_224;
	ld.global.f32 	%f241, [%rd4+4];
	add.f32 	%f242, %f241, %f241;
	mul.f32 	%f243, %f242, 0f3F000000;
	mul.wide.u32 	%rd321, %r7, 4;
	add.s64 	%rd322, %rd4, %rd321;
	st.global.f32 	[%rd322], %f243;
	bra.uni 	$L__BB2_437;
$L__BB2_224:
	mul.wide.s32 	%rd318, %r6, 4;
	add.s64 	%rd319, %rd4, %rd318;
	ld.global.f32 	%f237, [%rd319];
	add.s64 	%rd320, %rd319, %rd318;
	ld.global.f32 	%f238, [%rd320+12];
	add.f32 	%f239, %f237, %f238;
	mul.f32 	%f240, %f239, 0f3F000000;
	st.global.f32 	[%rd319+4], %f240;
	bra.uni 	$L__BB2_437;
$L__BB2_225:
	setp.ne.s32 	%p86, %r13, 0;
	@%p86 bra 	$L__BB2_368;
$L__BB2_226:
	add.s32 	%r684, %r3, %r4;
	add.s32 	%r685, %r684, -1;
	mul.lo.s32 	%r686, %r12, %r685;
	setp.eq.s32 	%p170, %r14, %r686;
	@%p170 bra 	$L__BB2_261;
	setp.gt.u32 	%p171, %r11, 2147483646;
	@%p171 bra 	$L__BB2_437;
	add.s32 	%r270, %r6, 2;
	setp.ne.s32 	%p172, %r603, 1;
	@%p172 bra 	$L__BB2_245;
	and.b32  	%r271, %r12, 3;
	setp.lt.u32 	%p192, %r11, 3;
	mov.b32 	%r902, 0;
	@%p192 bra 	$L__BB2_240;
	and.b32  	%r902, %r12, -4;
	neg.s32 	%r901, %r902;
	add.s32 	%r900, %r14, 1;
	mad.lo.s32 	%r899, %r270, %r14, %r270;
	shl.b32 	%r695, %r6, 2;
	add.s32 	%r276, %r695, 8;
	add.s32 	%r696, %r14, 2;
	mul.lo.s32 	%r898, %r270, %r696;
	add.s32 	%r697, %r14, 3;
	mul.lo.s32 	%r897, %r697, %r270;
	mul.lo.s32 	%r698, %r5, %r270;
	mul.lo.s32 	%r896, %r698, %r12;
$L__BB2_231:
	add.s32 	%r286, %r900, -1;
	setp.gt.s32 	%p193, %r286, %r6;
	setp.lt.s32 	%p194, %r286, 1;
	or.pred  	%p195, %p194, %p193;
	@%p195 bra 	$L__BB2_233;
	mul.wide.s32 	%rd198, %r896, 4;
	add.s64 	%rd199, %rd4, %rd198;
	ld.global.f32 	%f170, [%rd199+4];
	neg.f32 	%f171, %f170;
	st.global.f32 	[%rd199], %f171;
$L__BB2_233:
	setp.gt.s32 	%p196, %r900, %r6;
	setp.gt.u32 	%p197, %r286, 2147483646;
	or.pred  	%p198, %p197, %p196;
	@%p198 bra 	$L__BB2_235;
	mul.wide.s32 	%rd200, %r899, 4;
	add.s64 	%rd201, %rd4, %rd200;
	ld.global.f32 	%f172, [%rd201+4];
	neg.f32 	%f173, %f172;
	st.global.f32 	[%rd201], %f173;
$L__BB2_235:
	add.s32 	%r699, %r900, 1;
	setp.gt.s32 	%p199, %r699, %r6;
	setp.lt.s32 	%p200, %r699, 1;
	or.pred  	%p201, %p200, %p199;
	@%p201 bra 	$L__BB2_237;
	mul.wide.s32 	%rd202, %r898, 4;
	add.s64 	%rd203, %rd4, %rd202;
	ld.global.f32 	%f174, [%rd203+4];
	neg.f32 	%f175, %f174;
	st.global.f32 	[%rd203], %f175;
$L__BB2_237:
	add.s32 	%r700, %r900, 2;
	setp.gt.s32 	%p202, %r700, %r6;
	setp.lt.s32 	%p203, %r700, 1;
	or.pred  	%p204, %p203, %p202;
	@%p204 bra 	$L__BB2_239;
	mul.wide.s32 	%rd204, %r897, 4;
	add.s64 	%rd205, %rd4, %rd204;
	ld.global.f32 	%f176, [%rd205+4];
	neg.f32 	%f177, %f176;
	st.global.f32 	[%rd205], %f177;
$L__BB2_239:
	add.s32 	%r901, %r901, 4;
	add.s32 	%r900, %r900, 4;
	add.s32 	%r899, %r899, %r276;
	add.s32 	%r898, %r898, %r276;
	add.s32 	%r897, %r897, %r276;
	add.s32 	%r896, %r896, %r276;
	setp.ne.s32 	%p205, %r901, 0;
	@%p205 bra 	$L__BB2_231;
$L__BB2_240:
	setp.eq.s32 	%p206, %r271, 0;
	@%p206 bra 	$L__BB2_437;
	add.s32 	%r905, %r902, %r14;
	mul.lo.s32 	%r904, %r905, %r270;
	neg.s32 	%r903, %r271;
$L__BB2_242:
	.pragma "nounroll";
	setp.gt.s32 	%p207, %r905, %r6;
	setp.lt.s32 	%p208, %r905, 1;
	or.pred  	%p209, %p208, %p207;
	@%p209 bra 	$L__BB2_244;
	mul.wide.s32 	%rd206, %r904, 4;
	add.s64 	%rd207, %rd4, %rd206;
	ld.global.f32 	%f178, [%rd207+4];
	neg.f32 	%f179, %f178;
	st.global.f32 	[%rd207], %f179;
$L__BB2_244:
	add.s32 	%r905, %r905, 1;
	add.s32 	%r904, %r904, %r270;
	add.s32 	%r903, %r903, 1;
	setp.eq.s32 	%p210, %r903, 0;
	@%p210 bra 	$L__BB2_437;
	bra.uni 	$L__BB2_242;
$L__BB2_245:
	and.b32  	%r303, %r12, 3;
	setp.lt.u32 	%p173, %r11, 3;
	mov.b32 	%r985, 0;
	@%p173 bra 	$L__BB2_256;
	and.b32  	%r985, %r12, -4;
	neg.s32 	%r945, %r985;
	add.s32 	%r944, %r14, 1;
	mad.lo.s32 	%r943, %r270, %r14, %r270;
	shl.b32 	%r688, %r6, 2;
	add.s32 	%r308, %r688, 8;
	add.s32 	%r689, %r14, 2;
	mul.lo.s32 	%r942, %r270, %r689;
	add.s32 	%r690, %r14, 3;
	mul.lo.s32 	%r941, %r690, %r270;
	mul.lo.s32 	%r691, %r5, %r270;
	mul.lo.s32 	%r940, %r691, %r12;
$L__BB2_247:
	add.s32 	%r422, %r944, -1;
	setp.gt.s32 	%p174, %r422, %r6;
	setp.lt.s32 	%p175, %r422, 1;
	or.pred  	%p176, %p175, %p174;
	@%p176 bra 	$L__BB2_249;
	mul.wide.s32 	%rd188, %r940, 4;
	add.s64 	%rd189, %rd4, %rd188;
	ld.global.f32 	%f165, [%rd189+4];
	st.global.f32 	[%rd189], %f165;
$L__BB2_249:
	setp.gt.s32 	%p177, %r944, %r6;
	setp.gt.u32 	%p178, %r422, 2147483646;
	or.pred  	%p179, %p178, %p177;
	@%p179 bra 	$L__BB2_251;
	mul.wide.s32 	%rd190, %r943, 4;
	add.s64 	%rd191, %rd4, %rd190;
	ld.global.f32 	%f166, [%rd191+4];
	st.global.f32 	[%rd191], %f166;
$L__BB2_251:
	add.s32 	%r692, %r944, 1;
	setp.gt.s32 	%p180, %r692, %r6;
	setp.lt.s32 	%p181, %r692, 1;
	or.pred  	%p182, %p181, %p180;
	@%p182 bra 	$L__BB2_253;
	mul.wide.s32 	%rd192, %r942, 4;
	add.s64 	%rd193, %rd4, %rd192;
	ld.global.f32 	%f167, [%rd193+4];
	st.global.f32 	[%rd193], %f167;
$L__BB2_253:
	add.s32 	%r693, %r944, 2;
	setp.gt.s32 	%p183, %r693, %r6;
	setp.lt.s32 	%p184, %r693, 1;
	or.pred  	%p185, %p184, %p183;
	@%p185 bra 	$L__BB2_255;
	mul.wide.s32 	%rd194, %r941, 4;
	add.s64 	%rd195, %rd4, %rd194;
	ld.global.f32 	%f168, [%rd195+4];
	st.global.f32 	[%rd195], %f168;
$L__BB2_255:
	add.s32 	%r945, %r945, 4;
	add.s32 	%r944, %r944, 4;
	add.s32 	%r943, %r943, %r308;
	add.s32 	%r942, %r942, %r308;
	add.s32 	%r941, %r941, %r308;
	add.s32 	%r940, %r940, %r308;
	setp.eq.s32 	%p186, %r945, 0;
	@%p186 bra 	$L__BB2_256;
	bra.uni 	$L__BB2_247;
$L__BB2_256:
	setp.eq.s32 	%p187, %r303, 0;
	@%p187 bra 	$L__BB2_437;
	add.s32 	%r988, %r985, %r14;
	mul.lo.s32 	%r987, %r988, %r270;
	neg.s32 	%r986, %r303;
$L__BB2_258:
	.pragma "nounroll";
	setp.gt.s32 	%p188, %r988, %r6;
	setp.lt.s32 	%p189, %r988, 1;
	or.pred  	%p190, %p189, %p188;
	@%p190 bra 	$L__BB2_260;
	mul.wide.s32 	%rd196, %r987, 4;
	add.s64 	%rd197, %rd4, %rd196;
	ld.global.f32 	%f169, [%rd197+4];
	st.global.f32 	[%rd197], %f169;
$L__BB2_260:
	add.s32 	%r988, %r988, 1;
	add.s32 	%r987, %r987, %r270;
	add.s32 	%r986, %r986, 1;
	setp.eq.s32 	%p191, %r986, 0;
	@%p191 bra 	$L__BB2_437;
	bra.uni 	$L__BB2_258;
$L__BB2_261:
	setp.gt.u32 	%p211, %r11, 2147483646;
	@%p211 bra 	$L__BB2_295;
	add.s32 	%r312, %r6, 2;
	setp.ne.s32 	%p212, %r603, 1;
	@%p212 bra 	$L__BB2_279;
	and.b32  	%r313, %r12, 3;
	setp.lt.u32 	%p232, %r11, 3;
	mov.b32 	%r912, 0;
	@%p232 bra 	$L__BB2_274;
	and.b32  	%r912, %r12, -4;
	neg.s32 	%r911, %r912;
	add.s32 	%r910, %r14, 1;
	mad.lo.s32 	%r909, %r312, %r14, %r312;
	shl.b32 	%r709, %r6, 2;
	add.s32 	%r318, %r709, 8;
	add.s32 	%r710, %r14, 2;
	mul.lo.s32 	%r908, %r312, %r710;
	add.s32 	%r711, %r14, 3;
	mul.lo.s32 	%r907, %r711, %r312;
	mul.lo.s32 	%r712, %r5, %r312;
	mul.lo.s32 	%r906, %r712, %r12;
$L__BB2_265:
	add.s32 	%r328, %r910, -1;
	setp.gt.s32 	%p233, %r328, %r6;
	setp.lt.s32 	%p234, %r328, 1;
	or.pred  	%p235, %p234, %p233;
	@%p235 bra 	$L__BB2_267;
	mul.wide.s32 	%rd218, %r906, 4;
	add.s64 	%rd219, %rd4, %rd218;
	ld.global.f32 	%f185, [%rd219+4];
	neg.f32 	%f186, %f185;
	st.global.f32 	[%rd219], %f186;
$L__BB2_267:
	setp.gt.s32 	%p236, %r910, %r6;
	setp.gt.u32 	%p237, %r328, 2147483646;
	or.pred  	%p238, %p237, %p236;
	@%p238 bra 	$L__BB2_269;
	mul.wide.s32 	%rd220, %r909, 4;
	add.s64 	%rd221, %rd4, %rd220;
	ld.global.f32 	%f187, [%rd221+4];
	neg.f32 	%f188, %f187;
	st.global.f32 	[%rd221], %f188;
$L__BB2_269:
	add.s32 	%r713, %r910, 1;
	setp.gt.s32 	%p239, %r713, %r6;
	setp.lt.s32 	%p240, %r713, 1;
	or.pred  	%p241, %p240, %p239;
	@%p241 bra 	$L__BB2_271;
	mul.wide.s32 	%rd222, %r908, 4;
	add.s64 	%rd223, %rd4, %rd222;
	ld.global.f32 	%f189, [%rd223+4];
	neg.f32 	%f190, %f189;
	st.global.f32 	[%rd223], %f190;
$L__BB2_271:
	add.s32 	%r714, %r910, 2;
	setp.gt.s32 	%p242, %r714, %r6;
	setp.lt.s32 	%p243, %r714, 1;
	or.pred  	%p244, %p243, %p242;
	@%p244 bra 	$L__BB2_273;
	mul.wide.s32 	%rd224, %r907, 4;
	add.s64 	%rd225, %rd4, %rd224;
	ld.global.f32 	%f191, [%rd225+4];
	neg.f32 	%f192, %f191;
	st.global.f32 	[%rd225], %f192;
$L__BB2_273:
	add.s32 	%r911, %r911, 4;
	add.s32 	%r910, %r910, 4;
	add.s32 	%r909, %r909, %r318;
	add.s32 	%r908, %r908, %r318;
	add.s32 	%r907, %r907, %r318;
	add.s32 	%r906, %r906, %r318;
	setp.ne.s32 	%p245, %r911, 0;
	@%p245 bra 	$L__BB2_265;
$L__BB2_274:
	setp.eq.s32 	%p246, %r313, 0;
	@%p246 bra 	$L__BB2_295;
	add.s32 	%r915, %r912, %r14;
	mul.lo.s32 	%r914, %r915, %r312;
	neg.s32 	%r913, %r313;
$L__BB2_276:
	.pragma "nounroll";
	setp.gt.s32 	%p247, %r915, %r6;
	setp.lt.s32 	%p248, %r915, 1;
	or.pred  	%p249, %p248, %p247;
	@%p249 bra 	$L__BB2_278;
	mul.wide.s32 	%rd226, %r914, 4;
	add.s64 	%rd227, %rd4, %rd226;
	ld.global.f32 	%f193, [%rd227+4];
	neg.f32 	%f194, %f193;
	st.global.f32 	[%rd227], %f194;
$L__BB2_278:
	add.s32 	%r915, %r915, 1;
	add.s32 	%r914, %r914, %r312;
	add.s32 	%r913, %r913, 1;
	setp.eq.s32 	%p250, %r913, 0;
	@%p250 bra 	$L__BB2_295;
	bra.uni 	$L__BB2_276;
$L__BB2_279:
	and.b32  	%r345, %r12, 3;
	setp.lt.u32 	%p213, %r11, 3;
	mov.b32 	%r916, 0;
	@%p213 bra 	$L__BB2_290;
	and.b32  	%r916, %r12, -4;
	neg.s32 	%r932, %r916;
	add.s32 	%r931, %r14, 1;
	mad.lo.s32 	%r930, %r312, %r14, %r312;
	shl.b32 	%r702, %r6, 2;
	add.s32 	%r350, %r702, 8;
	add.s32 	%r703, %r14, 2;
	mul.lo.s32 	%r929, %r312, %r703;
	add.s32 	%r704, %r14, 3;
	mul.lo.s32 	%r928, %r704, %r312;
	mul.lo.s32 	%r705, %r5, %r312;
	mul.lo.s32 	%r927, %r705, %r12;
$L__BB2_281:
	add.s32 	%r393, %r931, -1;
	setp.gt.s32 	%p214, %r393, %r6;
	setp.lt.s32 	%p215, %r393, 1;
	or.pred  	%p216, %p215, %p214;
	@%p216 bra 	$L__BB2_283;
	mul.wide.s32 	%rd208, %r927, 4;
	add.s64 	%rd209, %rd4, %rd208;
	ld.global.f32 	%f180, [%rd209+4];
	st.global.f32 	[%rd209], %f180;
$L__BB2_283:
	setp.gt.s32 	%p217, %r931, %r6;
	setp.gt.u32 	%p218, %r393, 2147483646;
	or.pred  	%p219, %p218, %p217;
	@%p219 bra 	$L__BB2_285;
	mul.wide.s32 	%rd210, %r930, 4;
	add.s64 	%rd211, %rd4, %rd210;
	ld.global.f32 	%f181, [%rd211+4];
	st.global.f32 	[%rd211], %f181;
$L__BB2_285:
	add.s32 	%r706, %r931, 1;
	setp.gt.s32 	%p220, %r706, %r6;
	setp.lt.s32 	%p221, %r706, 1;
	or.pred  	%p222, %p221, %p220;
	@%p222 bra 	$L__BB2_287;
	mul.wide.s32 	%rd212, %r929, 4;
	add.s64 	%rd213, %rd4, %rd212;
	ld.global.f32 	%f182, [%rd213+4];
	st.global.f32 	[%rd213], %f182;
$L__BB2_287:
	add.s32 	%r707, %r931, 2;
	setp.gt.s32 	%p223, %r707, %r6;
	setp.lt.s32 	%p224, %r707, 1;
	or.pred  	%p225, %p224, %p223;
	@%p225 bra 	$L__BB2_289;
	mul.wide.s32 	%rd214, %r928, 4;
	add.s64 	%rd215, %rd4, %rd214;
	ld.global.f32 	%f183, [%rd215+4];
	st.global.f32 	[%rd215], %f183;
$L__BB2_289:
	add.s32 	%r932, %r932, 4;
	add.s32 	%r931, %r931, 4;
	add.s32 	%r930, %r930, %r350;
	add.s32 	%r929, %r929, %r350;
	add.s32 	%r928, %r928, %r350;
	add.s32 	%r927, %r927, %r350;
	setp.eq.s32 	%p226, %r932, 0;
	@%p226 bra 	$L__BB2_290;
	bra.uni 	$L__BB2_281;
$L__BB2_290:
	setp.eq.s32 	%p227, %r345, 0;
	@%p227 bra 	$L__BB2_295;
	add.s32 	%r919, %r916, %r14;
	mul.lo.s32 	%r918, %r919, %r312;
	neg.s32 	%r917, %r345;
$L__BB2_292:
	.pragma "nounroll";
	setp.gt.s32 	%p228, %r919, %r6;
	setp.lt.s32 	%p229, %r919, 1;
	or.pred  	%p230, %p229, %p228;
	@%p230 bra 	$L__BB2_294;
	mul.wide.s32 	%rd216, %r918, 4;
	add.s64 	%rd217, %rd4, %rd216;
	ld.global.f32 	%f184, [%rd217+4];
	st.global.f32 	[%rd217], %f184;
$L__BB2_294:
	add.s32 	%r919, %r919, 1;
	add.s32 	%r918, %r918, %r312;
	add.s32 	%r917, %r917, 1;
	setp.ne.s32 	%p231, %r917, 0;
	@%p231 bra 	$L__BB2_292;
$L__BB2_295:
	setp.gt.u32 	%p251, %r9, 2147483646;
	@%p251 bra 	$L__BB2_329;
	add.s32 	%r364, %r6, 2;
	mul.lo.s32 	%r365, %r7, %r364;
	setp.ne.s32 	%p252, %r603, 2;
	@%p252 bra 	$L__BB2_313;
	and.b32  	%r366, %r10, 3;
	setp.lt.u32 	%p266, %r9, 3;
	mov.b32 	%r926, 0;
	@%p266 bra 	$L__BB2_308;
	and.b32  	%r926, %r10, -4;
	sub.s32 	%r920, %r365, %r6;
	mov.b32 	%r922, 0;
	mov.b32 	%r921, -2;
	mul.wide.s32 	%rd237, %r364, 4;
	cvt.s64.s32 	%rd239, %r365;
$L__BB2_299:
	setp.eq.s32 	%p267, %r921, -2;
	setp.gt.s32 	%p268, %r922, %r6;
	or.pred  	%p269, %p267, %p268;
	add.s32 	%r727, %r920, -2;
	mul.wide.s32 	%rd236, %r727, 4;
	add.s64 	%rd36, %rd4, %rd236;
	add.s64 	%rd37, %rd36, %rd237;
	@%p269 bra 	$L__BB2_301;
	ld.global.f32 	%f200, [%rd36];
	neg.f32 	%f201, %f200;
	st.global.f32 	[%rd37], %f201;
$L__BB2_301:
	setp.ge.s32 	%p270, %r922, %r6;
	@%p270 bra 	$L__BB2_303;
	ld.global.f32 	%f202, [%rd36+4];
	neg.f32 	%f203, %f202;
	st.global.f32 	[%rd37+4], %f203;
$L__BB2_303:
	add.s32 	%r728, %r922, 2;
	setp.gt.s32 	%p271, %r728, %r6;
	add.s32 	%r729, %r921, 2;
	cvt.s64.s32 	%rd238, %r729;
	add.s64 	%rd240, %rd239, %rd238;
	shl.b64 	%rd241, %rd240, 2;
	add.s64 	%rd38, %rd4, %rd241;
	@%p271 bra 	$L__BB2_305;
	ld.global.f32 	%f204, [%rd36+8];
	neg.f32 	%f205, %f204;
	st.global.f32 	[%rd38+8], %f205;
$L__BB2_305:
	add.s32 	%r730, %r922, 3;
	setp.gt.s32 	%p272, %r730, %r6;
	@%p272 bra 	$L__BB2_307;
	ld.global.f32 	%f206, [%rd36+12];
	neg.f32 	%f207, %f206;
	st.global.f32 	[%rd38+12], %f207;
$L__BB2_307:
	add.s32 	%r922, %r922, 4;
	add.s32 	%r921, %r921, 4;
	add.s32 	%r920, %r920, 4;
	setp.ne.s32 	%p273, %r922, %r926;
	@%p273 bra 	$L__BB2_299;
$L__BB2_308:
	setp.eq.s32 	%p274, %r366, 0;
	@%p274 bra 	$L__BB2_329;
	mul.wide.s32 	%rd242, %r364, 4;
	add.s64 	%rd39, %rd4, %rd242;
	add.s32 	%r731, %r926, %r365;
	sub.s32 	%r732, %r731, %r6;
	add.s32 	%r925, %r732, -2;
	neg.s32 	%r924, %r366;
$L__BB2_310:
	.pragma "nounroll";
	setp.eq.s32 	%p275, %r926, 0;
	setp.gt.s32 	%p276, %r926, %r6;
	or.pred  	%p277, %p275, %p276;
	@%p277 bra 	$L__BB2_312;
	mul.wide.s32 	%rd243, %r925, 4;
	add.s64 	%rd244, %rd4, %rd243;
	ld.global.f32 	%f208, [%rd244];
	neg.f32 	%f209, %f208;
	add.s64 	%rd245, %rd39, %rd243;
	st.global.f32 	[%rd245], %f209;
$L__BB2_312:
	add.s32 	%r926, %r926, 1;
	add.s32 	%r925, %r925, 1;
	add.s32 	%r924, %r924, 1;
	setp.eq.s32 	%p278, %r924, 0;
	@%p278 bra 	$L__BB2_329;
	bra.uni 	$L__BB2_310;
$L__BB2_313:
	and.b32  	%r384, %r10, 3;
	setp.lt.u32 	%p253, %r9, 3;
	mov.b32 	%r936, 0;
	@%p253 bra 	$L__BB2_324;
	and.b32  	%r936, %r10, -4;
	sub.s32 	%r933, %r365, %r6;
	mov.b32 	%r935, 0;
	mov.b32 	%r934, -2;
	mul.wide.s32 	%rd229, %r364, 4;
	cvt.s64.s32 	%rd231, %r365;
$L__BB2_315:
	setp.eq.s32 	%p254, %r934, -2;
	setp.gt.s32 	%p255, %r935, %r6;
	or.pred  	%p256, %p254, %p255;
	add.s32 	%r718, %r933, -2;
	mul.wide.s32 	%rd228, %r718, 4;
	add.s64 	%rd40, %rd4, %rd228;
	add.s64 	%rd41, %rd40, %rd229;
	@%p256 bra 	$L__BB2_317;
	ld.global.f32 	%f195, [%rd40];
	st.global.f32 	[%rd41], %f195;
$L__BB2_317:
	setp.ge.s32 	%p257, %r935, %r6;
	@%p257 bra 	$L__BB2_319;
	ld.global.f32 	%f196, [%rd40+4];
	st.global.f32 	[%rd41+4], %f196;
$L__BB2_319:
	add.s32 	%r719, %r935, 2;
	setp.gt.s32 	%p258, %r719, %r6;
	add.s32 	%r720, %r934, 2;
	cvt.s64.s32 	%rd230, %r720;
	add.s64 	%rd232, %rd231, %rd230;
	shl.b64 	%rd233, %rd232, 2;
	add.s64 	%rd42, %rd4, %rd233;
	@%p258 bra 	$L__BB2_321;
	ld.global.f32 	%f197, [%rd40+8];
	st.global.f32 	[%rd42+8], %f197;
$L__BB2_321:
	add.s32 	%r721, %r935, 3;
	setp.gt.s32 	%p259, %r721, %r6;
	@%p259 bra 	$L__BB2_323;
	ld.global.f32 	%f198, [%rd40+12];
	st.global.f32 	[%rd42+12], %f198;
$L__BB2_323:
	add.s32 	%r935, %r935, 4;
	add.s32 	%r934, %r934, 4;
	add.s32 	%r933, %r933, 4;
	setp.ne.s32 	%p260, %r935, %r936;
	@%p260 bra 	$L__BB2_315;
$L__BB2_324:
	setp.eq.s32 	%p261, %r384, 0;
	@%p261 bra 	$L__BB2_329;
	mul.wide.s32 	%rd234, %r364, 4;
	add.s64 	%rd43, %rd4, %rd234;
	add.s32 	%r722, %r936, %r365;
	sub.s32 	%r723, %r722, %r6;
	add.s32 	%r938, %r723, -2;
	neg.s32 	%r937, %r384;
$L__BB2_326:
	.pragma "nounroll";
	mul.wide.s32 	%rd235, %r938, 4;
	add.s64 	%rd44, %rd43, %rd235;
	add.s64 	%rd45, %rd4, %rd235;
	setp.eq.s32 	%p262, %r936, 0;
	setp.gt.s32 	%p263, %r936, %r6;
	or.pred  	%p264, %p262, %p263;
	@%p264 bra 	$L__BB2_328;
	ld.global.f32 	%f199, [%rd45];
	st.global.f32 	[%rd44], %f199;
$L__BB2_328:
	add.s32 	%r936, %r936, 1;
	add.s32 	%r938, %r938, 1;
	add.s32 	%r937, %r937, 1;
	setp.ne.s32 	%p265, %r937, 0;
	@%p265 bra 	$L__BB2_326;
$L__BB2_329:
	add.s32 	%r733, %r6, 2;
	mul.lo.s32 	%r415, %r7, %r733;
	setp.ne.s32 	%p279, %r6, -1;
	@%p279 bra 	$L__BB2_331;
	mul.wide.u32 	%rd250, %r415, 4;
	add.s64 	%rd251, %rd4, %rd250;
	ld.global.f32 	%f214, [%rd251+4];
	add.f32 	%f215, %f214, %f214;
	mul.f32 	%f216, %f215, 0f3F000000;
	st.global.f32 	[%rd251], %f216;
	bra.uni 	$L__BB2_437;
$L__BB2_331:
	mul.wide.s32 	%rd246, %r415, 4;
	add.s64 	%rd247, %rd4, %rd246;
	ld.global.f32 	%f210, [%rd247+4];
	sub.s32 	%r734, %r415, %r6;
	add.s32 	%r735, %r734, -2;
	mul.wide.s32 	%rd248, %r735, 4;
	add.s64 	%rd249, %rd4, %rd248;
	ld.global.f32 	%f211, [%rd249];
	add.f32 	%f212, %f210, %f211;
	mul.f32 	%f213, %f212, 0f3F000000;
	st.global.f32 	[%rd247], %f213;
	bra.uni 	$L__BB2_437;
$L__BB2_332:
	setp.eq.s32 	%p42, %r13, 0;
	@%p42 bra 	$L__BB2_226;
	setp.ne.s32 	%p43, %r14, 0;
	@%p43 bra 	$L__BB2_368;
	setp.gt.u32 	%p44, %r9, 2147483646;
	@%p44 bra 	$L__BB2_437;
	setp.ne.s32 	%p45, %r603, 2;
	add.s32 	%r429, %r6, 2;
	@%p45 bra 	$L__BB2_352;
	and.b32  	%r430, %r10, 3;
	setp.lt.u32 	%p65, %r9, 3;
	mov.b32 	%r950, 0;
	@%p65 bra 	$L__BB2_347;
	and.b32  	%r950, %r10, -4;
	neg.s32 	%r946, %r950;
	mov.b32 	%r947, 0;
$L__BB2_338:
	add.s32 	%r435, %r947, %r13;
	setp.lt.s32 	%p66, %r435, 1;
	setp.gt.s32 	%p67, %r435, %r6;
	or.pred  	%p68, %p66, %p67;
	add.s32 	%r640, %r435, %r429;
	mul.wide.s32 	%rd103, %r640, 4;
	add.s64 	%rd46, %rd4, %rd103;
	@%p68 bra 	$L__BB2_340;
	ld.global.f32 	%f125, [%rd46];
	neg.f32 	%f126, %f125;
	mul.wide.u32 	%rd104, %r435, 4;
	add.s64 	%rd105, %rd4, %rd104;
	st.global.f32 	[%rd105], %f126;
$L__BB2_340:
	add.s32 	%r436, %r435, 1;
	setp.gt.u32 	%p69, %r435, 2147483646;
	setp.gt.s32 	%p70, %r436, %r6;
	or.pred  	%p71, %p69, %p70;
	@%p71 bra 	$L__BB2_342;
	ld.global.f32 	%f127, [%rd46+4];
	neg.f32 	%f128, %f127;
	mul.wide.u32 	%rd106, %r436, 4;
	add.s64 	%rd107, %rd4, %rd106;
	st.global.f32 	[%rd107], %f128;
$L__BB2_342:
	add.s32 	%r437, %r435, 2;
	setp.lt.s32 	%p72, %r437, 1;
	setp.gt.s32 	%p73, %r437, %r6;
	or.pred  	%p74, %p72, %p73;
	@%p74 bra 	$L__BB2_344;
	ld.global.f32 	%f129, [%rd46+8];
	neg.f32 	%f130, %f129;
	mul.wide.u32 	%rd108, %r437, 4;
	add.s64 	%rd109, %rd4, %rd108;
	st.global.f32 	[%rd109], %f130;
$L__BB2_344:
	add.s32 	%r438, %r435, 3;
	setp.lt.s32 	%p75, %r438, 1;
	setp.gt.s32 	%p76, %r438, %r6;
	or.pred  	%p77, %p75, %p76;
	@%p77 bra 	$L__BB2_346;
	ld.global.f32 	%f131, [%rd46+12];
	neg.f32 	%f132, %f131;
	mul.wide.u32 	%rd110, %r438, 4;
	add.s64 	%rd111, %rd4, %rd110;
	st.global.f32 	[%rd111], %f132;
$L__BB2_346:
	add.s32 	%r947, %r947, 4;
	add.s32 	%r946, %r946, 4;
	setp.ne.s32 	%p78, %r946, 0;
	@%p78 bra 	$L__BB2_338;
$L__BB2_347:
	setp.eq.s32 	%p79, %r430, 0;
	@%p79 bra 	$L__BB2_437;
	neg.s32 	%r949, %r430;
$L__BB2_349:
	.pragma "nounroll";
	add.s32 	%r445, %r950, %r13;
	setp.lt.s32 	%p80, %r445, 1;
	setp.gt.s32 	%p81, %r445, %r6;
	or.pred  	%p82, %p80, %p81;
	@%p82 bra 	$L__BB2_351;
	add.s32 	%r641, %r445, %r429;
	mul.wide.s32 	%rd112, %r641, 4;
	add.s64 	%rd113, %rd4, %rd112;
	ld.global.f32 	%f133, [%rd113];
	neg.f32 	%f134, %f133;
	mul.wide.u32 	%rd114, %r445, 4;
	add.s64 	%rd115, %rd4, %rd114;
	st.global.f32 	[%rd115], %f134;
$L__BB2_351:
	add.s32 	%r950, %r950, 1;
	add.s32 	%r949, %r949, 1;
	setp.eq.s32 	%p83, %r949, 0;
	@%p83 bra 	$L__BB2_437;
	bra.uni 	$L__BB2_349;
$L__BB2_352:
	and.b32  	%r448, %r10, 3;
	setp.lt.u32 	%p46, %r9, 3;
	mov.b32 	%r999, 0;
	@%p46 bra 	$L__BB2_363;
	and.b32  	%r999, %r10, -4;
	neg.s32 	%r951, %r999;
	mov.b32 	%r952, 0;
$L__BB2_354:
	add.s32 	%r453, %r952, %r13;
	setp.lt.s32 	%p47, %r453, 1;
	setp.gt.s32 	%p48, %r453, %r6;
	or.pred  	%p49, %p47, %p48;
	add.s32 	%r636, %r453, %r429;
	mul.wide.s32 	%rd90, %r636, 4;
	add.s64 	%rd47, %rd4, %rd90;
	@%p49 bra 	$L__BB2_356;
	ld.global.f32 	%f120, [%rd47];
	mul.wide.u32 	%rd91, %r453, 4;
	add.s64 	%rd92, %rd4, %rd91;
	st.global.f32 	[%rd92], %f120;
$L__BB2_356:
	add.s32 	%r454, %r453, 1;
	setp.gt.u32 	%p50, %r453, 2147483646;
	setp.gt.s32 	%p51, %r454, %r6;
	or.pred  	%p52, %p50, %p51;
	@%p52 bra 	$L__BB2_358;
	ld.global.f32 	%f121, [%rd47+4];
	mul.wide.u32 	%rd93, %r454, 4;
	add.s64 	%rd94, %rd4, %rd93;
	st.global.f32 	[%rd94], %f121;
$L__BB2_358:
	add.s32 	%r455, %r453, 2;
	setp.lt.s32 	%p53, %r455, 1;
	setp.gt.s32 	%p54, %r455, %r6;
	or.pred  	%p55, %p53, %p54;
	@%p55 bra 	$L__BB2_360;
	ld.global.f32 	%f122, [%rd47+8];
	mul.wide.u32 	%rd95, %r455, 4;
	add.s64 	%rd96, %rd4, %rd95;
	st.global.f32 	[%rd96], %f122;
$L__BB2_360:
	add.s32 	%r456, %r453, 3;
	setp.lt.s32 	%p56, %r456, 1;
	setp.gt.s32 	%p57, %r456, %r6;
	or.pred  	%p58, %p56, %p57;
	@%p58 bra 	$L__BB2_362;
	ld.global.f32 	%f123, [%rd47+12];
	mul.wide.u32 	%rd97, %r456, 4;
	add.s64 	%rd98, %rd4, %rd97;
	st.global.f32 	[%rd98], %f123;
$L__BB2_362:
	add.s32 	%r952, %r952, 4;
	add.s32 	%r951, %r951, 4;
	setp.eq.s32 	%p59, %r951, 0;
	@%p59 bra 	$L__BB2_363;
	bra.uni 	$L__BB2_354;
$L__BB2_363:
	setp.eq.s32 	%p60, %r448, 0;
	@%p60 bra 	$L__BB2_437;
	neg.s32 	%r998, %r448;
$L__BB2_365:
	.pragma "nounroll";
	add.s32 	%r600, %r999, %r13;
	setp.lt.s32 	%p61, %r600, 1;
	setp.gt.s32 	%p62, %r600, %r6;
	or.pred  	%p63, %p61, %p62;
	@%p63 bra 	$L__BB2_367;
	add.s32 	%r637, %r600, %r429;
	mul.wide.s32 	%rd99, %r637, 4;
	add.s64 	%rd100, %rd4, %rd99;
	ld.global.f32 	%f124, [%rd100];
	mul.wide.u32 	%rd101, %r600, 4;
	add.s64 	%rd102, %rd4, %rd101;
	st.global.f32 	[%rd102], %f124;
$L__BB2_367:
	add.s32 	%r999, %r999, 1;
	add.s32 	%r998, %r998, 1;
	setp.ne.s32 	%p64, %r998, 0;
	@%p64 bra 	$L__BB2_365;
	bra.uni 	$L__BB2_437;
$L__BB2_368:
	setp.ne.s32 	%p87, %r13, %r117;
	@%p87 bra 	$L__BB2_403;
	setp.gt.u32 	%p130, %r11, 2147483646;
	@%p130 bra 	$L__BB2_437;
	add.s32 	%r459, %r6, 2;
	setp.ne.s32 	%p131, %r603, 1;
	@%p131 bra 	$L__BB2_387;
	and.b32  	%r460, %r12, 3;
	setp.lt.u32 	%p151, %r11, 3;
	mov.b32 	%r963, 0;
	@%p151 bra 	$L__BB2_382;
	and.b32  	%r963, %r12, -4;
	neg.s32 	%r962, %r963;
	add.s32 	%r961, %r14, 1;
	mad.lo.s32 	%r960, %r459, %r14, %r459;
	shl.b32 	%r678, %r6, 2;
	add.s32 	%r465, %r678, 8;
	add.s32 	%r959, %r6, %r960;
	add.s32 	%r679, %r14, 2;
	mul.lo.s32 	%r958, %r459, %r679;
	add.s32 	%r957, %r6, %r958;
	add.s32 	%r680, %r14, 3;
	mul.lo.s32 	%r956, %r680, %r459;
	add.s32 	%r955, %r6, %r956;
	mul.lo.s32 	%r681, %r5, %r459;
	mul.lo.s32 	%r954, %r681, %r12;
	add.s32 	%r953, %r6, %r954;
	cvt.s64.s32 	%rd51, %r6;
$L__BB2_373:
	add.s32 	%r483, %r961, -1;
	setp.gt.s32 	%p152, %r483, %r6;
	setp.lt.s32 	%p153, %r483, 1;
	or.pred  	%p154, %p153, %p152;
	@%p154 bra 	$L__BB2_375;
	mul.wide.s32 	%rd158, %r953, 4;
	add.s64 	%rd159, %rd4, %rd158;
	ld.global.f32 	%f155, [%rd159];
	neg.f32 	%f156, %f155;
	cvt.s64.s32 	%rd160, %r954;
	add.s64 	%rd161, %rd51, %rd160;
	shl.b64 	%rd162, %rd161, 2;
	add.s64 	%rd163, %rd4, %rd162;
	st.global.f32 	[%rd163+4], %f156;
$L__BB2_375:
	setp.gt.s32 	%p155, %r961, %r6;
	setp.gt.u32 	%p156, %r483, 2147483646;
	or.pred  	%p157, %p156, %p155;
	@%p157 bra 	$L__BB2_377;
	mul.wide.s32 	%rd164, %r959, 4;
	add.s64 	%rd165, %rd4, %rd164;
	ld.global.f32 	%f157, [%rd165];
	neg.f32 	%f158, %f157;
	cvt.s64.s32 	%rd166, %r960;
	add.s64 	%rd167, %rd51, %rd166;
	shl.b64 	%rd168, %rd167, 2;
	add.s64 	%rd169, %rd4, %rd168;
	st.global.f32 	[%rd169+4], %f158;
$L__BB2_377:
	add.s32 	%r682, %r961, 1;
	setp.gt.s32 	%p158, %r682, %r6;
	setp.lt.s32 	%p159, %r682, 1;
	or.pred  	%p160, %p159, %p158;
	@%p160 bra 	$L__BB2_379;
	mul.wide.s32 	%rd170, %r957, 4;
	add.s64 	%rd171, %rd4, %rd170;
	ld.global.f32 	%f159, [%rd171];
	neg.f32 	%f160, %f159;
	cvt.s64.s32 	%rd172, %r958;
	add.s64 	%rd173, %rd51, %rd172;
	shl.b64 	%rd174, %rd173, 2;
	add.s64 	%rd175, %rd4, %rd174;
	st.global.f32 	[%rd175+4], %f160;
$L__BB2_379:
	add.s32 	%r683, %r961, 2;
	setp.gt.s32 	%p161, %r683, %r6;
	setp.lt.s32 	%p162, %r683, 1;
	or.pred  	%p163, %p162, %p161;
	@%p163 bra 	$L__BB2_381;
	mul.wide.s32 	%rd176, %r955, 4;
	add.s64 	%rd177, %rd4, %rd176;
	ld.global.f32 	%f161, [%rd177];
	neg.f32 	%f162, %f161;
	cvt.s64.s32 	%rd178, %r956;
	add.s64 	%rd179, %rd51, %rd178;
	shl.b64 	%rd180, %rd179, 2;
	add.s64 	%rd181, %rd4, %rd180;
	st.global.f32 	[%rd181+4], %f162;
$L__BB2_381:
	add.s32 	%r962, %r962, 4;
	add.s32 	%r961, %r961, 4;
	add.s32 	%r960, %r960, %r465;
	add.s32 	%r959, %r959, %r465;
	add.s32 	%r958, %r958, %r465;
	add.s32 	%r957, %r957, %r465;
	add.s32 	%r956, %r956, %r465;
	add.s32 	%r955, %r955, %r465;
	add.s32 	%r954, %r954, %r465;
	add.s32 	%r953, %r953, %r465;
	setp.ne.s32 	%p164, %r962, 0;
	@%p164 bra 	$L__BB2_373;
$L__BB2_382:
	setp.eq.s32 	%p165, %r460, 0;
	@%p165 bra 	$L__BB2_437;
	add.s32 	%r967, %r963, %r14;
	mul.lo.s32 	%r966, %r967, %r459;
	add.s32 	%r965, %r6, %r966;
	neg.s32 	%r964, %r460;
	cvt.s64.s32 	%rd52, %r6;
$L__BB2_384:
	.pragma "nounroll";
	setp.gt.s32 	%p166, %r967, %r6;
	setp.lt.s32 	%p167, %r967, 1;
	or.pred  	%p168, %p167, %p166;
	@%p168 bra 	$L__BB2_386;
	mul.wide.s32 	%rd182, %r965, 4;
	add.s64 	%rd183, %rd4, %rd182;
	ld.global.f32 	%f163, [%rd183];
	neg.f32 	%f164, %f163;
	cvt.s64.s32 	%rd184, %r966;
	add.s64 	%rd185, %rd52, %rd184;
	shl.b64 	%rd186, %rd185, 2;
	add.s64 	%rd187, %rd4, %rd186;
	st.global.f32 	[%rd187+4], %f164;
$L__BB2_386:
	add.s32 	%r967, %r967, 1;
	add.s32 	%r966, %r966, %r459;
	add.s32 	%r965, %r965, %r459;
	add.s32 	%r964, %r964, 1;
	setp.eq.s32 	%p169, %r964, 0;
	@%p169 bra 	$L__BB2_437;
	bra.uni 	$L__BB2_384;
$L__BB2_387:
	and.b32  	%r507, %r12, 3;
	setp.lt.u32 	%p132, %r11, 3;
	mov.b32 	%r989, 0;
	@%p132 bra 	$L__BB2_398;
	and.b32  	%r989, %r12, -4;
	neg.s32 	%r977, %r989;
	add.s32 	%r976, %r14, 1;
	mad.lo.s32 	%r975, %r459, %r14, %r459;
	shl.b32 	%r671, %r6, 2;
	add.s32 	%r512, %r671, 8;
	add.s32 	%r974, %r6, %r975;
	add.s32 	%r672, %r14, 2;
	mul.lo.s32 	%r973, %r459, %r672;
	add.s32 	%r972, %r6, %r973;
	add.s32 	%r673, %r14, 3;
	mul.lo.s32 	%r971, %r673, %r459;
	add.s32 	%r970, %r6, %r971;
	mul.lo.s32 	%r674, %r5, %r459;
	mul.lo.s32 	%r969, %r674, %r12;
	add.s32 	%r968, %r6, %r969;
	cvt.s64.s32 	%rd56, %r6;
$L__BB2_389:
	add.s32 	%r530, %r976, -1;
	setp.gt.s32 	%p133, %r530, %r6;
	setp.lt.s32 	%p134, %r530, 1;
	or.pred  	%p135, %p134, %p133;
	@%p135 bra 	$L__BB2_391;
	mul.wide.s32 	%rd128, %r968, 4;
	add.s64 	%rd129, %rd4, %rd128;
	ld.global.f32 	%f150, [%rd129];
	cvt.s64.s32 	%rd130, %r969;
	add.s64 	%rd131, %rd56, %rd130;
	shl.b64 	%rd132, %rd131, 2;
	add.s64 	%rd133, %rd4, %rd132;
	st.global.f32 	[%rd133+4], %f150;
$L__BB2_391:
	setp.gt.s32 	%p136, %r976, %r6;
	setp.gt.u32 	%p137, %r530, 2147483646;
	or.pred  	%p138, %p137, %p136;
	@%p138 bra 	$L__BB2_393;
	mul.wide.s32 	%rd134, %r974, 4;
	add.s64 	%rd135, %rd4, %rd134;
	ld.global.f32 	%f151, [%rd135];
	cvt.s64.s32 	%rd136, %r975;
	add.s64 	%rd137, %rd56, %rd136;
	shl.b64 	%rd138, %rd137, 2;
	add.s64 	%rd139, %rd4, %rd138;
	st.global.f32 	[%rd139+4], %f151;
$L__BB2_393:
	add.s32 	%r675, %r976, 1;
	setp.gt.s32 	%p139, %r675, %r6;
	setp.lt.s32 	%p140, %r675, 1;
	or.pred  	%p141, %p140, %p139;
	@%p141 bra 	$L__BB2_395;
	mul.wide.s32 	%rd140, %r972, 4;
	add.s64 	%rd141, %rd4, %rd140;
	ld.global.f32 	%f152, [%rd141];
	cvt.s64.s32 	%rd142, %r973;
	add.s64 	%rd143, %rd56, %rd142;
	shl.b64 	%rd144, %rd143, 2;
	add.s64 	%rd145, %rd4, %rd144;
	st.global.f32 	[%rd145+4], %f152;
$L__BB2_395:
	add.s32 	%r676, %r976, 2;
	setp.gt.s32 	%p142, %r676, %r6;
	setp.lt.s32 	%p143, %r676, 1;
	or.pred  	%p144, %p143, %p142;
	@%p144 bra 	$L__BB2_397;
	mul.wide.s32 	%rd146, %r970, 4;
	add.s64 	%rd147, %rd4, %rd146;
	ld.global.f32 	%f153, [%rd147];
	cvt.s64.s32 	%rd148, %r971;
	add.s64 	%rd149, %rd56, %rd148;
	shl.b64 	%rd150, %rd149, 2;
	add.s64 	%rd151, %rd4, %rd150;
	st.global.f32 	[%rd151+4], %f153;
$L__BB2_397:
	add.s32 	%r977, %r977, 4;
	add.s32 	%r976, %r976, 4;
	add.s32 	%r975, %r975, %r512;
	add.s32 	%r974, %r974, %r512;
	add.s32 	%r973, %r973, %r512;
	add.s32 	%r972, %r972, %r512;
	add.s32 	%r971, %r971, %r512;
	add.s32 	%r970, %r970, %r512;
	add.s32 	%r969, %r969, %r512;
	add.s32 	%r968, %r968, %r512;
	setp.eq.s32 	%p145, %r977, 0;
	@%p145 bra 	$L__BB2_398;
	bra.uni 	$L__BB2_389;
$L__BB2_398:
	setp.eq.s32 	%p146, %r507, 0;
	@%p146 bra 	$L__BB2_437;
	add.s32 	%r993, %r989, %r14;
	mul.lo.s32 	%r992, %r993, %r459;
	add.s32 	%r991, %r6, %r992;
	neg.s32 	%r990, %r507;
	cvt.s64.s32 	%rd61, %r6;
$L__BB2_400:
	.pragma "nounroll";
	setp.gt.s32 	%p147, %r993, %r6;
	setp.lt.s32 	%p148, %r993, 1;
	or.pred  	%p149, %p148, %p147;
	@%p149 bra 	$L__BB2_402;
	mul.wide.s32 	%rd152, %r991, 4;
	add.s64 	%rd153, %rd4, %rd152;
	ld.global.f32 	%f154, [%rd153];
	cvt.s64.s32 	%rd154, %r992;
	add.s64 	%rd155, %rd61, %rd154;
	shl.b64 	%rd156, %rd155, 2;
	add.s64 	%rd157, %rd4, %rd156;
	st.global.f32 	[%rd157+4], %f154;
$L__BB2_402:
	add.s32 	%r993, %r993, 1;
	add.s32 	%r992, %r992, %r459;
	add.s32 	%r991, %r991, %r459;
	add.s32 	%r990, %r990, 1;
	setp.eq.s32 	%p150, %r990, 0;
	@%p150 bra 	$L__BB2_437;
	bra.uni 	$L__BB2_400;
$L__BB2_403:
	add.s32 	%r645, %r3, %r4;
	add.s32 	%r646, %r645, -1;
	mul.lo.s32 	%r647, %r12, %r646;
	setp.ne.s32 	%p88, %r14, %r647;
	setp.gt.u32 	%p89, %r9, 2147483646;
	or.pred  	%p90, %p88, %p89;
	@%p90 bra 	$L__BB2_437;
	add.s32 	%r541, %r6, 2;
	mul.lo.s32 	%r542, %r7, %r541;
	setp.ne.s32 	%p91, %r603, 2;
	@%p91 bra 	$L__BB2_421;
	and.b32  	%r543, %r10, 3;
	setp.lt.u32 	%p111, %r9, 3;
	mov.b32 	%r982, 0;
	@%p111 bra 	$L__BB2_416;
	and.b32  	%r982, %r10, -4;
	neg.s32 	%r978, %r982;
	mov.b32 	%r979, 0;
	mul.wide.s32 	%rd123, %r541, 4;
$L__BB2_407:
	add.s32 	%r548, %r979, %r13;
	add.s32 	%r661, %r542, %r548;
	setp.lt.s32 	%p112, %r548, 1;
	setp.gt.s32 	%p113, %r548, %r6;
	or.pred  	%p114, %p112, %p113;
	sub.s32 	%r662, %r661, %r6;
	add.s32 	%r663, %r662, -2;
	mul.wide.s32 	%rd122, %r663, 4;
	add.s64 	%rd57, %rd4, %rd122;
	add.s64 	%rd58, %rd57, %rd123;
	@%p114 bra 	$L__BB2_409;
	ld.global.f32 	%f140, [%rd57];
	neg.f32 	%f141, %f140;
	st.global.f32 	[%rd58], %f141;
$L__BB2_409:
	add.s32 	%r664, %r548, 1;
	setp.gt.u32 	%p115, %r548, 2147483646;
	setp.gt.s32 	%p116, %r664, %r6;
	or.pred  	%p117, %p115, %p116;
	@%p117 bra 	$L__BB2_411;
	ld.global.f32 	%f142, [%rd57+4];
	neg.f32 	%f143, %f142;
	st.global.f32 	[%rd58+4], %f143;
$L__BB2_411:
	add.s32 	%r665, %r548, 2;
	setp.lt.s32 	%p118, %r665, 1;
	setp.gt.s32 	%p119, %r665, %r6;
	or.pred  	%p120, %p118, %p119;
	@%p120 bra 	$L__BB2_413;
	ld.global.f32 	%f144, [%rd57+8];
	neg.f32 	%f145, %f144;
	st.global.f32 	[%rd58+8], %f145;
$L__BB2_413:
	add.s32 	%r666, %r548, 3;
	setp.lt.s32 	%p121, %r666, 1;
	setp.gt.s32 	%p122, %r666, %r6;
	or.pred  	%p123, %p121, %p122;
	@%p123 bra 	$L__BB2_415;
	ld.global.f32 	%f146, [%rd57+12];
	neg.f32 	%f147, %f146;
	st.global.f32 	[%rd58+12], %f147;
$L__BB2_415:
	add.s32 	%r979, %r979, 4;
	add.s32 	%r978, %r978, 4;
	setp.ne.s32 	%p124, %r978, 0;
	@%p124 bra 	$L__BB2_407;
$L__BB2_416:
	setp.eq.s32 	%p125, %r543, 0;
	@%p125 bra 	$L__BB2_437;
	neg.s32 	%r981, %r543;
	mul.wide.s32 	%rd126, %r541, 4;
$L__BB2_418:
	.pragma "nounroll";
	add.s32 	%r555, %r982, %r13;
	setp.lt.s32 	%p126, %r555, 1;
	setp.gt.s32 	%p127, %r555, %r6;
	or.pred  	%p128, %p126, %p127;
	@%p128 bra 	$L__BB2_420;
	add.s32 	%r667, %r542, %r555;
	sub.s32 	%r668, %r667, %r6;
	add.s32 	%r669, %r668, -2;
	mul.wide.s32 	%rd124, %r669, 4;
	add.s64 	%rd125, %rd4, %rd124;
	ld.global.f32 	%f148, [%rd125];
	neg.f32 	%f149, %f148;
	add.s64 	%rd127, %rd125, %rd126;
	st.global.f32 	[%rd127], %f149;
$L__BB2_420:
	add.s32 	%r982, %r982, 1;
	add.s32 	%r981, %r981, 1;
	setp.eq.s32 	%p129, %r981, 0;
	@%p129 bra 	$L__BB2_437;
	bra.uni 	$L__BB2_418;
$L__BB2_421:
	and.b32  	%r558, %r10, 3;
	setp.lt.u32 	%p92, %r9, 3;
	mov.b32 	%r996, 0;
	@%p92 bra 	$L__BB2_432;
	and.b32  	%r996, %r10, -4;
	neg.s32 	%r983, %r996;
	mov.b32 	%r984, 0;
	mul.wide.s32 	%rd117, %r541, 4;
$L__BB2_423:
	add.s32 	%r563, %r984, %r13;
	add.s32 	%r650, %r542, %r563;
	setp.lt.s32 	%p93, %r563, 1;
	setp.gt.s32 	%p94, %r563, %r6;
	or.pred  	%p95, %p93, %p94;
	sub.s32 	%r651, %r650, %r6;
	add.s32 	%r652, %r651, -2;
	mul.wide.s32 	%rd116, %r652, 4;
	add.s64 	%rd59, %rd4, %rd116;
	add.s64 	%rd60, %rd59, %rd117;
	@%p95 bra 	$L__BB2_425;
	ld.global.f32 	%f135, [%rd59];
	st.global.f32 	[%rd60], %f135;
$L__BB2_425:
	add.s32 	%r653, %r563, 1;
	setp.gt.u32 	%p96, %r563, 2147483646;
	setp.gt.s32 	%p97, %r653, %r6;
	or.pred  	%p98, %p96, %p97;
	@%p98 bra 	$L__BB2_427;
	ld.global.f32 	%f136, [%rd59+4];
	st.global.f32 	[%rd60+4], %f136;
$L__BB2_427:
	add.s32 	%r654, %r563, 2;
	setp.lt.s32 	%p99, %r654, 1;
	setp.gt.s32 	%p100, %r654, %r6;
	or.pred  	%p101, %p99, %p100;
	@%p101 bra 	$L__BB2_429;
	ld.global.f32 	%f137, [%rd59+8];
	st.global.f32 	[%rd60+8], %f137;
$L__BB2_429:
	add.s32 	%r655, %r563, 3;
	setp.lt.s32 	%p102, %r655, 1;
	setp.gt.s32 	%p103, %r655, %r6;
	or.pred  	%p104, %p102, %p103;
	@%p104 bra 	$L__BB2_431;
	ld.global.f32 	%f138, [%rd59+12];
	st.global.f32 	[%rd60+12], %f138;
$L__BB2_431:
	add.s32 	%r984, %r984, 4;
	add.s32 	%r983, %r983, 4;
	setp.eq.s32 	%p105, %r983, 0;
	@%p105 bra 	$L__BB2_432;
	bra.uni 	$L__BB2_423;
$L__BB2_432:
	setp.eq.s32 	%p106, %r558, 0;
	@%p106 bra 	$L__BB2_437;
	neg.s32 	%r995, %r558;
	mul.wide.s32 	%rd120, %r541, 4;
$L__BB2_434:
	.pragma "nounroll";
	add.s32 	%r593, %r996, %r13;
	setp.lt.s32 	%p107, %r593, 1;
	setp.gt.s32 	%p108, %r593, %r6;
	or.pred  	%p109, %p107, %p108;
	@%p109 bra 	$L__BB2_436;
	add.s32 	%r656, %r542, %r593;
	sub.s32 	%r657, %r656, %r6;
	add.s32 	%r658, %r657, -2;
	mul.wide.s32 	%rd118, %r658, 4;
	add.s64 	%rd119, %rd4, %rd118;
	ld.global.f32 	%f139, [%rd119];
	add.s64 	%rd121, %rd119, %rd120;
	st.global.f32 	[%rd121], %f139;
$L__BB2_436:
	add.s32 	%r996, %r996, 1;
	add.s32 	%r995, %r995, 1;
	setp.eq.s32 	%p110, %r995, 0;
	@%p110 bra 	$L__BB2_437;
	bra.uni 	$L__BB2_434;
$L__BB2_437:
	ret;

}
	// .globl	_Z33computeDivergenceAndPressureOnGPUPfS_S_S_
.visible .entry _Z33computeDivergenceAndPressureOnGPUPfS_S_S_(
	.param .u64 .ptr .align 1 _Z33computeDivergenceAndPressureOnGPUPfS_S_S__param_0,
	.param .u64 .ptr .align 1 _Z33computeDivergenceAndPressureOnGPUPfS_S_S__param_1,
	.param .u64 .ptr .align 1 _Z33computeDivergenceAndPressureOnGPUPfS_S_S__param_2,
	.param .u64 .ptr .align 1 _Z33computeDivergenceAndPressureOnGPUPfS_S_S__param_3
)
{
	.reg .pred 	%p<510>;
	.reg .b32 	%r<1173>;
	.reg .b32 	%f<230>;
	.reg .b64 	%rd<508>;

	ld.param.u64 	%rd72, [_Z33computeDivergenceAndPressureOnGPUPfS_S_S__param_0];
	ld.param.u64 	%rd73, [_Z33computeDivergenceAndPressureOnGPUPfS_S_S__param_2];
	ld.param.u64 	%rd74, [_Z33computeDivergenceAndPressureOnGPUPfS_S_S__param_3];
	cvta.to.global.u64 	%rd1, %rd72;
	cvta.to.global.u64 	%rd2, %rd73;
	cvta.to.global.u64 	%rd3, %rd74;
	mov.u32 	%r698, %tid.x;
	mov.u32 	%r699, %ctaid.x;
	mov.u32 	%r1, %ntid.x;
	mul.lo.s32 	%r2, %r699, %r1;
	add.s32 	%r700, %r2, %r698;
	mov.u32 	%r701, %tid.y;
	mov.u32 	%r702, %ctaid.y;
	mov.u32 	%r3, %ntid.y;
	mul.lo.s32 	%r4, %r702, %r3;
	add.s32 	%r5, %r4, %r701;
	ld.const.u32 	%r6, [N];
	add.s32 	%r7, %r6, 1;
	mov.u32 	%r703, %nctaid.x;
	mul.lo.s32 	%r704, %r1, %r703;
	div.u32 	%r8, %r7, %r704;
	add.s32 	%r9, %r8, 1;
	mov.u32 	%r705, %nctaid.y;
	mul.lo.s32 	%r706, %r3, %r705;
	div.u32 	%r10, %r7, %r706;
	add.s32 	%r11, %r10, 1;
	mad.lo.s32 	%r12, %r700, %r8, %r700;
	mad.lo.s32 	%r13, %r5, %r10, %r5;
	setp.gt.u32 	%p4, %r10, 2147483646;
	@%p4 bra 	$L__BB3_24;
	cvt.rn.f32.s32 	%f2, %r6;
	rcp.rn.f32 	%f3, %f2;
	mul.f32 	%f1, %f3, 0fBF000000;
	and.b32  	%r14, %r9, -4;
	mov.b32 	%r961, 0;
$L__BB3_2:
	mov.u32 	%r15, %r961;
	setp.gt.u32 	%p5, %r8, 2147483646;
	@%p5 bra 	$L__BB3_23;
	setp.lt.u32 	%p6, %r8, 3;
	add.s32 	%r16, %r15, %r13;
	mov.b32 	%r964, 0;
	@%p6 bra 	$L__BB3_14;
	neg.s32 	%r962, %r14;
	mov.b32 	%r963, 0;
$L__BB3_5:
	ld.param.u64 	%rd502, [_Z33computeDivergenceAndPressureOnGPUPfS_S_S__param_1];
	setp.le.s32 	%p7, %r16, %r6;
	setp.gt.s32 	%p8, %r16, 0;
	add.s32 	%r20, %r963, %r12;
	add.s32 	%r710, %r6, 2;
	mad.lo.s32 	%r21, %r710, %r16, %r20;
	setp.gt.s32 	%p9, %r20, 0;
	setp.le.s32 	%p10, %r20, %r6;
	and.pred  	%p11, %p9, %p10;
	and.pred  	%p1, %p8, %p7;
	and.pred  	%p12, %p11, %p1;
	mul.wide.s32 	%rd75, %r21, 4;
	add.s64 	%rd4, %rd1, %rd75;
	add.s32 	%r711, %r21, %r710;
	cvta.to.global.u64 	%rd76, %rd502;
	mul.wide.s32 	%rd77, %r711, 4;
	add.s64 	%rd5, %rd76, %rd77;
	sub.s32 	%r712, %r21, %r6;
	add.s32 	%r713, %r712, -2;
	mul.wide.s32 	%rd78, %r713, 4;
	add.s64 	%rd6, %rd76, %rd78;
	not.pred 	%p13, %p12;
	@%p13 bra 	$L__BB3_7;
	ld.global.f32 	%f4, [%rd4+4];
	ld.global.f32 	%f5, [%rd4+-4];
	sub.f32 	%f6, %f4, %f5;
	ld.global.f32 	%f7, [%rd5];
	add.f32 	%f8, %f6, %f7;
	ld.global.f32 	%f9, [%rd6];
	sub.f32 	%f10, %f8, %f9;
	mul.f32 	%f11, %f1, %f10;
	mul.wide.s32 	%rd79, %r21, 4;
	add.s64 	%rd80, %rd3, %rd79;
	st.global.f32 	[%rd80], %f11;
	add.s64 	%rd81, %rd2, %rd79;
	mov.b32 	%r714, 0;
	st.global.u32 	[%rd81], %r714;
$L__BB3_7:
	add.s32 	%r715, %r20, 1;
	setp.lt.u32 	%p14, %r20, 2147483647;
	setp.le.s32 	%p15, %r715, %r6;
	and.pred  	%p16, %p14, %p15;
	and.pred  	%p17, %p16, %p1;
	not.pred 	%p18, %p17;
	@%p18 bra 	$L__BB3_9;
	add.s32 	%r716, %r21, 1;
	ld.global.f32 	%f12, [%rd4+8];
	ld.global.f32 	%f13, [%rd4];
	sub.f32 	%f14, %f12, %f13;
	ld.global.f32 	%f15, [%rd5+4];
	add.f32 	%f16, %f14, %f15;
	ld.global.f32 	%f17, [%rd6+4];
	sub.f32 	%f18, %f16, %f17;
	mul.f32 	%f19, %f1, %f18;
	mul.wide.s32 	%rd82, %r716, 4;
	add.s64 	%rd83, %rd3, %rd82;
	st.global.f32 	[%rd83], %f19;
	add.s64 	%rd84, %rd2, %rd82;
	mov.b32 	%r717, 0;
	st.global.u32 	[%rd84], %r717;
$L__BB3_9:
	add.s32 	%r718, %r20, 2;
	setp.gt.s32 	%p19, %r718, 0;
	setp.le.s32 	%p20, %r718, %r6;
	and.pred  	%p21, %p19, %p20;
	and.pred  	%p22, %p21, %p1;
	not.pred 	%p23, %p22;
	@%p23 bra 	$L__BB3_11;
	add.s32 	%r719, %r21, 2;
	ld.global.f32 	%f20, [%rd4+12];
	ld.global.f32 	%f21, [%rd4+4];
	sub.f32 	%f22, %f20, %f21;
	ld.global.f32 	%f23, [%rd5+8];
	add.f32 	%f24, %f22, %f23;
	ld.global.f32 	%f25, [%rd6+8];
	sub.f32 	%f26, %f24, %f25;
	mul.f32 	%f27, %f1, %f26;
	mul.wide.s32 	%rd85, %r719, 4;
	add.s64 	%rd86, %rd3, %rd85;
	st.global.f32 	[%rd86], %f27;
	add.s64 	%rd87, %rd2, %rd85;
	mov.b32 	%r720, 0;
	st.global.u32 	[%rd87], %r720;
$L__BB3_11:
	add.s32 	%r721, %r20, 3;
	setp.gt.s32 	%p24, %r721, 0;
	setp.le.s32 	%p25, %r721, %r6;
	and.pred  	%p26, %p24, %p25;
	and.pred  	%p27, %p26, %p1;
	not.pred 	%p28, %p27;
	@%p28 bra 	$L__BB3_13;
	add.s32 	%r722, %r21, 3;
	ld.global.f32 	%f28, [%rd4+16];
	ld.global.f32 	%f29, [%rd4+8];
	sub.f32 	%f30, %f28, %f29;
	ld.global.f32 	%f31, [%rd5+12];
	add.f32 	%f32, %f30, %f31;
	ld.global.f32 	%f33, [%rd6+12];
	sub.f32 	%f34, %f32, %f33;
	mul.f32 	%f35, %f1, %f34;
	mul.wide.s32 	%rd88, %r722, 4;
	add.s64 	%rd89, %rd3, %rd88;
	st.global.f32 	[%rd89], %f35;
	add.s64 	%rd90, %rd2, %rd88;
	mov.b32 	%r723, 0;
	st.global.u32 	[%rd90], %r723;
$L__BB3_13:
	add.s32 	%r963, %r963, 4;
	add.s32 	%r962, %r962, 4;
	setp.ne.s32 	%p29, %r962, 0;
	mov.u32 	%r964, %r14;
	@%p29 bra 	$L__BB3_5;
$L__BB3_14:
	and.b32  	%r724, %r9, 3;
	setp.eq.s32 	%p30, %r724, 0;
	@%p30 bra 	$L__BB3_23;
	ld.param.u64 	%rd503, [_Z33computeDivergenceAndPressureOnGPUPfS_S_S__param_1];
	setp.le.s32 	%p31, %r16, %r6;
	setp.gt.s32 	%p32, %r16, 0;
	add.s32 	%r25, %r964, %r12;
	add.s32 	%r725, %r6, 2;
	mad.lo.s32 	%r26, %r725, %r16, %r25;
	setp.gt.s32 	%p33, %r25, 0;
	setp.le.s32 	%p34, %r25, %r6;
	and.pred  	%p35, %p33, %p34;
	and.pred  	%p2, %p32, %p31;
	and.pred  	%p36, %p35, %p2;
	add.s32 	%r726, %r26, %r725;
	cvta.to.global.u64 	%rd91, %rd503;
	mul.wide.s32 	%rd92, %r726, 4;
	add.s64 	%rd7, %rd91, %rd92;
	sub.s32 	%r727, %r26, %r6;
	add.s32 	%r728, %r727, -2;
	mul.wide.s32 	%rd93, %r728, 4;
	add.s64 	%rd8, %rd91, %rd93;
	not.pred 	%p37, %p36;
	@%p37 bra 	$L__BB3_17;
	mul.wide.s32 	%rd94, %r26, 4;
	add.s64 	%rd95, %rd1, %rd94;
	ld.global.f32 	%f36, [%rd95+4];
	ld.global.f32 	%f37, [%rd95+-4];
	sub.f32 	%f38, %f36, %f37;
	ld.global.f32 	%f39, [%rd7];
	add.f32 	%f40, %f38, %f39;
	ld.global.f32 	%f41, [%rd8];
	sub.f32 	%f42, %f40, %f41;
	mul.f32 	%f43, %f1, %f42;
	add.s64 	%rd96, %rd3, %rd94;
	st.global.f32 	[%rd96], %f43;
	add.s64 	%rd97, %rd2, %rd94;
	mov.b32 	%r729, 0;
	st.global.u32 	[%rd97], %r729;
$L__BB3_17:
	and.b32  	%r730, %r9, 3;
	setp.eq.s32 	%p38, %r730, 1;
	@%p38 bra 	$L__BB3_23;
	add.s32 	%r731, %r25, 1;
	setp.lt.u32 	%p39, %r25, 2147483647;
	setp.le.s32 	%p40, %r731, %r6;
	and.pred  	%p41, %p39, %p40;
	and.pred  	%p42, %p41, %p2;
	not.pred 	%p43, %p42;
	@%p43 bra 	$L__BB3_20;
	add.s32 	%r732, %r26, 1;
	mul.wide.s32 	%rd98, %r26, 4;
	add.s64 	%rd99, %rd1, %rd98;
	ld.global.f32 	%f44, [%rd99+8];
	ld.global.f32 	%f45, [%rd99];
	sub.f32 	%f46, %f44, %f45;
	ld.global.f32 	%f47, [%rd7+4];
	add.f32 	%f48, %f46, %f47;
	ld.global.f32 	%f49, [%rd8+4];
	sub.f32 	%f50, %f48, %f49;
	mul.f32 	%f51, %f1, %f50;
	mul.wide.s32 	%rd100, %r732, 4;
	add.s64 	%rd101, %rd3, %rd100;
	st.global.f32 	[%rd101], %f51;
	add.s64 	%rd102, %rd2, %rd100;
	mov.b32 	%r733, 0;
	st.global.u32 	[%rd102], %r733;
$L__BB3_20:
	and.b32  	%r734, %r9, 3;
	setp.eq.s32 	%p44, %r734, 2;
	@%p44 bra 	$L__BB3_23;
	add.s32 	%r735, %r25, 2;
	setp.gt.s32 	%p45, %r735, 0;
	setp.le.s32 	%p46, %r735, %r6;
	and.pred  	%p47, %p45, %p46;
	and.pred  	%p48, %p47, %p2;
	not.pred 	%p49, %p48;
	@%p49 bra 	$L__BB3_23;
	add.s32 	%r736, %r26, 2;
	mul.wide.s32 	%rd103, %r26, 4;
	add.s64 	%rd104, %rd1, %rd103;
	ld.global.f32 	%f52, [%rd104+12];
	ld.global.f32 	%f53, [%rd104+4];
	sub.f32 	%f54, %f52, %f53;
	ld.global.f32 	%f55, [%rd7+8];
	add.f32 	%f56, %f54, %f55;
	ld.global.f32 	%f57, [%rd8+8];
	sub.f32 	%f58, %f56, %f57;
	mul.f32 	%f59, %f1, %f58;
	mul.wide.s32 	%rd105, %r736, 4;
	add.s64 	%rd106, %rd3, %rd105;
	st.global.f32 	[%rd106], %f59;
	add.s64 	%rd107, %rd2, %rd105;
	mov.b32 	%r737, 0;
	st.global.u32 	[%rd107], %r737;
$L__BB3_23:
	add.s32 	%r961, %r15, 1;
	setp.ne.s32 	%p50, %r15, %r10;
	@%p50 bra 	$L__BB3_2;
$L__BB3_24:
	or.b32  	%r738, %r12, %r13;
	setp.eq.s32 	%p3, %r738, 0;
	setp.ne.s32 	%p51, %r738, 0;
	@%p51 bra 	$L__BB3_60;
	setp.gt.u32 	%p252, %r10, 2147483646;
	@%p252 bra 	$L__BB3_42;
	add.s32 	%r28, %r6, 2;
	and.b32  	%r29, %r11, 3;
	setp.lt.u32 	%p253, %r10, 3;
	mov.b32 	%r965, 0;
	@%p253 bra 	$L__BB3_37;
	and.b32  	%r965, %r11, -4;
	shl.b32 	%r840, %r6, 2;
	add.s32 	%r31, %r840, 8;
	shl.b32 	%r971, %r6, 1;
	mul.lo.s32 	%r970, %r6, 3;
	mov.b32 	%r973, 0;
	mov.b32 	%r969, 4;
	mov.u32 	%r972, %r6;
$L__BB3_28:
	setp.gt.s32 	%p254, %r973, %r6;
	setp.eq.s32 	%p255, %r973, 0;
	or.pred  	%p256, %p255, %p254;
	@%p256 bra 	$L__BB3_30;
	add.s32 	%r841, %r969, -4;
	mul.wide.s32 	%rd294, %r841, 4;
	add.s64 	%rd295, %rd3, %rd294;
	ld.global.f32 	%f131, [%rd295+4];
	st.global.f32 	[%rd295], %f131;
$L__BB3_30:
	setp.ge.s32 	%p257, %r973, %r6;
	@%p257 bra 	$L__BB3_32;
	add.s32 	%r842, %r972, 2;
	mul.wide.s32 	%rd296, %r842, 4;
	add.s64 	%rd297, %rd3, %rd296;
	ld.global.f32 	%f132, [%rd297+4];
	st.global.f32 	[%rd297], %f132;
$L__BB3_32:
	add.s32 	%r50, %r973, 2;
	setp.gt.s32 	%p258, %r50, %r6;
	@%p258 bra 	$L__BB3_34;
	add.s32 	%r843, %r971, 4;
	mul.wide.s32 	%rd298, %r843, 4;
	add.s64 	%rd299, %rd3, %rd298;
	ld.global.f32 	%f133, [%rd299+4];
	st.global.f32 	[%rd299], %f133;
$L__BB3_34:
	add.s32 	%r51, %r50, 1;
	setp.gt.s32 	%p259, %r51, %r6;
	@%p259 bra 	$L__BB3_36;
	add.s32 	%r844, %r970, 6;
	mul.wide.s32 	%rd300, %r844, 4;
	add.s64 	%rd301, %rd3, %rd300;
	ld.global.f32 	%f134, [%rd301+4];
	st.global.f32 	[%rd301], %f134;
$L__BB3_36:
	add.s32 	%r972, %r972, %r31;
	add.s32 	%r971, %r971, %r31;
	add.s32 	%r970, %r970, %r31;
	add.s32 	%r969, %r969, %r31;
	add.s32 	%r973, %r51, 1;
	setp.eq.s32 	%p260, %r973, %r965;
	@%p260 bra 	$L__BB3_37;
	bra.uni 	$L__BB3_28;
$L__BB3_37:
	setp.eq.s32 	%p261, %r29, 0;
	@%p261 bra 	$L__BB3_42;
	mul.lo.s32 	%r967, %r965, %r28;
	neg.s32 	%r966, %r29;
$L__BB3_39:
	.pragma "nounroll";
	setp.gt.s32 	%p262, %r965, %r6;
	setp.eq.s32 	%p263, %r965, 0;
	or.pred  	%p264, %p263, %p262;
	@%p264 bra 	$L__BB3_41;
	mul.wide.s32 	%rd302, %r967, 4;
	add.s64 	%rd303, %rd3, %rd302;
	ld.global.f32 	%f135, [%rd303+4];
	st.global.f32 	[%rd303], %f135;
$L__BB3_41:
	add.s32 	%r965, %r965, 1;
	add.s32 	%r967, %r967, %r28;
	add.s32 	%r966, %r966, 1;
	setp.ne.s32 	%p265, %r966, 0;
	@%p265 bra 	$L__BB3_39;
$L__BB3_42:
	setp.gt.u32 	%p266, %r8, 2147483646;
	@%p266 bra 	$L__BB3_59;
	and.b32  	%r43, %r9, 3;
	setp.lt.u32 	%p267, %r8, 3;
	mov.b32 	%r977, 0;
	@%p267 bra 	$L__BB3_54;
	and.b32  	%r977, %r9, -4;
	add.s64 	%rd504, %rd3, 8;
	mov.b32 	%r976, 0;
	mov.b32 	%r974, 2;
	mov.u32 	%r975, %r6;
$L__BB3_45:
	setp.eq.s32 	%p268, %r974, 2;
	setp.gt.s32 	%p269, %r976, %r6;
	or.pred  	%p270, %p268, %p269;
	add.s32 	%r848, %r975, 2;
	mul.wide.s32 	%rd304, %r848, 4;
	add.s64 	%rd11, %rd3, %rd304;
	@%p270 bra 	$L__BB3_47;
	ld.global.f32 	%f136, [%rd11];
	st.global.f32 	[%rd504+-8], %f136;
$L__BB3_47:
	setp.ge.s32 	%p271, %r976, %r6;
	@%p271 bra 	$L__BB3_49;
	ld.global.f32 	%f137, [%rd11+4];
	st.global.f32 	[%rd504+-4], %f137;
$L__BB3_49:
	add.s32 	%r849, %r976, 2;
	setp.gt.s32 	%p272, %r849, %r6;
	@%p272 bra 	$L__BB3_51;
	ld.global.f32 	%f138, [%rd11+8];
	st.global.f32 	[%rd504], %f138;
$L__BB3_51:
	add.s32 	%r850, %r976, 3;
	setp.gt.s32 	%p273, %r850, %r6;
	@%p273 bra 	$L__BB3_53;
	ld.global.f32 	%f139, [%rd11+12];
	st.global.f32 	[%rd504+4], %f139;
$L__BB3_53:
	add.s32 	%r976, %r976, 4;
	add.s32 	%r975, %r975, 4;
	add.s32 	%r974, %r974, 4;
	add.s64 	%rd504, %rd504, 16;
	setp.ne.s32 	%p274, %r976, %r977;
	@%p274 bra 	$L__BB3_45;
$L__BB3_54:
	setp.eq.s32 	%p275, %r43, 0;
	@%p275 bra 	$L__BB3_59;
	mul.wide.u32 	%rd305, %r977, 4;
	add.s64 	%rd505, %rd3, %rd305;
	add.s32 	%r851, %r977, %r6;
	add.s32 	%r979, %r851, 2;
	neg.s32 	%r978, %r43;
$L__BB3_56:
	.pragma "nounroll";
	mul.wide.s32 	%rd306, %r979, 4;
	add.s64 	%rd15, %rd3, %rd306;
	setp.eq.s32 	%p276, %r977, 0;
	setp.gt.s32 	%p277, %r977, %r6;
	or.pred  	%p278, %p276, %p277;
	@%p278 bra 	$L__BB3_58;
	ld.global.f32 	%f140, [%rd15];
	st.global.f32 	[%rd505], %f140;
$L__BB3_58:
	add.s32 	%r977, %r977, 1;
	add.s64 	%rd505, %rd505, 4;
	add.s32 	%r979, %r979, 1;
	add.s32 	%r978, %r978, 1;
	setp.ne.s32 	%p279, %r978, 0;
	@%p279 bra 	$L__BB3_56;
$L__BB3_59:
	ld.global.f32 	%f141, [%rd3+4];
	mul.wide.s32 	%rd307, %r6, 4;
	add.s64 	%rd308, %rd3, %rd307;
	ld.global.f32 	%f142, [%rd308+8];
	add.f32 	%f143, %f141, %f142;
	mul.f32 	%f144, %f143, 0f3F000000;
	st.global.f32 	[%rd3], %f144;
	bra.uni 	$L__BB3_248;
$L__BB3_60:
	add.s32 	%r739, %r1, %r2;
	add.s32 	%r740, %r739, -1;
	mul.lo.s32 	%r72, %r9, %r740;
	setp.ne.s32 	%p52, %r12, %r72;
	@%p52 bra 	$L__BB3_193;
	add.s32 	%r745, %r3, %r4;
	add.s32 	%r746, %r745, -1;
	mul.lo.s32 	%r747, %r11, %r746;
	setp.ne.s32 	%p75, %r13, %r747;
	@%p75 bra 	$L__BB3_99;
	setp.gt.u32 	%p211, %r10, 2147483646;
	@%p211 bra 	$L__BB3_79;
	setp.lt.u32 	%p212, %r10, 3;
	mov.b32 	%r981, 0;
	@%p212 bra 	$L__BB3_74;
	and.b32  	%r814, %r11, -4;
	neg.s32 	%r995, %r814;
	add.s32 	%r994, %r13, 1;
	add.s32 	%r815, %r6, 2;
	mad.lo.s32 	%r993, %r815, %r13, %r815;
	shl.b32 	%r816, %r6, 2;
	add.s32 	%r76, %r816, 8;
	add.s32 	%r992, %r6, %r993;
	add.s32 	%r817, %r13, 2;
	mul.lo.s32 	%r991, %r815, %r817;
	add.s32 	%r990, %r6, %r991;
	add.s32 	%r818, %r13, 3;
	mul.lo.s32 	%r989, %r818, %r815;
	add.s32 	%r988, %r6, %r989;
	mul.lo.s32 	%r819, %r5, %r815;
	mul.lo.s32 	%r987, %r819, %r11;
	add.s32 	%r986, %r6, %r987;
	cvt.s64.s32 	%rd246, %r6;
$L__BB3_65:
	add.s32 	%r114, %r994, -1;
	setp.gt.s32 	%p213, %r114, %r6;
	setp.lt.s32 	%p214, %r114, 1;
	or.pred  	%p215, %p214, %p213;
	@%p215 bra 	$L__BB3_67;
	mul.wide.s32 	%rd243, %r986, 4;
	add.s64 	%rd244, %rd3, %rd243;
	ld.global.f32 	%f114, [%rd244];
	cvt.s64.s32 	%rd245, %r987;
	add.s64 	%rd247, %rd246, %rd245;
	shl.b64 	%rd248, %rd247, 2;
	add.s64 	%rd249, %rd3, %rd248;
	st.global.f32 	[%rd249+4], %f114;
$L__BB3_67:
	setp.gt.s32 	%p216, %r994, %r6;
	setp.gt.u32 	%p217, %r114, 2147483646;
	or.pred  	%p218, %p217, %p216;
	@%p218 bra 	$L__BB3_69;
	mul.wide.s32 	%rd250, %r992, 4;
	add.s64 	%rd251, %rd3, %rd250;
	ld.global.f32 	%f115, [%rd251];
	cvt.s64.s32 	%rd252, %r993;
	add.s64 	%rd254, %rd246, %rd252;
	shl.b64 	%rd255, %rd254, 2;
	add.s64 	%rd256, %rd3, %rd255;
	st.global.f32 	[%rd256+4], %f115;
$L__BB3_69:
	add.s32 	%r820, %r994, 1;
	setp.gt.s32 	%p219, %r820, %r6;
	setp.lt.s32 	%p220, %r820, 1;
	or.pred  	%p221, %p220, %p219;
	@%p221 bra 	$L__BB3_71;
	mul.wide.s32 	%rd257, %r990, 4;
	add.s64 	%rd258, %rd3, %rd257;
	ld.global.f32 	%f116, [%rd258];
	cvt.s64.s32 	%rd259, %r991;
	add.s64 	%rd261, %rd246, %rd259;
	shl.b64 	%rd262, %rd261, 2;
	add.s64 	%rd263, %rd3, %rd262;
	st.global.f32 	[%rd263+4], %f116;
$L__BB3_71:
	add.s32 	%r821, %r994, 2;
	setp.gt.s32 	%p222, %r821, %r6;
	setp.lt.s32 	%p223, %r821, 1;
	or.pred  	%p224, %p223, %p222;
	@%p224 bra 	$L__BB3_73;
	mul.wide.s32 	%rd264, %r988, 4;
	add.s64 	%rd265, %rd3, %rd264;
	ld.global.f32 	%f117, [%rd265];
	cvt.s64.s32 	%rd266, %r989;
	add.s64 	%rd268, %rd246, %rd266;
	shl.b64 	%rd269, %rd268, 2;
	add.s64 	%rd270, %rd3, %rd269;
	st.global.f32 	[%rd270+4], %f117;
$L__BB3_73:
	and.b32  	%r981, %r11, -4;
	add.s32 	%r995, %r995, 4;
	add.s32 	%r994, %r994, 4;
	add.s32 	%r993, %r993, %r76;
	add.s32 	%r992, %r992, %r76;
	add.s32 	%r991, %r991, %r76;
	add.s32 	%r990, %r990, %r76;
	add.s32 	%r989, %r989, %r76;
	add.s32 	%r988, %r988, %r76;
	add.s32 	%r987, %r987, %r76;
	add.s32 	%r986, %r986, %r76;
	setp.eq.s32 	%p225, %r995, 0;
	@%p225 bra 	$L__BB3_74;
	bra.uni 	$L__BB3_65;
$L__BB3_74:
	and.b32  	%r85, %r11, 3;
	setp.eq.s32 	%p226, %r85, 0;
	@%p226 bra 	$L__BB3_79;
	add.s32 	%r985, %r981, %r13;
	add.s32 	%r87, %r6, 2;
	mul.lo.s32 	%r984, %r985, %r87;
	add.s32 	%r983, %r6, %r984;
	neg.s32 	%r982, %r85;
	cvt.s64.s32 	%rd17, %r6;
$L__BB3_76:
	.pragma "nounroll";
	setp.gt.s32 	%p227, %r985, %r6;
	setp.lt.s32 	%p228, %r985, 1;
	or.pred  	%p229, %p228, %p227;
	@%p229 bra 	$L__BB3_78;
	mul.wide.s32 	%rd271, %r983, 4;
	add.s64 	%rd272, %rd3, %rd271;
	ld.global.f32 	%f118, [%rd272];
	cvt.s64.s32 	%rd273, %r984;
	add.s64 	%rd274, %rd17, %rd273;
	shl.b64 	%rd275, %rd274, 2;
	add.s64 	%rd276, %rd3, %rd275;
	st.global.f32 	[%rd276+4], %f118;
$L__BB3_78:
	add.s32 	%r985, %r985, 1;
	add.s32 	%r984, %r984, %r87;
	add.s32 	%r983, %r983, %r87;
	add.s32 	%r982, %r982, 1;
	setp.ne.s32 	%p230, %r982, 0;
	@%p230 bra 	$L__BB3_76;
$L__BB3_79:
	setp.gt.u32 	%p231, %r8, 2147483646;
	@%p231 bra 	$L__BB3_96;
	add.s32 	%r99, %r6, 2;
	mul.lo.s32 	%r100, %r7, %r99;
	and.b32  	%r101, %r9, 3;
	setp.lt.u32 	%p232, %r8, 3;
	mov.b32 	%r998, 0;
	@%p232 bra 	$L__BB3_91;
	and.b32  	%r998, %r9, -4;
	neg.s32 	%r996, %r998;
	mov.b32 	%r997, 0;
	mul.wide.s32 	%rd278, %r99, 4;
$L__BB3_82:
	add.s32 	%r128, %r997, %r12;
	add.s32 	%r824, %r100, %r128;
	setp.lt.s32 	%p233, %r128, 1;
	setp.gt.s32 	%p234, %r128, %r6;
	or.pred  	%p235, %p233, %p234;
	sub.s32 	%r825, %r824, %r6;
	add.s32 	%r826, %r825, -2;
	mul.wide.s32 	%rd277, %r826, 4;
	add.s64 	%rd18, %rd3, %rd277;
	add.s64 	%rd19, %rd18, %rd278;
	@%p235 bra 	$L__BB3_84;
	ld.global.f32 	%f119, [%rd18];
	st.global.f32 	[%rd19], %f119;
$L__BB3_84:
	add.s32 	%r827, %r128, 1;
	setp.gt.u32 	%p236, %r128, 2147483646;
	setp.gt.s32 	%p237, %r827, %r6;
	or.pred  	%p238, %p236, %p237;
	@%p238 bra 	$L__BB3_86;
	ld.global.f32 	%f120, [%rd18+4];
	st.global.f32 	[%rd19+4], %f120;
$L__BB3_86:
	add.s32 	%r828, %r128, 2;
	setp.lt.s32 	%p239, %r828, 1;
	setp.gt.s32 	%p240, %r828, %r6;
	or.pred  	%p241, %p239, %p240;
	@%p241 bra 	$L__BB3_88;
	ld.global.f32 	%f121, [%rd18+8];
	st.global.f32 	[%rd19+8], %f121;
$L__BB3_88:
	add.s32 	%r829, %r128, 3;
	setp.lt.s32 	%p242, %r829, 1;
	setp.gt.s32 	%p243, %r829, %r6;
	or.pred  	%p244, %p242, %p243;
	@%p244 bra 	$L__BB3_90;
	ld.global.f32 	%f122, [%rd18+12];
	st.global.f32 	[%rd19+12], %f122;
$L__BB3_90:
	add.s32 	%r997, %r997, 4;
	add.s32 	%r996, %r996, 4;
	setp.ne.s32 	%p245, %r996, 0;
	@%p245 bra 	$L__BB3_82;
$L__BB3_91:
	setp.eq.s32 	%p246, %r101, 0;
	@%p246 bra 	$L__BB3_96;
	neg.s32 	%r999, %r101;
	mul.wide.s32 	%rd281, %r99, 4;
$L__BB3_93:
	.pragma "nounroll";
	add.s32 	%r135, %r998, %r12;
	setp.lt.s32 	%p247, %r135, 1;
	setp.gt.s32 	%p248, %r135, %r6;
	or.pred  	%p249, %p247, %p248;
	@%p249 bra 	$L__BB3_95;
	add.s32 	%r830, %r100, %r135;
	sub.s32 	%r831, %r830, %r6;
	add.s32 	%r832, %r831, -2;
	mul.wide.s32 	%rd279, %r832, 4;
	add.s64 	%rd280, %rd3, %rd279;
	ld.global.f32 	%f123, [%rd280];
	add.s64 	%rd282, %rd280, %rd281;
	st.global.f32 	[%rd282], %f123;
$L__BB3_95:
	add.s32 	%r998, %r998, 1;
	add.s32 	%r999, %r999, 1;
	setp.ne.s32 	%p250, %r999, 0;
	@%p250 bra 	$L__BB3_93;
$L__BB3_96:
	add.s32 	%r833, %r6, 2;
	mul.lo.s32 	%r138, %r7, %r833;
	add.s32 	%r139, %r138, %r7;
	setp.ne.s32 	%p251, %r6, -1;
	@%p251 bra 	$L__BB3_98;
	mul.wide.u32 	%rd292, %r139, 4;
	add.s64 	%rd293, %rd3, %rd292;
	ld.global.f32 	%f128, [%rd293+4];
	add.f32 	%f129, %f128, %f128;
	mul.f32 	%f130, %f129, 0f3F000000;
	st.global.f32 	[%rd293], %f130;
	bra.uni 	$L__BB3_248;
$L__BB3_98:
	add.s32 	%r834, %r138, %r6;
	mul.wide.s32 	%rd283, %r834, 4;
	add.s64 	%rd284, %rd3, %rd283;
	ld.global.f32 	%f124, [%rd284];
	sub.s32 	%r835, %r139, %r6;
	add.s32 	%r836, %r835, -2;
	mul.wide.s32 	%rd285, %r836, 4;
	add.s64 	%rd286, %rd3, %rd285;
	ld.global.f32 	%f125, [%rd286];
	add.f32 	%f126, %f124, %f125;
	mul.f32 	%f127, %f126, 0f3F000000;
	cvt.s64.s32 	%rd287, %r138;
	cvt.s64.s32 	%rd288, %r6;
	add.s64 	%rd289, %rd287, %rd288;
	shl.b64 	%rd290, %rd289, 2;
	add.s64 	%rd291, %rd3, %rd290;
	st.global.f32 	[%rd291+4], %f127;
	bra.uni 	$L__BB3_248;
$L__BB3_99:
	setp.ne.s32 	%p76, %r13, 0;
	@%p76 bra 	$L__BB3_137;
	setp.gt.u32 	%p176, %r8, 2147483646;
	@%p176 bra 	$L__BB3_117;
	add.s32 	%r140, %r6, 2;
	and.b32  	%r141, %r9, 3;
	setp.lt.u32 	%p177, %r8, 3;
	mov.b32 	%r1001, 0;
	@%p177 bra 	$L__BB3_112;
	and.b32  	%r1001, %r9, -4;
	neg.s32 	%r1004, %r1001;
	mov.b32 	%r1005, 0;
$L__BB3_103:
	add.s32 	%r160, %r1005, %r12;
	setp.lt.s32 	%p178, %r160, 1;
	setp.gt.s32 	%p179, %r160, %r6;
	or.pred  	%p180, %p178, %p179;
	add.s32 	%r802, %r160, %r140;
	mul.wide.s32 	%rd195, %r802, 4;
	add.s64 	%rd24, %rd3, %rd195;
	@%p180 bra 	$L__BB3_105;
	ld.global.f32 	%f97, [%rd24];
	mul.wide.u32 	%rd196, %r160, 4;
	add.s64 	%rd197, %rd3, %rd196;
	st.global.f32 	[%rd197], %f97;
$L__BB3_105:
	add.s32 	%r161, %r160, 1;
	setp.gt.u32 	%p181, %r160, 2147483646;
	setp.gt.s32 	%p182, %r161, %r6;
	or.pred  	%p183, %p181, %p182;
	@%p183 bra 	$L__BB3_107;
	ld.global.f32 	%f98, [%rd24+4];
	mul.wide.u32 	%rd198, %r161, 4;
	add.s64 	%rd199, %rd3, %rd198;
	st.global.f32 	[%rd199], %f98;
$L__BB3_107:
	add.s32 	%r162, %r160, 2;
	setp.lt.s32 	%p184, %r162, 1;
	setp.gt.s32 	%p185, %r162, %r6;
	or.pred  	%p186, %p184, %p185;
	@%p186 bra 	$L__BB3_109;
	ld.global.f32 	%f99, [%rd24+8];
	mul.wide.u32 	%rd200, %r162, 4;
	add.s64 	%rd201, %rd3, %rd200;
	st.global.f32 	[%rd201], %f99;
$L__BB3_109:
	add.s32 	%r163, %r160, 3;
	setp.lt.s32 	%p187, %r163, 1;
	setp.gt.s32 	%p188, %r163, %r6;
	or.pred  	%p189, %p187, %p188;
	@%p189 bra 	$L__BB3_111;
	ld.global.f32 	%f100, [%rd24+12];
	mul.wide.u32 	%rd202, %r163, 4;
	add.s64 	%rd203, %rd3, %rd202;
	st.global.f32 	[%rd203], %f100;
$L__BB3_111:
	add.s32 	%r1005, %r1005, 4;
	add.s32 	%r1004, %r1004, 4;
	setp.eq.s32 	%p190, %r1004, 0;
	@%p190 bra 	$L__BB3_112;
	bra.uni 	$L__BB3_103;
$L__BB3_112:
	setp.eq.s32 	%p191, %r141, 0;
	@%p191 bra 	$L__BB3_117;
	neg.s32 	%r1002, %r141;
$L__BB3_114:
	.pragma "nounroll";
	add.s32 	%r148, %r1001, %r12;
	setp.lt.s32 	%p192, %r148, 1;
	setp.gt.s32 	%p193, %r148, %r6;
	or.pred  	%p194, %p192, %p193;
	@%p194 bra 	$L__BB3_116;
	add.s32 	%r803, %r148, %r140;
	mul.wide.s32 	%rd204, %r803, 4;
	add.s64 	%rd205, %rd3, %rd204;
	ld.global.f32 	%f101, [%rd205];
	mul.wide.u32 	%rd206, %r148, 4;
	add.s64 	%rd207, %rd3, %rd206;
	st.global.f32 	[%rd207], %f101;
$L__BB3_116:
	add.s32 	%r1001, %r1001, 1;
	add.s32 	%r1002, %r1002, 1;
	setp.ne.s32 	%p195, %r1002, 0;
	@%p195 bra 	$L__BB3_114;
$L__BB3_117:
	setp.gt.u32 	%p196, %r10, 2147483646;
	@%p196 bra 	$L__BB3_134;
	add.s32 	%r151, %r6, 2;
	and.b32  	%r152, %r11, 3;
	setp.lt.u32 	%p197, %r10, 3;
	mov.b32 	%r1012, 0;
	@%p197 bra 	$L__BB3_129;
	and.b32  	%r1012, %r11, -4;
	shl.b32 	%r807, %r6, 1;
	add.s32 	%r1010, %r807, 4;
	shl.b32 	%r1007, %r6, 2;
	add.s32 	%r156, %r1007, 8;
	mad.lo.s32 	%r1008, %r6, 3, 6;
	cvt.s64.s32 	%rd23, %r6;
	mov.b32 	%r1011, 0;
	mov.b32 	%r1006, 4;
	mov.u32 	%r1009, %r6;
$L__BB3_120:
	setp.gt.s32 	%p198, %r1011, %r6;
	setp.eq.s32 	%p199, %r1011, 0;
	or.pred  	%p200, %p199, %p198;
	@%p200 bra 	$L__BB3_122;
	mul.wide.s32 	%rd208, %r1009, 4;
	add.s64 	%rd209, %rd3, %rd208;
	ld.global.f32 	%f102, [%rd209];
	add.s32 	%r808, %r1006, -4;
	cvt.s64.s32 	%rd210, %r808;
	add.s64 	%rd211, %rd23, %rd210;
	shl.b64 	%rd212, %rd211, 2;
	add.s64 	%rd213, %rd3, %rd212;
	st.global.f32 	[%rd213+4], %f102;
$L__BB3_122:
	setp.ge.s32 	%p201, %r1011, %r6;
	@%p201 bra 	$L__BB3_124;
	add.s32 	%r809, %r1010, -2;
	mul.wide.s32 	%rd214, %r809, 4;
	add.s64 	%rd215, %rd3, %rd214;
	ld.global.f32 	%f103, [%rd215];
	add.s32 	%r810, %r1009, 2;
	cvt.s64.s32 	%rd216, %r810;
	add.s64 	%rd217, %rd23, %rd216;
	shl.b64 	%rd218, %rd217, 2;
	add.s64 	%rd219, %rd3, %rd218;
	st.global.f32 	[%rd219+4], %f103;
$L__BB3_124:
	add.s32 	%r172, %r1011, 2;
	setp.gt.s32 	%p202, %r172, %r6;
	@%p202 bra 	$L__BB3_126;
	add.s32 	%r811, %r1008, -2;
	mul.wide.s32 	%rd220, %r811, 4;
	add.s64 	%rd221, %rd3, %rd220;
	ld.global.f32 	%f104, [%rd221];
	cvt.s64.s32 	%rd222, %r1010;
	add.s64 	%rd223, %rd23, %rd222;
	shl.b64 	%rd224, %rd223, 2;
	add.s64 	%rd225, %rd3, %rd224;
	st.global.f32 	[%rd225+4], %f104;
$L__BB3_126:
	add.s32 	%r173, %r172, 1;
	setp.gt.s32 	%p203, %r173, %r6;
	@%p203 bra 	$L__BB3_128;
	add.s32 	%r812, %r1007, 6;
	mul.wide.s32 	%rd226, %r812, 4;
	add.s64 	%rd227, %rd3, %rd226;
	ld.global.f32 	%f105, [%rd227];
	cvt.s64.s32 	%rd228, %r1008;
	add.s64 	%rd229, %rd23, %rd228;
	shl.b64 	%rd230, %rd229, 2;
	add.s64 	%rd231, %rd3, %rd230;
	st.global.f32 	[%rd231+4], %f105;
$L__BB3_128:
	add.s32 	%r1010, %r1010, %r156;
	add.s32 	%r1009, %r1009, %r156;
	add.s32 	%r1008, %r1008, %r156;
	add.s32 	%r1007, %r1007, %r156;
	add.s32 	%r1006, %r1006, %r156;
	add.s32 	%r1011, %r173, 1;
	setp.ne.s32 	%p204, %r1011, %r1012;
	@%p204 bra 	$L__BB3_120;
$L__BB3_129:
	setp.eq.s32 	%p205, %r152, 0;
	@%p205 bra 	$L__BB3_134;
	mul.lo.s32 	%r1015, %r1012, %r151;
	add.s32 	%r1014, %r6, %r1015;
	neg.s32 	%r1013, %r152;
	cvt.s64.s32 	%rd25, %r6;
$L__BB3_131:
	.pragma "nounroll";
	setp.gt.s32 	%p206, %r1012, %r6;
	setp.eq.s32 	%p207, %r1012, 0;
	or.pred  	%p208, %p207, %p206;
	@%p208 bra 	$L__BB3_133;
	mul.wide.s32 	%rd232, %r1014, 4;
	add.s64 	%rd233, %rd3, %rd232;
	ld.global.f32 	%f106, [%rd233];
	cvt.s64.s32 	%rd234, %r1015;
	add.s64 	%rd235, %rd25, %rd234;
	shl.b64 	%rd236, %rd235, 2;
	add.s64 	%rd237, %rd3, %rd236;
	st.global.f32 	[%rd237+4], %f106;
$L__BB3_133:
	add.s32 	%r1012, %r1012, 1;
	add.s32 	%r1015, %r1015, %r151;
	add.s32 	%r1014, %r1014, %r151;
	add.s32 	%r1013, %r1013, 1;
	setp.ne.s32 	%p209, %r1013, 0;
	@%p209 bra 	$L__BB3_131;
$L__BB3_134:
	setp.ne.s32 	%p210, %r6, -1;
	@%p210 bra 	$L__BB3_136;
	ld.global.f32 	%f111, [%rd3+4];
	add.f32 	%f112, %f111, %f111;
	mul.f32 	%f113, %f112, 0f3F000000;
	mul.wide.u32 	%rd241, %r7, 4;
	add.s64 	%rd242, %rd3, %rd241;
	st.global.f32 	[%rd242], %f113;
	bra.uni 	$L__BB3_248;
$L__BB3_136:
	mul.wide.s32 	%rd238, %r6, 4;
	add.s64 	%rd239, %rd3, %rd238;
	ld.global.f32 	%f107, [%rd239];
	add.s64 	%rd240, %rd239, %rd238;
	ld.global.f32 	%f108, [%rd240+12];
	add.f32 	%f109, %f107, %f108;
	mul.f32 	%f110, %f109, 0f3F000000;
	st.global.f32 	[%rd239+4], %f110;
	bra.uni 	$L__BB3_248;
$L__BB3_137:
	setp.ne.s32 	%p77, %r12, 0;
	@%p77 bra 	$L__BB3_212;
$L__BB3_138:
	add.s32 	%r771, %r3, %r4;
	add.s32 	%r772, %r771, -1;
	mul.lo.s32 	%r773, %r11, %r772;
	setp.eq.s32 	%p120, %r13, %r773;
	@%p120 bra 	$L__BB3_156;
	setp.gt.u32 	%p121, %r10, 2147483646;
	@%p121 bra 	$L__BB3_248;
	add.s32 	%r192, %r6, 2;
	and.b32  	%r193, %r11, 3;
	setp.lt.u32 	%p122, %r10, 3;
	mov.b32 	%r1054, 0;
	@%p122 bra 	$L__BB3_151;
	and.b32  	%r1054, %r11, -4;
	neg.s32 	%r1039, %r1054;
	add.s32 	%r1038, %r13, 1;
	mad.lo.s32 	%r1037, %r192, %r13, %r192;
	shl.b32 	%r775, %r6, 2;
	add.s32 	%r198, %r775, 8;
	add.s32 	%r776, %r13, 2;
	mul.lo.s32 	%r1036, %r192, %r776;
	add.s32 	%r777, %r13, 3;
	mul.lo.s32 	%r1035, %r777, %r192;
	mul.lo.s32 	%r778, %r5, %r192;
	mul.lo.s32 	%r1034, %r778, %r11;
$L__BB3_142:
	add.s32 	%r262, %r1038, -1;
	setp.gt.s32 	%p123, %r262, %r6;
	setp.lt.s32 	%p124, %r262, 1;
	or.pred  	%p125, %p124, %p123;
	@%p125 bra 	$L__BB3_144;
	mul.wide.s32 	%rd161, %r1034, 4;
	add.s64 	%rd162, %rd3, %rd161;
	ld.global.f32 	%f75, [%rd162+4];
	st.global.f32 	[%rd162], %f75;
$L__BB3_144:
	setp.gt.s32 	%p126, %r1038, %r6;
	setp.gt.u32 	%p127, %r262, 2147483646;
	or.pred  	%p128, %p127, %p126;
	@%p128 bra 	$L__BB3_146;
	mul.wide.s32 	%rd163, %r1037, 4;
	add.s64 	%rd164, %rd3, %rd163;
	ld.global.f32 	%f76, [%rd164+4];
	st.global.f32 	[%rd164], %f76;
$L__BB3_146:
	add.s32 	%r779, %r1038, 1;
	setp.gt.s32 	%p129, %r779, %r6;
	setp.lt.s32 	%p130, %r779, 1;
	or.pred  	%p131, %p130, %p129;
	@%p131 bra 	$L__BB3_148;
	mul.wide.s32 	%rd165, %r1036, 4;
	add.s64 	%rd166, %rd3, %rd165;
	ld.global.f32 	%f77, [%rd166+4];
	st.global.f32 	[%rd166], %f77;
$L__BB3_148:
	add.s32 	%r780, %r1038, 2;
	setp.gt.s32 	%p132, %r780, %r6;
	setp.lt.s32 	%p133, %r780, 1;
	or.pred  	%p134, %p133, %p132;
	@%p134 bra 	$L__BB3_150;
	mul.wide.s32 	%rd167, %r1035, 4;
	add.s64 	%rd168, %rd3, %rd167;
	ld.global.f32 	%f78, [%rd168+4];
	st.global.f32 	[%rd168], %f78;
$L__BB3_150:
	add.s32 	%r1039, %r1039, 4;
	add.s32 	%r1038, %r1038, 4;
	add.s32 	%r1037, %r1037, %r198;
	add.s32 	%r1036, %r1036, %r198;
	add.s32 	%r1035, %r1035, %r198;
	add.s32 	%r1034, %r1034, %r198;
	setp.eq.s32 	%p135, %r1039, 0;
	@%p135 bra 	$L__BB3_151;
	bra.uni 	$L__BB3_142;
$L__BB3_151:
	setp.eq.s32 	%p136, %r193, 0;
	@%p136 bra 	$L__BB3_248;
	add.s32 	%r1057, %r1054, %r13;
	mul.lo.s32 	%r1056, %r1057, %r192;
	neg.s32 	%r1055, %r193;
$L__BB3_153:
	.pragma "nounroll";
	setp.gt.s32 	%p137, %r1057, %r6;
	setp.lt.s32 	%p138, %r1057, 1;
	or.pred  	%p139, %p138, %p137;
	@%p139 bra 	$L__BB3_155;
	mul.wide.s32 	%rd169, %r1056, 4;
	add.s64 	%rd170, %rd3, %rd169;
	ld.global.f32 	%f79, [%rd170+4];
	st.global.f32 	[%rd170], %f79;
$L__BB3_155:
	add.s32 	%r1057, %r1057, 1;
	add.s32 	%r1056, %r1056, %r192;
	add.s32 	%r1055, %r1055, 1;
	setp.eq.s32 	%p140, %r1055, 0;
	@%p140 bra 	$L__BB3_248;
	bra.uni 	$L__BB3_153;
$L__BB3_156:
	setp.gt.u32 	%p141, %r10, 2147483646;
	@%p141 bra 	$L__BB3_173;
	add.s32 	%r202, %r6, 2;
	and.b32  	%r203, %r11, 3;
	setp.lt.u32 	%p142, %r10, 3;
	mov.b32 	%r1017, 0;
	@%p142 bra 	$L__BB3_168;
	and.b32  	%r1017, %r11, -4;
	neg.s32 	%r1026, %r1017;
	add.s32 	%r1025, %r13, 1;
	mad.lo.s32 	%r1024, %r202, %r13, %r202;
	shl.b32 	%r782, %r6, 2;
	add.s32 	%r208, %r782, 8;
	add.s32 	%r783, %r13, 2;
	mul.lo.s32 	%r1023, %r202, %r783;
	add.s32 	%r784, %r13, 3;
	mul.lo.s32 	%r1022, %r784, %r202;
	mul.lo.s32 	%r785, %r5, %r202;
	mul.lo.s32 	%r1021, %r785, %r11;
$L__BB3_159:
	add.s32 	%r233, %r1025, -1;
	setp.gt.s32 	%p143, %r233, %r6;
	setp.lt.s32 	%p144, %r233, 1;
	or.pred  	%p145, %p144, %p143;
	@%p145 bra 	$L__BB3_161;
	mul.wide.s32 	%rd171, %r1021, 4;
	add.s64 	%rd172, %rd3, %rd171;
	ld.global.f32 	%f80, [%rd172+4];
	st.global.f32 	[%rd172], %f80;
$L__BB3_161:
	setp.gt.s32 	%p146, %r1025, %r6;
	setp.gt.u32 	%p147, %r233, 2147483646;
	or.pred  	%p148, %p147, %p146;
	@%p148 bra 	$L__BB3_163;
	mul.wide.s32 	%rd173, %r1024, 4;
	add.s64 	%rd174, %rd3, %rd173;
	ld.global.f32 	%f81, [%rd174+4];
	st.global.f32 	[%rd174], %f81;
$L__BB3_163:
	add.s32 	%r786, %r1025, 1;
	setp.gt.s32 	%p149, %r786, %r6;
	setp.lt.s32 	%p150, %r786, 1;
	or.pred  	%p151, %p150, %p149;
	@%p151 bra 	$L__BB3_165;
	mul.wide.s32 	%rd175, %r1023, 4;
	add.s64 	%rd176, %rd3, %rd175;
	ld.global.f32 	%f82, [%rd176+4];
	st.global.f32 	[%rd176], %f82;
$L__BB3_165:
	add.s32 	%r787, %r1025, 2;
	setp.gt.s32 	%p152, %r787, %r6;
	setp.lt.s32 	%p153, %r787, 1;
	or.pred  	%p154, %p153, %p152;
	@%p154 bra 	$L__BB3_167;
	mul.wide.s32 	%rd177, %r1022, 4;
	add.s64 	%rd178, %rd3, %rd177;
	ld.global.f32 	%f83, [%rd178+4];
	st.global.f32 	[%rd178], %f83;
$L__BB3_167:
	add.s32 	%r1026, %r1026, 4;
	add.s32 	%r1025, %r1025, 4;
	add.s32 	%r1024, %r1024, %r208;
	add.s32 	%r1023, %r1023, %r208;
	add.s32 	%r1022, %r1022, %r208;
	add.s32 	%r1021, %r1021, %r208;
	setp.eq.s32 	%p155, %r1026, 0;
	@%p155 bra 	$L__BB3_168;
	bra.uni 	$L__BB3_159;
$L__BB3_168:
	setp.eq.s32 	%p156, %r203, 0;
	@%p156 bra 	$L__BB3_173;
	add.s32 	%r1020, %r1017, %r13;
	mul.lo.s32 	%r1019, %r1020, %r202;
	neg.s32 	%r1018, %r203;
$L__BB3_170:
	.pragma "nounroll";
	setp.gt.s32 	%p157, %r1020, %r6;
	setp.lt.s32 	%p158, %r1020, 1;
	or.pred  	%p159, %p158, %p157;
	@%p159 bra 	$L__BB3_172;
	mul.wide.s32 	%rd179, %r1019, 4;
	add.s64 	%rd180, %rd3, %rd179;
	ld.global.f32 	%f84, [%rd180+4];
	st.global.f32 	[%rd180], %f84;
$L__BB3_172:
	add.s32 	%r1020, %r1020, 1;
	add.s32 	%r1019, %r1019, %r202;
	add.s32 	%r1018, %r1018, 1;
	setp.ne.s32 	%p160, %r1018, 0;
	@%p160 bra 	$L__BB3_170;
$L__BB3_173:
	setp.gt.u32 	%p161, %r8, 2147483646;
	@%p161 bra 	$L__BB3_190;
	add.s32 	%r222, %r6, 2;
	mul.lo.s32 	%r223, %r7, %r222;
	and.b32  	%r224, %r9, 3;
	setp.lt.u32 	%p162, %r8, 3;
	mov.b32 	%r1030, 0;
	@%p162 bra 	$L__BB3_185;
	and.b32  	%r1030, %r9, -4;
	sub.s32 	%r1027, %r223, %r6;
	mov.b32 	%r1029, 0;
	mov.b32 	%r1028, -2;
	mul.wide.s32 	%rd182, %r222, 4;
	cvt.s64.s32 	%rd184, %r223;
$L__BB3_176:
	setp.eq.s32 	%p163, %r1028, -2;
	setp.gt.s32 	%p164, %r1029, %r6;
	or.pred  	%p165, %p163, %p164;
	add.s32 	%r791, %r1027, -2;
	mul.wide.s32 	%rd181, %r791, 4;
	add.s64 	%rd26, %rd3, %rd181;
	add.s64 	%rd27, %rd26, %rd182;
	@%p165 bra 	$L__BB3_178;
	ld.global.f32 	%f85, [%rd26];
	st.global.f32 	[%rd27], %f85;
$L__BB3_178:
	setp.ge.s32 	%p166, %r1029, %r6;
	@%p166 bra 	$L__BB3_180;
	ld.global.f32 	%f86, [%rd26+4];
	st.global.f32 	[%rd27+4], %f86;
$L__BB3_180:
	add.s32 	%r792, %r1029, 2;
	setp.gt.s32 	%p167, %r792, %r6;
	add.s32 	%r793, %r1028, 2;
	cvt.s64.s32 	%rd183, %r793;
	add.s64 	%rd185, %rd184, %rd183;
	shl.b64 	%rd186, %rd185, 2;
	add.s64 	%rd28, %rd3, %rd186;
	@%p167 bra 	$L__BB3_182;
	ld.global.f32 	%f87, [%rd26+8];
	st.global.f32 	[%rd28+8], %f87;
$L__BB3_182:
	add.s32 	%r794, %r1029, 3;
	setp.gt.s32 	%p168, %r794, %r6;
	@%p168 bra 	$L__BB3_184;
	ld.global.f32 	%f88, [%rd26+12];
	st.global.f32 	[%rd28+12], %f88;
$L__BB3_184:
	add.s32 	%r1029, %r1029, 4;
	add.s32 	%r1028, %r1028, 4;
	add.s32 	%r1027, %r1027, 4;
	setp.ne.s32 	%p169, %r1029, %r1030;
	@%p169 bra 	$L__BB3_176;
$L__BB3_185:
	setp.eq.s32 	%p170, %r224, 0;
	@%p170 bra 	$L__BB3_190;
	mul.wide.s32 	%rd187, %r222, 4;
	add.s64 	%rd29, %rd3, %rd187;
	add.s32 	%r795, %r1030, %r223;
	sub.s32 	%r796, %r795, %r6;
	add.s32 	%r1032, %r796, -2;
	neg.s32 	%r1031, %r224;
$L__BB3_187:
	.pragma "nounroll";
	mul.wide.s32 	%rd188, %r1032, 4;
	add.s64 	%rd30, %rd29, %rd188;
	add.s64 	%rd31, %rd3, %rd188;
	setp.eq.s32 	%p171, %r1030, 0;
	setp.gt.s32 	%p172, %r1030, %r6;
	or.pred  	%p173, %p171, %p172;
	@%p173 bra 	$L__BB3_189;
	ld.global.f32 	%f89, [%rd31];
	st.global.f32 	[%rd30], %f89;
$L__BB3_189:
	add.s32 	%r1030, %r1030, 1;
	add.s32 	%r1032, %r1032, 1;
	add.s32 	%r1031, %r1031, 1;
	setp.ne.s32 	%p174, %r1031, 0;
	@%p174 bra 	$L__BB3_187;
$L__BB3_190:
	add.s32 	%r797, %r6, 2;
	mul.lo.s32 	%r255, %r7, %r797;
	setp.ne.s32 	%p175, %r6, -1;
	@%p175 bra 	$L__BB3_192;
	mul.wide.u32 	%rd193, %r255, 4;
	add.s64 	%rd194, %rd3, %rd193;
	ld.global.f32 	%f94, [%rd194+4];
	add.f32 	%f95, %f94, %f94;
	mul.f32 	%f96, %f95, 0f3F000000;
	st.global.f32 	[%rd194], %f96;
	bra.uni 	$L__BB3_248;
$L__BB3_192:
	mul.wide.s32 	%rd189, %r255, 4;
	add.s64 	%rd190, %rd3, %rd189;
	ld.global.f32 	%f90, [%rd190+4];
	sub.s32 	%r798, %r255, %r6;
	add.s32 	%r799, %r798, -2;
	mul.wide.s32 	%rd191, %r799, 4;
	add.s64 	%rd192, %rd3, %rd191;
	ld.global.f32 	%f91, [%rd192];
	add.f32 	%f92, %f90, %f91;
	mul.f32 	%f93, %f92, 0f3F000000;
	st.global.f32 	[%rd190], %f93;
	bra.uni 	$L__BB3_248;
$L__BB3_193:
	setp.eq.s32 	%p53, %r12, 0;
	@%p53 bra 	$L__BB3_138;
	setp.ne.s32 	%p54, %r13, 0;
	@%p54 bra 	$L__BB3_212;
	setp.gt.u32 	%p55, %r8, 2147483646;
	@%p55 bra 	$L__BB3_248;
	add.s32 	%r269, %r6, 2;
	and.b32  	%r270, %r9, 3;
	setp.lt.u32 	%p56, %r8, 3;
	mov.b32 	%r1068, 0;
	@%p56 bra 	$L__BB3_207;
	and.b32  	%r1068, %r9, -4;
	neg.s32 	%r1040, %r1068;
	mov.b32 	%r1041, 0;
$L__BB3_198:
	add.s32 	%r275, %r1041, %r12;
	setp.lt.s32 	%p57, %r275, 1;
	setp.gt.s32 	%p58, %r275, %r6;
	or.pred  	%p59, %p57, %p58;
	add.s32 	%r743, %r275, %r269;
	mul.wide.s32 	%rd108, %r743, 4;
	add.s64 	%rd32, %rd3, %rd108;
	@%p59 bra 	$L__BB3_200;
	ld.global.f32 	%f60, [%rd32];
	mul.wide.u32 	%rd109, %r275, 4;
	add.s64 	%rd110, %rd3, %rd109;
	st.global.f32 	[%rd110], %f60;
$L__BB3_200:
	add.s32 	%r276, %r275, 1;
	setp.gt.u32 	%p60, %r275, 2147483646;
	setp.gt.s32 	%p61, %r276, %r6;
	or.pred  	%p62, %p60, %p61;
	@%p62 bra 	$L__BB3_202;
	ld.global.f32 	%f61, [%rd32+4];
	mul.wide.u32 	%rd111, %r276, 4;
	add.s64 	%rd112, %rd3, %rd111;
	st.global.f32 	[%rd112], %f61;
$L__BB3_202:
	add.s32 	%r277, %r275, 2;
	setp.lt.s32 	%p63, %r277, 1;
	setp.gt.s32 	%p64, %r277, %r6;
	or.pred  	%p65, %p63, %p64;
	@%p65 bra 	$L__BB3_204;
	ld.global.f32 	%f62, [%rd32+8];
	mul.wide.u32 	%rd113, %r277, 4;
	add.s64 	%rd114, %rd3, %rd113;
	st.global.f32 	[%rd114], %f62;
$L__BB3_204:
	add.s32 	%r278, %r275, 3;
	setp.lt.s32 	%p66, %r278, 1;
	setp.gt.s32 	%p67, %r278, %r6;
	or.pred  	%p68, %p66, %p67;
	@%p68 bra 	$L__BB3_206;
	ld.global.f32 	%f63, [%rd32+12];
	mul.wide.u32 	%rd115, %r278, 4;
	add.s64 	%rd116, %rd3, %rd115;
	st.global.f32 	[%rd116], %f63;
$L__BB3_206:
	add.s32 	%r1041, %r1041, 4;
	add.s32 	%r1040, %r1040, 4;
	setp.eq.s32 	%p69, %r1040, 0;
	@%p69 bra 	$L__BB3_207;
	bra.uni 	$L__BB3_198;
$L__BB3_207:
	setp.eq.s32 	%p70, %r270, 0;
	@%p70 bra 	$L__BB3_248;
	neg.s32 	%r1067, %r270;
$L__BB3_209:
	.pragma "nounroll";
	add.s32 	%r360, %r1068, %r12;
	setp.lt.s32 	%p71, %r360, 1;
	setp.gt.s32 	%p72, %r360, %r6;
	or.pred  	%p73, %p71, %p72;
	@%p73 bra 	$L__BB3_211;
	add.s32 	%r744, %r360, %r269;
	mul.wide.s32 	%rd117, %r744, 4;
	add.s64 	%rd118, %rd3, %rd117;
	ld.global.f32 	%f64, [%rd118];
	mul.wide.u32 	%rd119, %r360, 4;
	add.s64 	%rd120, %rd3, %rd119;
	st.global.f32 	[%rd120], %f64;
$L__BB3_211:
	add.s32 	%r1068, %r1068, 1;
	add.s32 	%r1067, %r1067, 1;
	setp.ne.s32 	%p74, %r1067, 0;
	@%p74 bra 	$L__BB3_209;
	bra.uni 	$L__BB3_248;
$L__BB3_212:
	setp.ne.s32 	%p78, %r12, %r72;
	@%p78 bra 	$L__BB3_230;
	setp.gt.u32 	%p100, %r10, 2147483646;
	@%p100 bra 	$L__BB3_248;
	setp.lt.u32 	%p101, %r10, 3;
	mov.b32 	%r1058, 0;
	@%p101 bra 	$L__BB3_225;
	and.b32  	%r763, %r11, -4;
	neg.s32 	%r1051, %r763;
	add.s32 	%r1050, %r13, 1;
	add.s32 	%r764, %r6, 2;
	mad.lo.s32 	%r1049, %r764, %r13, %r764;
	shl.b32 	%r765, %r6, 2;
	add.s32 	%r284, %r765, 8;
	add.s32 	%r1048, %r6, %r1049;
	add.s32 	%r766, %r13, 2;
	mul.lo.s32 	%r1047, %r764, %r766;
	add.s32 	%r1046, %r6, %r1047;
	add.s32 	%r767, %r13, 3;
	mul.lo.s32 	%r1045, %r767, %r764;
	add.s32 	%r1044, %r6, %r1045;
	mul.lo.s32 	%r768, %r5, %r764;
	mul.lo.s32 	%r1043, %r768, %r11;
	add.s32 	%r1042, %r6, %r1043;
	cvt.s64.s32 	%rd130, %r6;
$L__BB3_216:
	add.s32 	%r302, %r1050, -1;
	setp.gt.s32 	%p102, %r302, %r6;
	setp.lt.s32 	%p103, %r302, 1;
	or.pred  	%p104, %p103, %p102;
	@%p104 bra 	$L__BB3_218;
	mul.wide.s32 	%rd127, %r1042, 4;
	add.s64 	%rd128, %rd3, %rd127;
	ld.global.f32 	%f70, [%rd128];
	cvt.s64.s32 	%rd129, %r1043;
	add.s64 	%rd131, %rd130, %rd129;
	shl.b64 	%rd132, %rd131, 2;
	add.s64 	%rd133, %rd3, %rd132;
	st.global.f32 	[%rd133+4], %f70;
$L__BB3_218:
	setp.gt.s32 	%p105, %r1050, %r6;
	setp.gt.u32 	%p106, %r302, 2147483646;
	or.pred  	%p107, %p106, %p105;
	@%p107 bra 	$L__BB3_220;
	mul.wide.s32 	%rd134, %r1048, 4;
	add.s64 	%rd135, %rd3, %rd134;
	ld.global.f32 	%f71, [%rd135];
	cvt.s64.s32 	%rd136, %r1049;
	add.s64 	%rd138, %rd130, %rd136;
	shl.b64 	%rd139, %rd138, 2;
	add.s64 	%rd140, %rd3, %rd139;
	st.global.f32 	[%rd140+4], %f71;
$L__BB3_220:
	add.s32 	%r769, %r1050, 1;
	setp.gt.s32 	%p108, %r769, %r6;
	setp.lt.s32 	%p109, %r769, 1;
	or.pred  	%p110, %p109, %p108;
	@%p110 bra 	$L__BB3_222;
	mul.wide.s32 	%rd141, %r1046, 4;
	add.s64 	%rd142, %rd3, %rd141;
	ld.global.f32 	%f72, [%rd142];
	cvt.s64.s32 	%rd143, %r1047;
	add.s64 	%rd145, %rd130, %rd143;
	shl.b64 	%rd146, %rd145, 2;
	add.s64 	%rd147, %rd3, %rd146;
	st.global.f32 	[%rd147+4], %f72;
$L__BB3_222:
	add.s32 	%r770, %r1050, 2;
	setp.gt.s32 	%p111, %r770, %r6;
	setp.lt.s32 	%p112, %r770, 1;
	or.pred  	%p113, %p112, %p111;
	@%p113 bra 	$L__BB3_224;
	mul.wide.s32 	%rd148, %r1044, 4;
	add.s64 	%rd149, %rd3, %rd148;
	ld.global.f32 	%f73, [%rd149];
	cvt.s64.s32 	%rd150, %r1045;
	add.s64 	%rd152, %rd130, %rd150;
	shl.b64 	%rd153, %rd152, 2;
	add.s64 	%rd154, %rd3, %rd153;
	st.global.f32 	[%rd154+4], %f73;
$L__BB3_224:
	and.b32  	%r1058, %r11, -4;
	add.s32 	%r1051, %r1051, 4;
	add.s32 	%r1050, %r1050, 4;
	add.s32 	%r1049, %r1049, %r284;
	add.s32 	%r1048, %r1048, %r284;
	add.s32 	%r1047, %r1047, %r284;
	add.s32 	%r1046, %r1046, %r284;
	add.s32 	%r1045, %r1045, %r284;
	add.s32 	%r1044, %r1044, %r284;
	add.s32 	%r1043, %r1043, %r284;
	add.s32 	%r1042, %r1042, %r284;
	setp.eq.s32 	%p114, %r1051, 0;
	@%p114 bra 	$L__BB3_225;
	bra.uni 	$L__BB3_216;
$L__BB3_225:
	and.b32  	%r335, %r11, 3;
	setp.eq.s32 	%p115, %r335, 0;
	@%p115 bra 	$L__BB3_248;
	add.s32 	%r1062, %r1058, %r13;
	add.s32 	%r337, %r6, 2;
	mul.lo.s32 	%r1061, %r1062, %r337;
	add.s32 	%r1060, %r6, %r1061;
	neg.s32 	%r1059, %r335;
	cvt.s64.s32 	%rd35, %r6;
$L__BB3_227:
	.pragma "nounroll";
	setp.gt.s32 	%p116, %r1062, %r6;
	setp.lt.s32 	%p117, %r1062, 1;
	or.pred  	%p118, %p117, %p116;
	@%p118 bra 	$L__BB3_229;
	mul.wide.s32 	%rd155, %r1060, 4;
	add.s64 	%rd156, %rd3, %rd155;
	ld.global.f32 	%f74, [%rd156];
	cvt.s64.s32 	%rd157, %r1061;
	add.s64 	%rd158, %rd35, %rd157;
	shl.b64 	%rd159, %rd158, 2;
	add.s64 	%rd160, %rd3, %rd159;
	st.global.f32 	[%rd160+4], %f74;
$L__BB3_229:
	add.s32 	%r1062, %r1062, 1;
	add.s32 	%r1061, %r1061, %r337;
	add.s32 	%r1060, %r1060, %r337;
	add.s32 	%r1059, %r1059, 1;
	setp.eq.s32 	%p119, %r1059, 0;
	@%p119 bra 	$L__BB3_248;
	bra.uni 	$L__BB3_227;
$L__BB3_230:
	add.s32 	%r748, %r3, %r4;
	add.s32 	%r749, %r748, -1;
	mul.lo.s32 	%r750, %r11, %r749;
	setp.ne.s32 	%p79, %r13, %r750;
	@%p79 bra 	$L__BB3_284;
	setp.gt.u32 	%p80, %r8, 2147483646;
	@%p80 bra 	$L__BB3_248;
	add.s32 	%r314, %r6, 2;
	mul.lo.s32 	%r315, %r7, %r314;
	and.b32  	%r316, %r9, 3;
	setp.lt.u32 	%p81, %r8, 3;
	mov.b32 	%r1065, 0;
	@%p81 bra 	$L__BB3_243;
	and.b32  	%r1065, %r9, -4;
	neg.s32 	%r1052, %r1065;
	mov.b32 	%r1053, 0;
	mul.wide.s32 	%rd122, %r314, 4;
$L__BB3_234:
	add.s32 	%r321, %r1053, %r12;
	add.s32 	%r753, %r315, %r321;
	setp.lt.s32 	%p82, %r321, 1;
	setp.gt.s32 	%p83, %r321, %r6;
	or.pred  	%p84, %p82, %p83;
	sub.s32 	%r754, %r753, %r6;
	add.s32 	%r755, %r754, -2;
	mul.wide.s32 	%rd121, %r755, 4;
	add.s64 	%rd33, %rd3, %rd121;
	add.s64 	%rd34, %rd33, %rd122;
	@%p84 bra 	$L__BB3_236;
	ld.global.f32 	%f65, [%rd33];
	st.global.f32 	[%rd34], %f65;
$L__BB3_236:
	add.s32 	%r756, %r321, 1;
	setp.gt.u32 	%p85, %r321, 2147483646;
	setp.gt.s32 	%p86, %r756, %r6;
	or.pred  	%p87, %p85, %p86;
	@%p87 bra 	$L__BB3_238;
	ld.global.f32 	%f66, [%rd33+4];
	st.global.f32 	[%rd34+4], %f66;
$L__BB3_238:
	add.s32 	%r757, %r321, 2;
	setp.lt.s32 	%p88, %r757, 1;
	setp.gt.s32 	%p89, %r757, %r6;
	or.pred  	%p90, %p88, %p89;
	@%p90 bra 	$L__BB3_240;
	ld.global.f32 	%f67, [%rd33+8];
	st.global.f32 	[%rd34+8], %f67;
$L__BB3_240:
	add.s32 	%r758, %r321, 3;
	setp.lt.s32 	%p91, %r758, 1;
	setp.gt.s32 	%p92, %r758, %r6;
	or.pred  	%p93, %p91, %p92;
	@%p93 bra 	$L__BB3_242;
	ld.global.f32 	%f68, [%rd33+12];
	st.global.f32 	[%rd34+12], %f68;
$L__BB3_242:
	add.s32 	%r1053, %r1053, 4;
	add.s32 	%r1052, %r1052, 4;
	setp.eq.s32 	%p94, %r1052, 0;
	@%p94 bra 	$L__BB3_243;
	bra.uni 	$L__BB3_234;
$L__BB3_243:
	setp.eq.s32 	%p95, %r316, 0;
	@%p95 bra 	$L__BB3_248;
	neg.s32 	%r1064, %r316;
	mul.wide.s32 	%rd125, %r314, 4;
$L__BB3_245:
	.pragma "nounroll";
	add.s32 	%r353, %r1065, %r12;
	setp.lt.s32 	%p96, %r353, 1;
	setp.gt.s32 	%p97, %r353, %r6;
	or.pred  	%p98, %p96, %p97;
	@%p98 bra 	$L__BB3_247;
	add.s32 	%r759, %r315, %r353;
	sub.s32 	%r760, %r759, %r6;
	add.s32 	%r761, %r760, -2;
	mul.wide.s32 	%rd123, %r761, 4;
	add.s64 	%rd124, %rd3, %rd123;
	ld.global.f32 	%f69, [%rd124];
	add.s64 	%rd126, %rd124, %rd125;
	st.global.f32 	[%rd126], %f69;
$L__BB3_247:
	add.s32 	%r1065, %r1065, 1;
	add.s32 	%r1064, %r1064, 1;
	setp.eq.s32 	%p99, %r1064, 0;
	@%p99 bra 	$L__BB3_248;
	bra.uni 	$L__BB3_245;
$L__BB3_248:
	not.pred 	%p280, %p3;
	@%p280 bra 	$L__BB3_284;
	setp.gt.u32 	%p482, %r10, 2147483646;
	@%p482 bra 	$L__BB3_266;
	add.s32 	%r363, %r6, 2;
	and.b32  	%r364, %r11, 3;
	setp.lt.u32 	%p483, %r10, 3;
	mov.b32 	%r1069, 0;
	@%p483 bra 	$L__BB3_261;
	and.b32  	%r1069, %r11, -4;
	shl.b32 	%r949, %r6, 2;
	add.s32 	%r366, %r949, 8;
	shl.b32 	%r1075, %r6, 1;
	mul.lo.s32 	%r1074, %r6, 3;
	mov.b32 	%r1077, 0;
	mov.b32 	%r1073, 4;
	mov.u32 	%r1076, %r6;
$L__BB3_252:
	setp.gt.s32 	%p484, %r1077, %r6;
	setp.eq.s32 	%p485, %r1077, 0;
	or.pred  	%p486, %p485, %p484;
	@%p486 bra 	$L__BB3_254;
	add.s32 	%r950, %r1073, -4;
	mul.wide.s32 	%rd487, %r950, 4;
	add.s64 	%rd488, %rd2, %rd487;
	ld.global.f32 	%f216, [%rd488+4];
	st.global.f32 	[%rd488], %f216;
$L__BB3_254:
	setp.ge.s32 	%p487, %r1077, %r6;
	@%p487 bra 	$L__BB3_256;
	add.s32 	%r951, %r1076, 2;
	mul.wide.s32 	%rd489, %r951, 4;
	add.s64 	%rd490, %rd2, %rd489;
	ld.global.f32 	%f217, [%rd490+4];
	st.global.f32 	[%rd490], %f217;
$L__BB3_256:
	add.s32 	%r385, %r1077, 2;
	setp.gt.s32 	%p488, %r385, %r6;
	@%p488 bra 	$L__BB3_258;
	add.s32 	%r952, %r1075, 4;
	mul.wide.s32 	%rd491, %r952, 4;
	add.s64 	%rd492, %rd2, %rd491;
	ld.global.f32 	%f218, [%rd492+4];
	st.global.f32 	[%rd492], %f218;
$L__BB3_258:
	add.s32 	%r386, %r385, 1;
	setp.gt.s32 	%p489, %r386, %r6;
	@%p489 bra 	$L__BB3_260;
	add.s32 	%r953, %r1074, 6;
	mul.wide.s32 	%rd493, %r953, 4;
	add.s64 	%rd494, %rd2, %rd493;
	ld.global.f32 	%f219, [%rd494+4];
	st.global.f32 	[%rd494], %f219;
$L__BB3_260:
	add.s32 	%r1076, %r1076, %r366;
	add.s32 	%r1075, %r1075, %r366;
	add.s32 	%r1074, %r1074, %r366;
	add.s32 	%r1073, %r1073, %r366;
	add.s32 	%r1077, %r386, 1;
	setp.eq.s32 	%p490, %r1077, %r1069;
	@%p490 bra 	$L__BB3_261;
	bra.uni 	$L__BB3_252;
$L__BB3_261:
	setp.eq.s32 	%p491, %r364, 0;
	@%p491 bra 	$L__BB3_266;
	mul.lo.s32 	%r1071, %r1069, %r363;
	neg.s32 	%r1070, %r364;
$L__BB3_263:
	.pragma "nounroll";
	setp.gt.s32 	%p492, %r1069, %r6;
	setp.eq.s32 	%p493, %r1069, 0;
	or.pred  	%p494, %p493, %p492;
	@%p494 bra 	$L__BB3_265;
	mul.wide.s32 	%rd495, %r1071, 4;
	add.s64 	%rd496, %rd2, %rd495;
	ld.global.f32 	%f220, [%rd496+4];
	st.global.f32 	[%rd496], %f220;
$L__BB3_265:
	add.s32 	%r1069, %r1069, 1;
	add.s32 	%r1071, %r1071, %r363;
	add.s32 	%r1070, %r1070, 1;
	setp.ne.s32 	%p495, %r1070, 0;
	@%p495 bra 	$L__BB3_263;
$L__BB3_266:
	setp.gt.u32 	%p496, %r8, 2147483646;
	@%p496 bra 	$L__BB3_283;
	and.b32  	%r378, %r9, 3;
	setp.lt.u32 	%p497, %r8, 3;
	mov.b32 	%r1081, 0;
	@%p497 bra 	$L__BB3_278;
	and.b32  	%r1081, %r9, -4;
	add.s64 	%rd506, %rd2, 8;
	mov.b32 	%r1080, 0;
	mov.b32 	%r1078, 2;
	mov.u32 	%r1079, %r6;
$L__BB3_269:
	setp.eq.s32 	%p498, %r1078, 2;
	setp.gt.s32 	%p499, %r1080, %r6;
	or.pred  	%p500, %p498, %p499;
	add.s32 	%r957, %r1079, 2;
	mul.wide.s32 	%rd497, %r957, 4;
	add.s64 	%rd38, %rd2, %rd497;
	@%p500 bra 	$L__BB3_271;
	ld.global.f32 	%f221, [%rd38];
	st.global.f32 	[%rd506+-8], %f221;
$L__BB3_271:
	setp.ge.s32 	%p501, %r1080, %r6;
	@%p501 bra 	$L__BB3_273;
	ld.global.f32 	%f222, [%rd38+4];
	st.global.f32 	[%rd506+-4], %f222;
$L__BB3_273:
	add.s32 	%r958, %r1080, 2;
	setp.gt.s32 	%p502, %r958, %r6;
	@%p502 bra 	$L__BB3_275;
	ld.global.f32 	%f223, [%rd38+8];
	st.global.f32 	[%rd506], %f223;
$L__BB3_275:
	add.s32 	%r959, %r1080, 3;
	setp.gt.s32 	%p503, %r959, %r6;
	@%p503 bra 	$L__BB3_277;
	ld.global.f32 	%f224, [%rd38+12];
	st.global.f32 	[%rd506+4], %f224;
$L__BB3_277:
	add.s32 	%r1080, %r1080, 4;
	add.s32 	%r1079, %r1079, 4;
	add.s32 	%r1078, %r1078, 4;
	add.s64 	%rd506, %rd506, 16;
	setp.ne.s32 	%p504, %r1080, %r1081;
	@%p504 bra 	$L__BB3_269;
$L__BB3_278:
	setp.eq.s32 	%p505, %r378, 0;
	@%p505 bra 	$L__BB3_283;
	mul.wide.u32 	%rd498, %r1081, 4;
	add.s64 	%rd507, %rd2, %rd498;
	add.s32 	%r960, %r1081, %r6;
	add.s32 	%r1083, %r960, 2;
	neg.s32 	%r1082, %r378;
$L__BB3_280:
	.pragma "nounroll";
	mul.wide.s32 	%rd499, %r1083, 4;
	add.s64 	%rd42, %rd2, %rd499;
	setp.eq.s32 	%p506, %r1081, 0;
	setp.gt.s32 	%p507, %r1081, %r6;
	or.pred  	%p508, %p506, %p507;
	@%p508 bra 	$L__BB3_282;
	ld.global.f32 	%f225, [%rd42];
	st.global.f32 	[%rd507], %f225;
$L__BB3_282:
	add.s32 	%r1081, %r1081, 1;
	add.s64 	%rd507, %rd507, 4;
	add.s32 	%r1083, %r1083, 1;
	add.s32 	%r1082, %r1082, 1;
	setp.ne.s32 	%p509, %r1082, 0;
	@%p509 bra 	$L__BB3_280;
$L__BB3_283:
	ld.global.f32 	%f226, [%rd2+4];
	mul.wide.s32 	%rd500, %r6, 4;
	add.s64 	%rd501, %rd2, %rd500;
	ld.global.f32 	%f227, [%rd501+8];
	add.f32 	%f228, %f226, %f227;
	mul.f32 	%f229, %f228, 0f3F000000;
	st.global.f32 	[%rd2], %f229;
	bra.uni 	$L__BB3_471;
$L__BB3_284:
	add.s32 	%r852, %r1, %r2;
	add.s32 	%r853, %r852, -1;
	mul.lo.s32 	%r407, %r9, %r853;
	setp.ne.s32 	%p281, %r12, %r407;
	@%p281 bra 	$L__BB3_417;
	add.s32 	%r858, %r3, %r4;
	add.s32 	%r859, %r858, -1;
	mul.lo.s32 	%r860, %r11, %r859;
	setp.ne.s32 	%p304, %r13, %r860;
	@%p304 bra 	$L__BB3_323;
	setp.gt.u32 	%p441, %r10, 2147483646;
	@%p441 bra 	$L__BB3_303;
	add.s32 	%r408, %r6, 2;
	and.b32  	%r409, %r11, 3;
	setp.lt.u32 	%p442, %r10, 3;
	mov.b32 	%r1085, 0;
	@%p442 bra 	$L__BB3_298;
	and.b32  	%r1085, %r11, -4;
	neg.s32 	%r1099, %r1085;
	add.s32 	%r1098, %r13, 1;
	mad.lo.s32 	%r1097, %r408, %r13, %r408;
	shl.b32 	%r925, %r6, 2;
	add.s32 	%r414, %r925, 8;
	add.s32 	%r1096, %r6, %r1097;
	add.s32 	%r926, %r13, 2;
	mul.lo.s32 	%r1095, %r408, %r926;
	add.s32 	%r1094, %r6, %r1095;
	add.s32 	%r927, %r13, 3;
	mul.lo.s32 	%r1093, %r927, %r408;
	add.s32 	%r1092, %r6, %r1093;
	mul.lo.s32 	%r928, %r5, %r408;
	mul.lo.s32 	%r1091, %r928, %r11;
	add.s32 	%r1090, %r6, %r1091;
	cvt.s64.s32 	%rd47, %r6;
$L__BB3_289:
	add.s32 	%r450, %r1098, -1;
	setp.gt.s32 	%p443, %r450, %r6;
	setp.lt.s32 	%p444, %r450, 1;
	or.pred  	%p445, %p444, %p443;
	@%p445 bra 	$L__BB3_291;
	mul.wide.s32 	%rd440, %r1090, 4;
	add.s64 	%rd441, %rd2, %rd440;
	ld.global.f32 	%f199, [%rd441];
	cvt.s64.s32 	%rd442, %r1091;
	add.s64 	%rd443, %rd47, %rd442;
	shl.b64 	%rd444, %rd443, 2;
	add.s64 	%rd445, %rd2, %rd444;
	st.global.f32 	[%rd445+4], %f199;
$L__BB3_291:
	setp.gt.s32 	%p446, %r1098, %r6;
	setp.gt.u32 	%p447, %r450, 2147483646;
	or.pred  	%p448, %p447, %p446;
	@%p448 bra 	$L__BB3_293;
	mul.wide.s32 	%rd446, %r1096, 4;
	add.s64 	%rd447, %rd2, %rd446;
	ld.global.f32 	%f200, [%rd447];
	cvt.s64.s32 	%rd448, %r1097;
	add.s64 	%rd449, %rd47, %rd448;
	shl.b64 	%rd450, %rd449, 2;
	add.s64 	%rd451, %rd2, %rd450;
	st.global.f32 	[%rd451+4], %f200;
$L__BB3_293:
	add.s32 	%r929, %r1098, 1;
	setp.gt.s32 	%p449, %r929, %r6;
	setp.lt.s32 	%p450, %r929, 1;
	or.pred  	%p451, %p450, %p449;
	@%p451 bra 	$L__BB3_295;
	mul.wide.s32 	%rd452, %r1094, 4;
	add.s64 	%rd453, %rd2, %rd452;
	ld.global.f32 	%f201, [%rd453];
	cvt.s64.s32 	%rd454, %r1095;
	add.s64 	%rd455, %rd47, %rd454;
	shl.b64 	%rd456, %rd455, 2;
	add.s64 	%rd457, %rd2, %rd456;
	st.global.f32 	[%rd457+4], %f201;
$L__BB3_295:
	add.s32 	%r930, %r1098, 2;
	setp.gt.s32 	%p452, %r930, %r6;
	setp.lt.s32 	%p453, %r930, 1;
	or.pred  	%p454, %p453, %p452;
	@%p454 bra 	$L__BB3_297;
	mul.wide.s32 	%rd458, %r1092, 4;
	add.s64 	%rd459, %rd2, %rd458;
	ld.global.f32 	%f202, [%rd459];
	cvt.s64.s32 	%rd460, %r1093;
	add.s64 	%rd461, %rd47, %rd460;
	shl.b64 	%rd462, %rd461, 2;
	add.s64 	%rd463, %rd2, %rd462;
	st.global.f32 	[%rd463+4], %f202;
$L__BB3_297:
	add.s32 	%r1099, %r1099, 4;
	add.s32 	%r1098, %r1098, 4;
	add.s32 	%r1097, %r1097, %r414;
	add.s32 	%r1096, %r1096, %r414;
	add.s32 	%r1095, %r1095, %r414;
	add.s32 	%r1094, %r1094, %r414;
	add.s32 	%r1093, %r1093, %r414;
	add.s32 	%r1092, %r1092, %r414;
	add.s32 	%r1091, %r1091, %r414;
	add.s32 	%r1090, %r1090, %r414;
	setp.eq.s32 	%p455, %r1099, 0;
	@%p455 bra 	$L__BB3_298;
	bra.uni 	$L__BB3_289;
$L__BB3_298:
	setp.eq.s32 	%p456, %r409, 0;
	@%p456 bra 	$L__BB3_303;
	add.s32 	%r1089, %r1085, %r13;
	mul.lo.s32 	%r1088, %r1089, %r408;
	add.s32 	%r1087, %r6, %r1088;
	neg.s32 	%r1086, %r409;
	cvt.s64.s32 	%rd48, %r6;
$L__BB3_300:
	.pragma "nounroll";
	setp.gt.s32 	%p457, %r1089, %r6;
	setp.lt.s32 	%p458, %r1089, 1;
	or.pred  	%p459, %p458, %p457;
	@%p459 bra 	$L__BB3_302;
	mul.wide.s32 	%rd464, %r1087, 4;
	add.s64 	%rd465, %rd2, %rd464;
	ld.global.f32 	%f203, [%rd465];
	cvt.s64.s32 	%rd466, %r1088;
	add.s64 	%rd467, %rd48, %rd466;
	shl.b64 	%rd468, %rd467, 2;
	add.s64 	%rd469, %rd2, %rd468;
	st.global.f32 	[%rd469+4], %f203;
$L__BB3_302:
	add.s32 	%r1089, %r1089, 1;
	add.s32 	%r1088, %r1088, %r408;
	add.s32 	%r1087, %r1087, %r408;
	add.s32 	%r1086, %r1086, 1;
	setp.ne.s32 	%p460, %r1086, 0;
	@%p460 bra 	$L__BB3_300;
$L__BB3_303:
	setp.gt.u32 	%p461, %r8, 2147483646;
	@%p461 bra 	$L__BB3_320;
	add.s32 	%r435, %r6, 2;
	mul.lo.s32 	%r436, %r7, %r435;
	and.b32  	%r437, %r9, 3;
	setp.lt.u32 	%p462, %r8, 3;
	mov.b32 	%r1102, 0;
	@%p462 bra 	$L__BB3_315;
	and.b32  	%r1102, %r9, -4;
	neg.s32 	%r1100, %r1102;
	mov.b32 	%r1101, 0;
	mul.wide.s32 	%rd471, %r435, 4;
$L__BB3_306:
	add.s32 	%r463, %r1101, %r12;
	add.s32 	%r933, %r436, %r463;
	setp.lt.s32 	%p463, %r463, 1;
	setp.gt.s32 	%p464, %r463, %r6;
	or.pred  	%p465, %p463, %p464;
	sub.s32 	%r934, %r933, %r6;
	add.s32 	%r935, %r934, -2;
	mul.wide.s32 	%rd470, %r935, 4;
	add.s64 	%rd49, %rd2, %rd470;
	add.s64 	%rd50, %rd49, %rd471;
	@%p465 bra 	$L__BB3_308;
	ld.global.f32 	%f204, [%rd49];
	st.global.f32 	[%rd50], %f204;
$L__BB3_308:
	add.s32 	%r936, %r463, 1;
	setp.gt.u32 	%p466, %r463, 2147483646;
	setp.gt.s32 	%p467, %r936, %r6;
	or.pred  	%p468, %p466, %p467;
	@%p468 bra 	$L__BB3_310;
	ld.global.f32 	%f205, [%rd49+4];
	st.global.f32 	[%rd50+4], %f205;
$L__BB3_310:
	add.s32 	%r937, %r463, 2;
	setp.lt.s32 	%p469, %r937, 1;
	setp.gt.s32 	%p470, %r937, %r6;
	or.pred  	%p471, %p469, %p470;
	@%p471 bra 	$L__BB3_312;
	ld.global.f32 	%f206, [%rd49+8];
	st.global.f32 	[%rd50+8], %f206;
$L__BB3_312:
	add.s32 	%r938, %r463, 3;
	setp.lt.s32 	%p472, %r938, 1;
	setp.gt.s32 	%p473, %r938, %r6;
	or.pred  	%p474, %p472, %p473;
	@%p474 bra 	$L__BB3_314;
	ld.global.f32 	%f207, [%rd49+12];
	st.global.f32 	[%rd50+12], %f207;
$L__BB3_314:
	add.s32 	%r1101, %r1101, 4;
	add.s32 	%r1100, %r1100, 4;
	setp.ne.s32 	%p475, %r1100, 0;
	@%p475 bra 	$L__BB3_306;
$L__BB3_315:
	setp.eq.s32 	%p476, %r437, 0;
	@%p476 bra 	$L__BB3_320;
	neg.s32 	%r1103, %r437;
	mul.wide.s32 	%rd474, %r435, 4;
$L__BB3_317:
	.pragma "nounroll";
	add.s32 	%r470, %r1102, %r12;
	setp.lt.s32 	%p477, %r470, 1;
	setp.gt.s32 	%p478, %r470, %r6;
	or.pred  	%p479, %p477, %p478;
	@%p479 bra 	$L__BB3_319;
	add.s32 	%r939, %r436, %r470;
	sub.s32 	%r940, %r939, %r6;
	add.s32 	%r941, %r940, -2;
	mul.wide.s32 	%rd472, %r941, 4;
	add.s64 	%rd473, %rd2, %rd472;
	ld.global.f32 	%f208, [%rd473];
	add.s64 	%rd475, %rd473, %rd474;
	st.global.f32 	[%rd475], %f208;
$L__BB3_319:
	add.s32 	%r1102, %r1102, 1;
	add.s32 	%r1103, %r1103, 1;
	setp.ne.s32 	%p480, %r1103, 0;
	@%p480 bra 	$L__BB3_317;
$L__BB3_320:
	add.s32 	%r942, %r6, 2;
	mul.lo.s32 	%r473, %r7, %r942;
	add.s32 	%r474, %r473, %r7;
	setp.ne.s32 	%p481, %r6, -1;
	@%p481 bra 	$L__BB3_322;
	mul.wide.u32 	%rd485, %r474, 4;
	add.s64 	%rd486, %rd2, %rd485;
	ld.global.f32 	%f213, [%rd486+4];
	add.f32 	%f214, %f213, %f213;
	mul.f32 	%f215, %f214, 0f3F000000;
	st.global.f32 	[%rd486], %f215;
	bra.uni 	$L__BB3_471;
$L__BB3_322:
	add.s32 	%r943, %r473, %r6;
	mul.wide.s32 	%rd476, %r943, 4;
	add.s64 	%rd477, %rd2, %rd476;
	ld.global.f32 	%f209, [%rd477];
	sub.s32 	%r944, %r474, %r6;
	add.s32 	%r945, %r944, -2;
	mul.wide.s32 	%rd478, %r945, 4;
	add.s64 	%rd479, %rd2, %rd478;
	ld.global.f32 	%f210, [%rd479];
	add.f32 	%f211, %f209, %f210;
	mul.f32 	%f212, %f211, 0f3F000000;
	cvt.s64.s32 	%rd480, %r473;
	cvt.s64.s32 	%rd481, %r6;
	add.s64 	%rd482, %rd480, %rd481;
	shl.b64 	%rd483, %rd482, 2;
	add.s64 	%rd484, %rd2, %rd483;
	st.global.f32 	[%rd484+4], %f212;
	bra.uni 	$L__BB3_471;
$L__BB3_323:
	setp.ne.s32 	%p305, %r13, 0;
	@%p305 bra 	$L__BB3_361;
	setp.gt.u32 	%p406, %r8, 2147483646;
	@%p406 bra 	$L__BB3_341;
	add.s32 	%r475, %r6, 2;
	and.b32  	%r476, %r9, 3;
	setp.lt.u32 	%p407, %r8, 3;
	mov.b32 	%r1105, 0;
	@%p407 bra 	$L__BB3_336;
	and.b32  	%r1105, %r9, -4;
	neg.s32 	%r1108, %r1105;
	mov.b32 	%r1109, 0;
$L__BB3_327:
	add.s32 	%r495, %r1109, %r12;
	setp.lt.s32 	%p408, %r495, 1;
	setp.gt.s32 	%p409, %r495, %r6;
	or.pred  	%p410, %p408, %p409;
	add.s32 	%r913, %r495, %r475;
	mul.wide.s32 	%rd392, %r913, 4;
	add.s64 	%rd55, %rd2, %rd392;
	@%p410 bra 	$L__BB3_329;
	ld.global.f32 	%f182, [%rd55];
	mul.wide.u32 	%rd393, %r495, 4;
	add.s64 	%rd394, %rd2, %rd393;
	st.global.f32 	[%rd394], %f182;
$L__BB3_329:
	add.s32 	%r496, %r495, 1;
	setp.gt.u32 	%p411, %r495, 2147483646;
	setp.gt.s32 	%p412, %r496, %r6;
	or.pred  	%p413, %p411, %p412;
	@%p413 bra 	$L__BB3_331;
	ld.global.f32 	%f183, [%rd55+4];
	mul.wide.u32 	%rd395, %r496, 4;
	add.s64 	%rd396, %rd2, %rd395;
	st.global.f32 	[%rd396], %f183;
$L__BB3_331:
	add.s32 	%r497, %r495, 2;
	setp.lt.s32 	%p414, %r497, 1;
	setp.gt.s32 	%p415, %r497, %r6;
	or.pred  	%p416, %p414, %p415;
	@%p416 bra 	$L__BB3_333;
	ld.global.f32 	%f184, [%rd55+8];
	mul.wide.u32 	%rd397, %r497, 4;
	add.s64 	%rd398, %rd2, %rd397;
	st.global.f32 	[%rd398], %f184;
$L__BB3_333:
	add.s32 	%r498, %r495, 3;
	setp.lt.s32 	%p417, %r498, 1;
	setp.gt.s32 	%p418, %r498, %r6;
	or.pred  	%p419, %p417, %p418;
	@%p419 bra 	$L__BB3_335;
	ld.global.f32 	%f185, [%rd55+12];
	mul.wide.u32 	%rd399, %r498, 4;
	add.s64 	%rd400, %rd2, %rd399;
	st.global.f32 	[%rd400], %f185;
$L__BB3_335:
	add.s32 	%r1109, %r1109, 4;
	add.s32 	%r1108, %r1108, 4;
	setp.eq.s32 	%p420, %r1108, 0;
	@%p420 bra 	$L__BB3_336;
	bra.uni 	$L__BB3_327;
$L__BB3_336:
	setp.eq.s32 	%p421, %r476, 0;
	@%p421 bra 	$L__BB3_341;
	neg.s32 	%r1106, %r476;
$L__BB3_338:
	.pragma "nounroll";
	add.s32 	%r483, %r1105, %r12;
	setp.lt.s32 	%p422, %r483, 1;
	setp.gt.s32 	%p423, %r483, %r6;
	or.pred  	%p424, %p422, %p423;
	@%p424 bra 	$L__BB3_340;
	add.s32 	%r914, %r483, %r475;
	mul.wide.s32 	%rd401, %r914, 4;
	add.s64 	%rd402, %rd2, %rd401;
	ld.global.f32 	%f186, [%rd402];
	mul.wide.u32 	%rd403, %r483, 4;
	add.s64 	%rd404, %rd2, %rd403;
	st.global.f32 	[%rd404], %f186;
$L__BB3_340:
	add.s32 	%r1105, %r1105, 1;
	add.s32 	%r1106, %r1106, 1;
	setp.ne.s32 	%p425, %r1106, 0;
	@%p425 bra 	$L__BB3_338;
$L__BB3_341:
	setp.gt.u32 	%p426, %r10, 2147483646;
	@%p426 bra 	$L__BB3_358;
	add.s32 	%r486, %r6, 2;
	and.b32  	%r487, %r11, 3;
	setp.lt.u32 	%p427, %r10, 3;
	mov.b32 	%r1116, 0;
	@%p427 bra 	$L__BB3_353;
	and.b32  	%r1116, %r11, -4;
	shl.b32 	%r918, %r6, 1;
	add.s32 	%r1114, %r918, 4;
	shl.b32 	%r1111, %r6, 2;
	add.s32 	%r491, %r1111, 8;
	mad.lo.s32 	%r1112, %r6, 3, 6;
	cvt.s64.s32 	%rd54, %r6;
	mov.b32 	%r1115, 0;
	mov.b32 	%r1110, 4;
	mov.u32 	%r1113, %r6;
$L__BB3_344:
	setp.gt.s32 	%p428, %r1115, %r6;
	setp.eq.s32 	%p429, %r1115, 0;
	or.pred  	%p430, %p429, %p428;
	@%p430 bra 	$L__BB3_346;
	mul.wide.s32 	%rd405, %r1113, 4;
	add.s64 	%rd406, %rd2, %rd405;
	ld.global.f32 	%f187, [%rd406];
	add.s32 	%r919, %r1110, -4;
	cvt.s64.s32 	%rd407, %r919;
	add.s64 	%rd408, %rd54, %rd407;
	shl.b64 	%rd409, %rd408, 2;
	add.s64 	%rd410, %rd2, %rd409;
	st.global.f32 	[%rd410+4], %f187;
$L__BB3_346:
	setp.ge.s32 	%p431, %r1115, %r6;
	@%p431 bra 	$L__BB3_348;
	add.s32 	%r920, %r1114, -2;
	mul.wide.s32 	%rd411, %r920, 4;
	add.s64 	%rd412, %rd2, %rd411;
	ld.global.f32 	%f188, [%rd412];
	add.s32 	%r921, %r1113, 2;
	cvt.s64.s32 	%rd413, %r921;
	add.s64 	%rd414, %rd54, %rd413;
	shl.b64 	%rd415, %rd414, 2;
	add.s64 	%rd416, %rd2, %rd415;
	st.global.f32 	[%rd416+4], %f188;
$L__BB3_348:
	add.s32 	%r507, %r1115, 2;
	setp.gt.s32 	%p432, %r507, %r6;
	@%p432 bra 	$L__BB3_350;
	add.s32 	%r922, %r1112, -2;
	mul.wide.s32 	%rd417, %r922, 4;
	add.s64 	%rd418, %rd2, %rd417;
	ld.global.f32 	%f189, [%rd418];
	cvt.s64.s32 	%rd419, %r1114;
	add.s64 	%rd420, %rd54, %rd419;
	shl.b64 	%rd421, %rd420, 2;
	add.s64 	%rd422, %rd2, %rd421;
	st.global.f32 	[%rd422+4], %f189;
$L__BB3_350:
	add.s32 	%r508, %r507, 1;
	setp.gt.s32 	%p433, %r508, %r6;
	@%p433 bra 	$L__BB3_352;
	add.s32 	%r923, %r1111, 6;
	mul.wide.s32 	%rd423, %r923, 4;
	add.s64 	%rd424, %rd2, %rd423;
	ld.global.f32 	%f190, [%rd424];
	cvt.s64.s32 	%rd425, %r1112;
	add.s64 	%rd426, %rd54, %rd425;
	shl.b64 	%rd427, %rd426, 2;
	add.s64 	%rd428, %rd2, %rd427;
	st.global.f32 	[%rd428+4], %f190;
$L__BB3_352:
	add.s32 	%r1114, %r1114, %r491;
	add.s32 	%r1113, %r1113, %r491;
	add.s32 	%r1112, %r1112, %r491;
	add.s32 	%r1111, %r1111, %r491;
	add.s32 	%r1110, %r1110, %r491;
	add.s32 	%r1115, %r508, 1;
	setp.ne.s32 	%p434, %r1115, %r1116;
	@%p434 bra 	$L__BB3_344;
$L__BB3_353:
	setp.eq.s32 	%p435, %r487, 0;
	@%p435 bra 	$L__BB3_358;
	mul.lo.s32 	%r1119, %r1116, %r486;
	add.s32 	%r1118, %r6, %r1119;
	neg.s32 	%r1117, %r487;
	cvt.s64.s32 	%rd56, %r6;
$L__BB3_355:
	.pragma "nounroll";
	setp.gt.s32 	%p436, %r1116, %r6;
	setp.eq.s32 	%p437, %r1116, 0;
	or.pred  	%p438, %p437, %p436;
	@%p438 bra 	$L__BB3_357;
	mul.wide.s32 	%rd429, %r1118, 4;
	add.s64 	%rd430, %rd2, %rd429;
	ld.global.f32 	%f191, [%rd430];
	cvt.s64.s32 	%rd431, %r1119;
	add.s64 	%rd432, %rd56, %rd431;
	shl.b64 	%rd433, %rd432, 2;
	add.s64 	%rd434, %rd2, %rd433;
	st.global.f32 	[%rd434+4], %f191;
$L__BB3_357:
	add.s32 	%r1116, %r1116, 1;
	add.s32 	%r1119, %r1119, %r486;
	add.s32 	%r1118, %r1118, %r486;
	add.s32 	%r1117, %r1117, 1;
	setp.ne.s32 	%p439, %r1117, 0;
	@%p439 bra 	$L__BB3_355;
$L__BB3_358:
	setp.ne.s32 	%p440, %r6, -1;
	@%p440 bra 	$L__BB3_360;
	ld.global.f32 	%f196, [%rd2+4];
	add.f32 	%f197, %f196, %f196;
	mul.f32 	%f198, %f197, 0f3F000000;
	mul.wide.u32 	%rd438, %r7, 4;
	add.s64 	%rd439, %rd2, %rd438;
	st.global.f32 	[%rd439], %f198;
	bra.uni 	$L__BB3_471;
$L__BB3_360:
	mul.wide.s32 	%rd435, %r6, 4;
	add.s64 	%rd436, %rd2, %rd435;
	ld.global.f32 	%f192, [%rd436];
	add.s64 	%rd437, %rd436, %rd435;
	ld.global.f32 	%f193, [%rd437+12];
	add.f32 	%f194, %f192, %f193;
	mul.f32 	%f195, %f194, 0f3F000000;
	st.global.f32 	[%rd436+4], %f195;
	bra.uni 	$L__BB3_471;
$L__BB3_361:
	setp.ne.s32 	%p306, %r12, 0;
	@%p306 bra 	$L__BB3_436;
$L__BB3_362:
	add.s32 	%r882, %r3, %r4;
	add.s32 	%r883, %r882, -1;
	mul.lo.s32 	%r884, %r11, %r883;
	setp.eq.s32 	%p350, %r13, %r884;
	@%p350 bra 	$L__BB3_380;
	setp.gt.u32 	%p351, %r10, 2147483646;
	@%p351 bra 	$L__BB3_471;
	add.s32 	%r527, %r6, 2;
	and.b32  	%r528, %r11, 3;
	setp.lt.u32 	%p352, %r10, 3;
	mov.b32 	%r1158, 0;
	@%p352 bra 	$L__BB3_375;
	and.b32  	%r1158, %r11, -4;
	neg.s32 	%r1143, %r1158;
	add.s32 	%r1142, %r13, 1;
	mad.lo.s32 	%r1141, %r527, %r13, %r527;
	shl.b32 	%r886, %r6, 2;
	add.s32 	%r533, %r886, 8;
	add.s32 	%r887, %r13, 2;
	mul.lo.s32 	%r1140, %r527, %r887;
	add.s32 	%r888, %r13, 3;
	mul.lo.s32 	%r1139, %r888, %r527;
	mul.lo.s32 	%r889, %r5, %r527;
	mul.lo.s32 	%r1138, %r889, %r11;
$L__BB3_366:
	add.s32 	%r597, %r1142, -1;
	setp.gt.s32 	%p353, %r597, %r6;
	setp.lt.s32 	%p354, %r597, 1;
	or.pred  	%p355, %p354, %p353;
	@%p355 bra 	$L__BB3_368;
	mul.wide.s32 	%rd358, %r1138, 4;
	add.s64 	%rd359, %rd2, %rd358;
	ld.global.f32 	%f160, [%rd359+4];
	st.global.f32 	[%rd359], %f160;
$L__BB3_368:
	setp.gt.s32 	%p356, %r1142, %r6;
	setp.gt.u32 	%p357, %r597, 2147483646;
	or.pred  	%p358, %p357, %p356;
	@%p358 bra 	$L__BB3_370;
	mul.wide.s32 	%rd360, %r1141, 4;
	add.s64 	%rd361, %rd2, %rd360;
	ld.global.f32 	%f161, [%rd361+4];
	st.global.f32 	[%rd361], %f161;
$L__BB3_370:
	add.s32 	%r890, %r1142, 1;
	setp.gt.s32 	%p359, %r890, %r6;
	setp.lt.s32 	%p360, %r890, 1;
	or.pred  	%p361, %p360, %p359;
	@%p361 bra 	$L__BB3_372;
	mul.wide.s32 	%rd362, %r1140, 4;
	add.s64 	%rd363, %rd2, %rd362;
	ld.global.f32 	%f162, [%rd363+4];
	st.global.f32 	[%rd363], %f162;
$L__BB3_372:
	add.s32 	%r891, %r1142, 2;
	setp.gt.s32 	%p362, %r891, %r6;
	setp.lt.s32 	%p363, %r891, 1;
	or.pred  	%p364, %p363, %p362;
	@%p364 bra 	$L__BB3_374;
	mul.wide.s32 	%rd364, %r1139, 4;
	add.s64 	%rd365, %rd2, %rd364;
	ld.global.f32 	%f163, [%rd365+4];
	st.global.f32 	[%rd365], %f163;
$L__BB3_374:
	add.s32 	%r1143, %r1143, 4;
	add.s32 	%r1142, %r1142, 4;
	add.s32 	%r1141, %r1141, %r533;
	add.s32 	%r1140, %r1140, %r533;
	add.s32 	%r1139, %r1139, %r533;
	add.s32 	%r1138, %r1138, %r533;
	setp.eq.s32 	%p365, %r1143, 0;
	@%p365 bra 	$L__BB3_375;
	bra.uni 	$L__BB3_366;
$L__BB3_375:
	setp.eq.s32 	%p366, %r528, 0;
	@%p366 bra 	$L__BB3_471;
	add.s32 	%r1161, %r1158, %r13;
	mul.lo.s32 	%r1160, %r1161, %r527;
	neg.s32 	%r1159, %r528;
$L__BB3_377:
	.pragma "nounroll";
	setp.gt.s32 	%p367, %r1161, %r6;
	setp.lt.s32 	%p368, %r1161, 1;
	or.pred  	%p369, %p368, %p367;
	@%p369 bra 	$L__BB3_379;
	mul.wide.s32 	%rd366, %r1160, 4;
	add.s64 	%rd367, %rd2, %rd366;
	ld.global.f32 	%f164, [%rd367+4];
	st.global.f32 	[%rd367], %f164;
$L__BB3_379:
	add.s32 	%r1161, %r1161, 1;
	add.s32 	%r1160, %r1160, %r527;
	add.s32 	%r1159, %r1159, 1;
	setp.eq.s32 	%p370, %r1159, 0;
	@%p370 bra 	$L__BB3_471;
	bra.uni 	$L__BB3_377;
$L__BB3_380:
	setp.gt.u32 	%p371, %r10, 2147483646;
	@%p371 bra 	$L__BB3_397;
	add.s32 	%r537, %r6, 2;
	and.b32  	%r538, %r11, 3;
	setp.lt.u32 	%p372, %r10, 3;
	mov.b32 	%r1121, 0;
	@%p372 bra 	$L__BB3_392;
	and.b32  	%r1121, %r11, -4;
	neg.s32 	%r1130, %r1121;
	add.s32 	%r1129, %r13, 1;
	mad.lo.s32 	%r1128, %r537, %r13, %r537;
	shl.b32 	%r893, %r6, 2;
	add.s32 	%r543, %r893, 8;
	add.s32 	%r894, %r13, 2;
	mul.lo.s32 	%r1127, %r537, %r894;
	add.s32 	%r895, %r13, 3;
	mul.lo.s32 	%r1126, %r895, %r537;
	mul.lo.s32 	%r896, %r5, %r537;
	mul.lo.s32 	%r1125, %r896, %r11;
$L__BB3_383:
	add.s32 	%r568, %r1129, -1;
	setp.gt.s32 	%p373, %r568, %r6;
	setp.lt.s32 	%p374, %r568, 1;
	or.pred  	%p375, %p374, %p373;
	@%p375 bra 	$L__BB3_385;
	mul.wide.s32 	%rd368, %r1125, 4;
	add.s64 	%rd369, %rd2, %rd368;
	ld.global.f32 	%f165, [%rd369+4];
	st.global.f32 	[%rd369], %f165;
$L__BB3_385:
	setp.gt.s32 	%p376, %r1129, %r6;
	setp.gt.u32 	%p377, %r568, 2147483646;
	or.pred  	%p378, %p377, %p376;
	@%p378 bra 	$L__BB3_387;
	mul.wide.s32 	%rd370, %r1128, 4;
	add.s64 	%rd371, %rd2, %rd370;
	ld.global.f32 	%f166, [%rd371+4];
	st.global.f32 	[%rd371], %f166;
$L__BB3_387:
	add.s32 	%r897, %r1129, 1;
	setp.gt.s32 	%p379, %r897, %r6;
	setp.lt.s32 	%p380, %r897, 1;
	or.pred  	%p381, %p380, %p379;
	@%p381 bra 	$L__BB3_389;
	mul.wide.s32 	%rd372, %r1127, 4;
	add.s64 	%rd373, %rd2, %rd372;
	ld.global.f32 	%f167, [%rd373+4];
	st.global.f32 	[%rd373], %f167;
$L__BB3_389:
	add.s32 	%r898, %r1129, 2;
	setp.gt.s32 	%p382, %r898, %r6;
	setp.lt.s32 	%p383, %r898, 1;
	or.pred  	%p384, %p383, %p382;
	@%p384 bra 	$L__BB3_391;
	mul.wide.s32 	%rd374, %r1126, 4;
	add.s64 	%rd375, %rd2, %rd374;
	ld.global.f32 	%f168, [%rd375+4];
	st.global.f32 	[%rd375], %f168;
$L__BB3_391:
	add.s32 	%r1130, %r1130, 4;
	add.s32 	%r1129, %r1129, 4;
	add.s32 	%r1128, %r1128, %r543;
	add.s32 	%r1127, %r1127, %r543;
	add.s32 	%r1126, %r1126, %r543;
	add.s32 	%r1125, %r1125, %r543;
	setp.eq.s32 	%p385, %r1130, 0;
	@%p385 bra 	$L__BB3_392;
	bra.uni 	$L__BB3_383;
$L__BB3_392:
	setp.eq.s32 	%p386, %r538, 0;
	@%p386 bra 	$L__BB3_397;
	add.s32 	%r1124, %r1121, %r13;
	mul.lo.s32 	%r1123, %r1124, %r537;
	neg.s32 	%r1122, %r538;
$L__BB3_394:
	.pragma "nounroll";
	setp.gt.s32 	%p387, %r1124, %r6;
	setp.lt.s32 	%p388, %r1124, 1;
	or.pred  	%p389, %p388, %p387;
	@%p389 bra 	$L__BB3_396;
	mul.wide.s32 	%rd376, %r1123, 4;
	add.s64 	%rd377, %rd2, %rd376;
	ld.global.f32 	%f169, [%rd377+4];
	st.global.f32 	[%rd377], %f169;
$L__BB3_396:
	add.s32 	%r1124, %r1124, 1;
	add.s32 	%r1123, %r1123, %r537;
	add.s32 	%r1122, %r1122, 1;
	setp.ne.s32 	%p390, %r1122, 0;
	@%p390 bra 	$L__BB3_394;
$L__BB3_397:
	setp.gt.u32 	%p391, %r8, 2147483646;
	@%p391 bra 	$L__BB3_414;
	add.s32 	%r557, %r6, 2;
	mul.lo.s32 	%r558, %r7, %r557;
	and.b32  	%r559, %r9, 3;
	setp.lt.u32 	%p392, %r8, 3;
	mov.b32 	%r1134, 0;
	@%p392 bra 	$L__BB3_409;
	and.b32  	%r1134, %r9, -4;
	sub.s32 	%r1131, %r558, %r6;
	mov.b32 	%r1133, 0;
	mov.b32 	%r1132, -2;
	mul.wide.s32 	%rd379, %r557, 4;
	cvt.s64.s32 	%rd381, %r558;
$L__BB3_400:
	setp.eq.s32 	%p393, %r1132, -2;
	setp.gt.s32 	%p394, %r1133, %r6;
	or.pred  	%p395, %p393, %p394;
	add.s32 	%r902, %r1131, -2;
	mul.wide.s32 	%rd378, %r902, 4;
	add.s64 	%rd57, %rd2, %rd378;
	add.s64 	%rd58, %rd57, %rd379;
	@%p395 bra 	$L__BB3_402;
	ld.global.f32 	%f170, [%rd57];
	st.global.f32 	[%rd58], %f170;
$L__BB3_402:
	setp.ge.s32 	%p396, %r1133, %r6;
	@%p396 bra 	$L__BB3_404;
	ld.global.f32 	%f171, [%rd57+4];
	st.global.f32 	[%rd58+4], %f171;
$L__BB3_404:
	add.s32 	%r903, %r1133, 2;
	setp.gt.s32 	%p397, %r903, %r6;
	add.s32 	%r904, %r1132, 2;
	cvt.s64.s32 	%rd380, %r904;
	add.s64 	%rd382, %rd381, %rd380;
	shl.b64 	%rd383, %rd382, 2;
	add.s64 	%rd59, %rd2, %rd383;
	@%p397 bra 	$L__BB3_406;
	ld.global.f32 	%f172, [%rd57+8];
	st.global.f32 	[%rd59+8], %f172;
$L__BB3_406:
	add.s32 	%r905, %r1133, 3;
	setp.gt.s32 	%p398, %r905, %r6;
	@%p398 bra 	$L__BB3_408;
	ld.global.f32 	%f173, [%rd57+12];
	st.global.f32 	[%rd59+12], %f173;
$L__BB3_408:
	add.s32 	%r1133, %r1133, 4;
	add.s32 	%r1132, %r1132, 4;
	add.s32 	%r1131, %r1131, 4;
	setp.ne.s32 	%p399, %r1133, %r1134;
	@%p399 bra 	$L__BB3_400;
$L__BB3_409:
	setp.eq.s32 	%p400, %r559, 0;
	@%p400 bra 	$L__BB3_414;
	mul.wide.s32 	%rd384, %r557, 4;
	add.s64 	%rd60, %rd2, %rd384;
	add.s32 	%r906, %r1134, %r558;
	sub.s32 	%r907, %r906, %r6;
	add.s32 	%r1136, %r907, -2;
	neg.s32 	%r1135, %r559;
$L__BB3_411:
	.pragma "nounroll";
	mul.wide.s32 	%rd385, %r1136, 4;
	add.s64 	%rd61, %rd60, %rd385;
	add.s64 	%rd62, %rd2, %rd385;
	setp.eq.s32 	%p401, %r1134, 0;
	setp.gt.s32 	%p402, %r1134, %r6;
	or.pred  	%p403, %p401, %p402;
	@%p403 bra 	$L__BB3_413;
	ld.global.f32 	%f174, [%rd62];
	st.global.f32 	[%rd61], %f174;
$L__BB3_413:
	add.s32 	%r1134, %r1134, 1;
	add.s32 	%r1136, %r1136, 1;
	add.s32 	%r1135, %r1135, 1;
	setp.ne.s32 	%p404, %r1135, 0;
	@%p404 bra 	$L__BB3_411;
$L__BB3_414:
	add.s32 	%r908, %r6, 2;
	mul.lo.s32 	%r590, %r7, %r908;
	setp.ne.s32 	%p405, %r6, -1;
	@%p405 bra 	$L__BB3_416;
	mul.wide.u32 	%rd390, %r590, 4;
	add.s64 	%rd391, %rd2, %rd390;
	ld.global.f32 	%f179, [%rd391+4];
	add.f32 	%f180, %f179, %f179;
	mul.f32 	%f181, %f180, 0f3F000000;
	st.global.f32 	[%rd391], %f181;
	bra.uni 	$L__BB3_471;
$L__BB3_416:
	mul.wide.s32 	%rd386, %r590, 4;
	add.s64 	%rd387, %rd2, %rd386;
	ld.global.f32 	%f175, [%rd387+4];
	sub.s32 	%r909, %r590, %r6;
	add.s32 	%r910, %r909, -2;
	mul.wide.s32 	%rd388, %r910, 4;
	add.s64 	%rd389, %rd2, %rd388;
	ld.global.f32 	%f176, [%rd389];
	add.f32 	%f177, %f175, %f176;
	mul.f32 	%f178, %f177, 0f3F000000;
	st.global.f32 	[%rd387], %f178;
	bra.uni 	$L__BB3_471;
$L__BB3_417:
	setp.eq.s32 	%p282, %r12, 0;
	@%p282 bra 	$L__BB3_362;
	setp.ne.s32 	%p283, %r13, 0;
	@%p283 bra 	$L__BB3_436;
	setp.gt.u32 	%p284, %r8, 2147483646;
	@%p284 bra 	$L__BB3_471;
	add.s32 	%r604, %r6, 2;
	and.b32  	%r605, %r9, 3;
	setp.lt.u32 	%p285, %r8, 3;
	mov.b32 	%r1172, 0;
	@%p285 bra 	$L__BB3_431;
	and.b32  	%r1172, %r9, -4;
	neg.s32 	%r1144, %r1172;
	mov.b32 	%r1145, 0;
$L__BB3_422:
	add.s32 	%r610, %r1145, %r12;
	setp.lt.s32 	%p286, %r610, 1;
	setp.gt.s32 	%p287, %r610, %r6;
	or.pred  	%p288, %p286, %p287;
	add.s32 	%r856, %r610, %r604;
	mul.wide.s32 	%rd309, %r856, 4;
	add.s64 	%rd63, %rd2, %rd309;
	@%p288 bra 	$L__BB3_424;
	ld.global.f32 	%f145, [%rd63];
	mul.wide.u32 	%rd310, %r610, 4;
	add.s64 	%rd311, %rd2, %rd310;
	st.global.f32 	[%rd311], %f145;
$L__BB3_424:
	add.s32 	%r611, %r610, 1;
	setp.gt.u32 	%p289, %r610, 2147483646;
	setp.gt.s32 	%p290, %r611, %r6;
	or.pred  	%p291, %p289, %p290;
	@%p291 bra 	$L__BB3_426;
	ld.global.f32 	%f146, [%rd63+4];
	mul.wide.u32 	%rd312, %r611, 4;
	add.s64 	%rd313, %rd2, %rd312;
	st.global.f32 	[%rd313], %f146;
$L__BB3_426:
	add.s32 	%r612, %r610, 2;
	setp.lt.s32 	%p292, %r612, 1;
	setp.gt.s32 	%p293, %r612, %r6;
	or.pred  	%p294, %p292, %p293;
	@%p294 bra 	$L__BB3_428;
	ld.global.f32 	%f147, [%rd63+8];
	mul.wide.u32 	%rd314, %r612, 4;
	add.s64 	%rd315, %rd2, %rd314;
	st.global.f32 	[%rd315], %f147;
$L__BB3_428:
	add.s32 	%r613, %r610, 3;
	setp.lt.s32 	%p295, %r613, 1;
	setp.gt.s32 	%p296, %r613, %r6;
	or.pred  	%p297, %p295, %p296;
	@%p297 bra 	$L__BB3_430;
	ld.global.f32 	%f148, [%rd63+12];
	mul.wide.u32 	%rd316, %r613, 4;
	add.s64 	%rd317, %rd2, %rd316;
	st.global.f32 	[%rd317], %f148;
$L__BB3_430:
	add.s32 	%r1145, %r1145, 4;
	add.s32 	%r1144, %r1144, 4;
	setp.eq.s32 	%p298, %r1144, 0;
	@%p298 bra 	$L__BB3_431;
	bra.uni 	$L__BB3_422;
$L__BB3_431:
	setp.eq.s32 	%p299, %r605, 0;
	@%p299 bra 	$L__BB3_471;
	neg.s32 	%r1171, %r605;
$L__BB3_433:
	.pragma "nounroll";
	add.s32 	%r695, %r1172, %r12;
	setp.lt.s32 	%p300, %r695, 1;
	setp.gt.s32 	%p301, %r695, %r6;
	or.pred  	%p302, %p300, %p301;
	@%p302 bra 	$L__BB3_435;
	add.s32 	%r857, %r695, %r604;
	mul.wide.s32 	%rd318, %r857, 4;
	add.s64 	%rd319, %rd2, %rd318;
	ld.global.f32 	%f149, [%rd319];
	mul.wide.u32 	%rd320, %r695, 4;
	add.s64 	%rd321, %rd2, %rd320;
	st.global.f32 	[%rd321], %f149;
$L__BB3_435:
	add.s32 	%r1172, %r1172, 1;
	add.s32 	%r1171, %r1171, 1;
	setp.ne.s32 	%p303, %r1171, 0;
	@%p303 bra 	$L__BB3_433;
	bra.uni 	$L__BB3_471;
$L__BB3_436:
	setp.ne.s32 	%p307, %r12, %r407;
	@%p307 bra 	$L__BB3_454;
	setp.gt.u32 	%p330, %r10, 2147483646;
	@%p330 bra 	$L__BB3_471;
	add.s32 	%r616, %r6, 2;
	and.b32  	%r617, %r11, 3;
	setp.lt.u32 	%p331, %r10, 3;
	mov.b32 	%r1162, 0;
	@%p331 bra 	$L__BB3_449;
	and.b32  	%r1162, %r11, -4;
	neg.s32 	%r1155, %r1162;
	add.s32 	%r1154, %r13, 1;
	mad.lo.s32 	%r1153, %r616, %r13, %r616;
	shl.b32 	%r876, %r6, 2;
	add.s32 	%r622, %r876, 8;
	add.s32 	%r1152, %r6, %r1153;
	add.s32 	%r877, %r13, 2;
	mul.lo.s32 	%r1151, %r616, %r877;
	add.s32 	%r1150, %r6, %r1151;
	add.s32 	%r878, %r13, 3;
	mul.lo.s32 	%r1149, %r878, %r616;
	add.s32 	%r1148, %r6, %r1149;
	mul.lo.s32 	%r879, %r5, %r616;
	mul.lo.s32 	%r1147, %r879, %r11;
	add.s32 	%r1146, %r6, %r1147;
	cvt.s64.s32 	%rd67, %r6;
$L__BB3_440:
	add.s32 	%r640, %r1154, -1;
	setp.gt.s32 	%p332, %r640, %r6;
	setp.lt.s32 	%p333, %r640, 1;
	or.pred  	%p334, %p333, %p332;
	@%p334 bra 	$L__BB3_442;
	mul.wide.s32 	%rd328, %r1146, 4;
	add.s64 	%rd329, %rd2, %rd328;
	ld.global.f32 	%f155, [%rd329];
	cvt.s64.s32 	%rd330, %r1147;
	add.s64 	%rd331, %rd67, %rd330;
	shl.b64 	%rd332, %rd331, 2;
	add.s64 	%rd333, %rd2, %rd332;
	st.global.f32 	[%rd333+4], %f155;
$L__BB3_442:
	setp.gt.s32 	%p335, %r1154, %r6;
	setp.gt.u32 	%p336, %r640, 2147483646;
	or.pred  	%p337, %p336, %p335;
	@%p337 bra 	$L__BB3_444;
	mul.wide.s32 	%rd334, %r1152, 4;
	add.s64 	%rd335, %rd2, %rd334;
	ld.global.f32 	%f156, [%rd335];
	cvt.s64.s32 	%rd336, %r1153;
	add.s64 	%rd337, %rd67, %rd336;
	shl.b64 	%rd338, %rd337, 2;
	add.s64 	%rd339, %rd2, %rd338;
	st.global.f32 	[%rd339+4], %f156;
$L__BB3_444:
	add.s32 	%r880, %r1154, 1;
	setp.gt.s32 	%p338, %r880, %r6;
	setp.lt.s32 	%p339, %r880, 1;
	or.pred  	%p340, %p339, %p338;
	@%p340 bra 	$L__BB3_446;
	mul.wide.s32 	%rd340, %r1150, 4;
	add.s64 	%rd341, %rd2, %rd340;
	ld.global.f32 	%f157, [%rd341];
	cvt.s64.s32 	%rd342, %r1151;
	add.s64 	%rd343, %rd67, %rd342;
	shl.b64 	%rd344, %rd343, 2;
	add.s64 	%rd345, %rd2, %rd344;
	st.global.f32 	[%rd345+4], %f157;
$L__BB3_446:
	add.s32 	%r881, %r1154, 2;
	setp.gt.s32 	%p341, %r881, %r6;
	setp.lt.s32 	%p342, %r881, 1;
	or.pred  	%p343, %p342, %p341;
	@%p343 bra 	$L__BB3_448;
	mul.wide.s32 	%rd346, %r1148, 4;
	add.s64 	%rd347, %rd2, %rd346;
	ld.global.f32 	%f158, [%rd347];
	cvt.s64.s32 	%rd348, %r1149;
	add.s64 	%rd349, %rd67, %rd348;
	shl.b64 	%rd350, %rd349, 2;
	add.s64 	%rd351, %rd2, %rd350;
	st.global.f32 	[%rd351+4], %f158;
$L__BB3_448:
	add.s32 	%r1155, %r1155, 4;
	add.s32 	%r1154, %r1154, 4;
	add.s32 	%r1153, %r1153, %r622;
	add.s32 	%r1152, %r1152, %r622;
	add.s32 	%r1151, %r1151, %r622;
	add.s32 	%r1150, %r1150, %r622;
	add.s32 	%r1149, %r1149, %r622;
	add.s32 	%r1148, %r1148, %r622;
	add.s32 	%r1147, %r1147, %r622;
	add.s32 	%r1146, %r1146, %r622;
	setp.eq.s32 	%p344, %r1155, 0;
	@%p344 bra 	$L__BB3_449;
	bra.uni 	$L__BB3_440;
$L__BB3_449:
	setp.eq.s32 	%p345, %r617, 0;
	@%p345 bra 	$L__BB3_471;
	add.s32 	%r1166, %r1162, %r13;
	mul.lo.s32 	%r1165, %r1166, %r616;
	add.s32 	%r1164, %r6, %r1165;
	neg.s32 	%r1163, %r617;
	cvt.s64.s32 	%rd70, %r6;
$L__BB3_451:
	.pragma "nounroll";
	setp.gt.s32 	%p346, %r1166, %r6;
	setp.lt.s32 	%p347, %r1166, 1;
	or.pred  	%p348, %p347, %p346;
	@%p348 bra 	$L__BB3_453;
	mul.wide.s32 	%rd352, %r1164, 4;
	add.s64 	%rd353, %rd2, %rd352;
	ld.global.f32 	%f159, [%rd353];
	cvt.s64.s32 	%rd354, %r1165;
	add.s64 	%rd355, %rd70, %rd354;
	shl.b64 	%rd356, %rd355, 2;
	add.s64 	%rd357, %rd2, %rd356;
	st.global.f32 	[%rd357+4], %f159;
$L__BB3_453:
	add.s32 	%r1166, %r1166, 1;
	add.s32 	%r1165, %r1165, %r616;
	add.s32 	%r1164, %r1164, %r616;
	add.s32 	%r1163, %r1163, 1;
	setp.eq.s32 	%p349, %r1163, 0;
	@%p349 bra 	$L__BB3_471;
	bra.uni 	$L__BB3_451;
$L__BB3_454:
	add.s32 	%r861, %r3, %r4;
	add.s32 	%r862, %r861, -1;
	mul.lo.s32 	%r863, %r11, %r862;
	setp.ne.s32 	%p308, %r13, %r863;
	setp.gt.u32 	%p309, %r8, 2147483646;
	or.pred  	%p310, %p308, %p309;
	@%p310 bra 	$L__BB3_471;
	add.s32 	%r651, %r6, 2;
	mul.lo.s32 	%r652, %r7, %r651;
	and.b32  	%r653, %r9, 3;
	setp.lt.u32 	%p311, %r8, 3;
	mov.b32 	%r1169, 0;
	@%p311 bra 	$L__BB3_466;
	and.b32  	%r1169, %r9, -4;
	neg.s32 	%r1156, %r1169;
	mov.b32 	%r1157, 0;
	mul.wide.s32 	%rd323, %r651, 4;
$L__BB3_457:
	add.s32 	%r658, %r1157, %r12;
	add.s32 	%r866, %r652, %r658;
	setp.lt.s32 	%p312, %r658, 1;
	setp.gt.s32 	%p313, %r658, %r6;
	or.pred  	%p314, %p312, %p313;
	sub.s32 	%r867, %r866, %r6;
	add.s32 	%r868, %r867, -2;
	mul.wide.s32 	%rd322, %r868, 4;
	add.s64 	%rd68, %rd2, %rd322;
	add.s64 	%rd69, %rd68, %rd323;
	@%p314 bra 	$L__BB3_459;
	ld.global.f32 	%f150, [%rd68];
	st.global.f32 	[%rd69], %f150;
$L__BB3_459:
	add.s32 	%r869, %r658, 1;
	setp.gt.u32 	%p315, %r658, 2147483646;
	setp.gt.s32 	%p316, %r869, %r6;
	or.pred  	%p317, %p315, %p316;
	@%p317 bra 	$L__BB3_461;
	ld.global.f32 	%f151, [%rd68+4];
	st.global.f32 	[%rd69+4], %f151;
$L__BB3_461:
	add.s32 	%r870, %r658, 2;
	setp.lt.s32 	%p318, %r870, 1;
	setp.gt.s32 	%p319, %r870, %r6;
	or.pred  	%p320, %p318, %p319;
	@%p320 bra 	$L__BB3_463;
	ld.global.f32 	%f152, [%rd68+8];
	st.global.f32 	[%rd69+8], %f152;
$L__BB3_463:
	add.s32 	%r871, %r658, 3;
	setp.lt.s32 	%p321, %r871, 1;
	setp.gt.s32 	%p322, %r871, %r6;
	or.pred  	%p323, %p321, %p322;
	@%p323 bra 	$L__BB3_465;
	ld.global.f32 	%f153, [%rd68+12];
	st.global.f32 	[%rd69+12], %f153;
$L__BB3_465:
	add.s32 	%r1157, %r1157, 4;
	add.s32 	%r1156, %r1156, 4;
	setp.eq.s32 	%p324, %r1156, 0;
	@%p324 bra 	$L__BB3_466;
	bra.uni 	$L__BB3_457;
$L__BB3_466:
	setp.eq.s32 	%p325, %r653, 0;
	@%p325 bra 	$L__BB3_471;
	neg.s32 	%r1168, %r653;
	mul.wide.s32 	%rd326, %r651, 4;
$L__BB3_468:
	.pragma "nounroll";
	add.s32 	%r688, %r1169, %r12;
	setp.lt.s32 	%p326, %r688, 1;
	setp.gt.s32 	%p327, %r688, %r6;
	or.pred  	%p328, %p326, %p327;
	@%p328 bra 	$L__BB3_470;
	add.s32 	%r872, %r652, %r688;
	sub.s32 	%r873, %r872, %r6;
	add.s32 	%r874, %r873, -2;
	mul.wide.s32 	%rd324, %r874, 4;
	add.s64 	%rd325, %rd2, %rd324;
	ld.global.f32 	%f154, [%rd325];
	add.s64 	%rd327, %rd325, %rd326;
	st.global.f32 	[%rd327], %f154;
$L__BB3_470:
	add.s32 	%r1169, %r1169, 1;
	add.s32 	%r1168, %r1168, 1;
	setp.eq.s32 	%p329, %r1168, 0;
	@%p329 bra 	$L__BB3_471;
	bra.uni 	$L__BB3_468;
$L__BB3_471:
	ret;

}
	// .globl	_Z16lastProjectOnGPUPfS_S_
.visible .entry _Z16lastProjectOnGPUPfS_S_(
	.param .u64 .ptr .align 1 _Z16lastProjectOnGPUPfS_S__param_0,
	.param .u64 .ptr .align 1 _Z16lastProjectOnGPUPfS_S__param_1,
	.param .u64 .ptr .align 1 _Z16lastProjectOnGPUPfS_S__param_2
)
{
	.reg .pred 	%p<510>;
	.reg .b32 	%r<1161>;
	.reg .b32 	%f<331>;
	.reg .b64 	%rd<510>;

	ld.param.u64 	%rd67, [_Z16lastProjectOnGPUPfS_S__param_0];
	ld.param.u64 	%rd68, [_Z16lastProjectOnGPUPfS_S__param_1];
	ld.param.u64 	%rd69, [_Z16lastProjectOnGPUPfS_S__param_2];
	cvta.to.global.u64 	%rd1, %rd69;
	cvta.to.global.u64 	%rd2, %rd68;
	cvta.to.global.u64 	%rd3, %rd67;
	mov.u32 	%r700, %tid.x;
	mov.u32 	%r701, %ctaid.x;
	mov.u32 	%r1, %ntid.x;
	mul.lo.s32 	%r2, %r701, %r1;
	add.s32 	%r702, %r2, %r700;
	mov.u32 	%r703, %tid.y;
	mov.u32 	%r704, %ctaid.y;
	mov.u32 	%r3, %ntid.y;
	mul.lo.s32 	%r4, %r704, %r3;
	add.s32 	%r5, %r4, %r703;
	ld.const.u32 	%r6, [N];
	add.s32 	%r7, %r6, 1;
	mov.u32 	%r705, %nctaid.x;
	mul.lo.s32 	%r706, %r1, %r705;
	div.u32 	%r8, %r7, %r706;
	add.s32 	%r9, %r8, 1;
	mov.u32 	%r707, %nctaid.y;
	mul.lo.s32 	%r708, %r3, %r707;
	div.u32 	%r10, %r7, %r708;
	add.s32 	%r11, %r10, 1;
	mad.lo.s32 	%r12, %r702, %r8, %r702;
	mad.lo.s32 	%r13, %r5, %r10, %r5;
	cvt.rn.f32.s32 	%f2, %r6;
	rcp.rn.f32 	%f1, %f2;
	setp.gt.u32 	%p4, %r10, 2147483646;
	@%p4 bra 	$L__BB4_24;
	add.s32 	%r14, %r6, 2;
	and.b32  	%r15, %r9, 3;
	and.b32  	%r16, %r9, -4;
	mov.b32 	%r949, 0;
	mul.wide.s32 	%rd96, %r14, 4;
$L__BB4_2:
	mov.u32 	%r17, %r949;
	setp.gt.u32 	%p5, %r8, 2147483646;
	@%p5 bra 	$L__BB4_23;
	setp.lt.u32 	%p6, %r8, 3;
	add.s32 	%r18, %r17, %r13;
	mov.b32 	%r952, 0;
	@%p6 bra 	$L__BB4_14;
	neg.s32 	%r950, %r16;
	mov.b32 	%r951, 0;
$L__BB4_5:
	setp.le.s32 	%p7, %r18, %r6;
	setp.gt.s32 	%p8, %r18, 0;
	add.s32 	%r22, %r951, %r12;
	mad.lo.s32 	%r23, %r14, %r18, %r22;
	setp.gt.s32 	%p9, %r22, 0;
	setp.le.s32 	%p10, %r22, %r6;
	and.pred  	%p11, %p9, %p10;
	and.pred  	%p1, %p8, %p7;
	and.pred  	%p12, %p11, %p1;
	mul.wide.s32 	%rd70, %r23, 4;
	add.s64 	%rd4, %rd1, %rd70;
	sub.s32 	%r712, %r23, %r6;
	add.s32 	%r713, %r712, -2;
	mul.wide.s32 	%rd71, %r713, 4;
	add.s64 	%rd5, %rd1, %rd71;
	not.pred 	%p13, %p12;
	@%p13 bra 	$L__BB4_7;
	ld.global.f32 	%f3, [%rd4+4];
	ld.global.f32 	%f4, [%rd4+-4];
	sub.f32 	%f5, %f3, %f4;
	mul.f32 	%f6, %f5, 0f3F000000;
	div.rn.f32 	%f7, %f6, %f1;
	mul.wide.s32 	%rd72, %r23, 4;
	add.s64 	%rd73, %rd3, %rd72;
	ld.global.f32 	%f8, [%rd73];
	sub.f32 	%f9, %f8, %f7;
	st.global.f32 	[%rd73], %f9;
	mul.wide.s32 	%rd74, %r14, 4;
	add.s64 	%rd75, %rd4, %rd74;
	ld.global.f32 	%f10, [%rd75];
	ld.global.f32 	%f11, [%rd5];
	sub.f32 	%f12, %f10, %f11;
	mul.f32 	%f13, %f12, 0f3F000000;
	div.rn.f32 	%f14, %f13, %f1;
	add.s64 	%rd76, %rd2, %rd72;
	ld.global.f32 	%f15, [%rd76];
	sub.f32 	%f16, %f15, %f14;
	st.global.f32 	[%rd76], %f16;
$L__BB4_7:
	add.s32 	%r714, %r22, 1;
	setp.lt.u32 	%p14, %r22, 2147483647;
	setp.le.s32 	%p15, %r714, %r6;
	and.pred  	%p16, %p14, %p15;
	and.pred  	%p17, %p16, %p1;
	not.pred 	%p18, %p17;
	@%p18 bra 	$L__BB4_9;
	add.s32 	%r715, %r23, 1;
	ld.global.f32 	%f17, [%rd4+8];
	ld.global.f32 	%f18, [%rd4];
	sub.f32 	%f19, %f17, %f18;
	mul.f32 	%f20, %f19, 0f3F000000;
	div.rn.f32 	%f21, %f20, %f1;
	mul.wide.s32 	%rd77, %r715, 4;
	add.s64 	%rd78, %rd3, %rd77;
	ld.global.f32 	%f22, [%rd78];
	sub.f32 	%f23, %f22, %f21;
	st.global.f32 	[%rd78], %f23;
	mul.wide.s32 	%rd79, %r14, 4;
	add.s64 	%rd80, %rd79, %rd4;
	ld.global.f32 	%f24, [%rd80+4];
	ld.global.f32 	%f25, [%rd5+4];
	sub.f32 	%f26, %f24, %f25;
	mul.f32 	%f27, %f26, 0f3F000000;
	div.rn.f32 	%f28, %f27, %f1;
	add.s64 	%rd81, %rd2, %rd77;
	ld.global.f32 	%f29, [%rd81];
	sub.f32 	%f30, %f29, %f28;
	st.global.f32 	[%rd81], %f30;
$L__BB4_9:
	add.s32 	%r716, %r22, 2;
	setp.gt.s32 	%p19, %r716, 0;
	setp.le.s32 	%p20, %r716, %r6;
	and.pred  	%p21, %p19, %p20;
	and.pred  	%p22, %p21, %p1;
	not.pred 	%p23, %p22;
	@%p23 bra 	$L__BB4_11;
	add.s32 	%r717, %r23, 2;
	ld.global.f32 	%f31, [%rd4+12];
	ld.global.f32 	%f32, [%rd4+4];
	sub.f32 	%f33, %f31, %f32;
	mul.f32 	%f34, %f33, 0f3F000000;
	div.rn.f32 	%f35, %f34, %f1;
	mul.wide.s32 	%rd82, %r717, 4;
	add.s64 	%rd83, %rd3, %rd82;
	ld.global.f32 	%f36, [%rd83];
	sub.f32 	%f37, %f36, %f35;
	st.global.f32 	[%rd83], %f37;
	mul.wide.s32 	%rd84, %r14, 4;
	add.s64 	%rd85, %rd84, %rd4;
	ld.global.f32 	%f38, [%rd85+8];
	ld.global.f32 	%f39, [%rd5+8];
	sub.f32 	%f40, %f38, %f39;
	mul.f32 	%f41, %f40, 0f3F000000;
	div.rn.f32 	%f42, %f41, %f1;
	add.s64 	%rd86, %rd2, %rd82;
	ld.global.f32 	%f43, [%rd86];
	sub.f32 	%f44, %f43, %f42;
	st.global.f32 	[%rd86], %f44;
$L__BB4_11:
	add.s32 	%r718, %r22, 3;
	setp.gt.s32 	%p24, %r718, 0;
	setp.le.s32 	%p25, %r718, %r6;
	and.pred  	%p26, %p24, %p25;
	and.pred  	%p27, %p26, %p1;
	not.pred 	%p28, %p27;
	@%p28 bra 	$L__BB4_13;
	add.s32 	%r719, %r23, 3;
	ld.global.f32 	%f45, [%rd4+16];
	ld.global.f32 	%f46, [%rd4+8];
	sub.f32 	%f47, %f45, %f46;
	mul.f32 	%f48, %f47, 0f3F000000;
	div.rn.f32 	%f49, %f48, %f1;
	mul.wide.s32 	%rd87, %r719, 4;
	add.s64 	%rd88, %rd3, %rd87;
	ld.global.f32 	%f50, [%rd88];
	sub.f32 	%f51, %f50, %f49;
	st.global.f32 	[%rd88], %f51;
	mul.wide.s32 	%rd89, %r14, 4;
	add.s64 	%rd90, %rd89, %rd4;
	ld.global.f32 	%f52, [%rd90+12];
	ld.global.f32 	%f53, [%rd5+12];
	sub.f32 	%f54, %f52, %f53;
	mul.f32 	%f55, %f54, 0f3F000000;
	div.rn.f32 	%f56, %f55, %f1;
	add.s64 	%rd91, %rd2, %rd87;
	ld.global.f32 	%f57, [%rd91];
	sub.f32 	%f58, %f57, %f56;
	st.global.f32 	[%rd91], %f58;
$L__BB4_13:
	add.s32 	%r951, %r951, 4;
	add.s32 	%r950, %r950, 4;
	setp.ne.s32 	%p29, %r950, 0;
	mov.u32 	%r952, %r16;
	@%p29 bra 	$L__BB4_5;
$L__BB4_14:
	setp.eq.s32 	%p30, %r15, 0;
	@%p30 bra 	$L__BB4_23;
	setp.le.s32 	%p31, %r18, %r6;
	setp.gt.s32 	%p32, %r18, 0;
	add.s32 	%r27, %r952, %r12;
	mad.lo.s32 	%r28, %r14, %r18, %r27;
	setp.gt.s32 	%p33, %r27, 0;
	setp.le.s32 	%p34, %r27, %r6;
	and.pred  	%p35, %p33, %p34;
	and.pred  	%p2, %p32, %p31;
	and.pred  	%p36, %p35, %p2;
	mul.wide.s32 	%rd92, %r28, 4;
	add.s64 	%rd6, %rd1, %rd92;
	sub.s32 	%r720, %r28, %r6;
	add.s32 	%r721, %r720, -2;
	mul.wide.s32 	%rd93, %r721, 4;
	add.s64 	%rd7, %rd1, %rd93;
	not.pred 	%p37, %p36;
	@%p37 bra 	$L__BB4_17;
	ld.global.f32 	%f59, [%rd6+4];
	ld.global.f32 	%f60, [%rd6+-4];
	sub.f32 	%f61, %f59, %f60;
	mul.f32 	%f62, %f61, 0f3F000000;
	div.rn.f32 	%f63, %f62, %f1;
	mul.wide.s32 	%rd94, %r28, 4;
	add.s64 	%rd95, %rd3, %rd94;
	ld.global.f32 	%f64, [%rd95];
	sub.f32 	%f65, %f64, %f63;
	st.global.f32 	[%rd95], %f65;
	add.s64 	%rd97, %rd6, %rd96;
	ld.global.f32 	%f66, [%rd97];
	ld.global.f32 	%f67, [%rd7];
	sub.f32 	%f68, %f66, %f67;
	mul.f32 	%f69, %f68, 0f3F000000;
	div.rn.f32 	%f70, %f69, %f1;
	add.s64 	%rd98, %rd2, %rd94;
	ld.global.f32 	%f71, [%rd98];
	sub.f32 	%f72, %f71, %f70;
	st.global.f32 	[%rd98], %f72;
$L__BB4_17:
	setp.eq.s32 	%p38, %r15, 1;
	@%p38 bra 	$L__BB4_23;
	add.s32 	%r722, %r27, 1;
	setp.lt.u32 	%p39, %r27, 2147483647;
	setp.le.s32 	%p40, %r722, %r6;
	and.pred  	%p41, %p39, %p40;
	and.pred  	%p42, %p41, %p2;
	not.pred 	%p43, %p42;
	@%p43 bra 	$L__BB4_20;
	add.s32 	%r723, %r28, 1;
	ld.global.f32 	%f73, [%rd6+8];
	ld.global.f32 	%f74, [%rd6];
	sub.f32 	%f75, %f73, %f74;
	mul.f32 	%f76, %f75, 0f3F000000;
	div.rn.f32 	%f77, %f76, %f1;
	mul.wide.s32 	%rd99, %r723, 4;
	add.s64 	%rd100, %rd3, %rd99;
	ld.global.f32 	%f78, [%rd100];
	sub.f32 	%f79, %f78, %f77;
	st.global.f32 	[%rd100], %f79;
	mul.wide.s32 	%rd101, %r14, 4;
	add.s64 	%rd102, %rd101, %rd6;
	ld.global.f32 	%f80, [%rd102+4];
	ld.global.f32 	%f81, [%rd7+4];
	sub.f32 	%f82, %f80, %f81;
	mul.f32 	%f83, %f82, 0f3F000000;
	div.rn.f32 	%f84, %f83, %f1;
	add.s64 	%rd103, %rd2, %rd99;
	ld.global.f32 	%f85, [%rd103];
	sub.f32 	%f86, %f85, %f84;
	st.global.f32 	[%rd103], %f86;
$L__BB4_20:
	setp.eq.s32 	%p44, %r15, 2;
	@%p44 bra 	$L__BB4_23;
	add.s32 	%r724, %r27, 2;
	setp.gt.s32 	%p45, %r724, 0;
	setp.le.s32 	%p46, %r724, %r6;
	and.pred  	%p47, %p45, %p46;
	and.pred  	%p48, %p47, %p2;
	not.pred 	%p49, %p48;
	@%p49 bra 	$L__BB4_23;
	add.s32 	%r725, %r28, 2;
	ld.global.f32 	%f87, [%rd6+12];
	ld.global.f32 	%f88, [%rd6+4];
	sub.f32 	%f89, %f87, %f88;
	mul.f32 	%f90, %f89, 0f3F000000;
	div.rn.f32 	%f91, %f90, %f1;
	mul.wide.s32 	%rd104, %r725, 4;
	add.s64 	%rd105, %rd3, %rd104;
	ld.global.f32 	%f92, [%rd105];
	sub.f32 	%f93, %f92, %f91;
	st.global.f32 	[%rd105], %f93;
	mul.wide.s32 	%rd106, %r14, 4;
	add.s64 	%rd107, %rd106, %rd6;
	ld.global.f32 	%f94, [%rd107+8];
	ld.global.f32 	%f95, [%rd7+8];
	sub.f32 	%f96, %f94, %f95;
	mul.f32 	%f97, %f96, 0f3F000000;
	div.rn.f32 	%f98, %f97, %f1;
	add.s64 	%rd108, %rd2, %rd104;
	ld.global.f32 	%f99, [%rd108];
	sub.f32 	%f100, %f99, %f98;
	st.global.f32 	[%rd108], %f100;
$L__BB4_23:
	add.s32 	%r949, %r17, 1;
	setp.ne.s32 	%p50, %r17, %r10;
	@%p50 bra 	$L__BB4_2;
$L__BB4_24:
	or.b32  	%r726, %r12, %r13;
	setp.eq.s32 	%p3, %r726, 0;
	setp.ne.s32 	%p51, %r726, 0;
	@%p51 bra 	$L__BB4_60;
	setp.gt.u32 	%p252, %r10, 2147483646;
	@%p252 bra 	$L__BB4_42;
	add.s32 	%r30, %r6, 2;
	and.b32  	%r31, %r11, 3;
	setp.lt.u32 	%p253, %r10, 3;
	mov.b32 	%r953, 0;
	@%p253 bra 	$L__BB4_37;
	and.b32  	%r953, %r11, -4;
	shl.b32 	%r828, %r6, 2;
	add.s32 	%r33, %r828, 8;
	shl.b32 	%r959, %r6, 1;
	mul.lo.s32 	%r958, %r6, 3;
	mov.b32 	%r961, 0;
	mov.b32 	%r957, 4;
	mov.u32 	%r960, %r6;
$L__BB4_28:
	setp.gt.s32 	%p254, %r961, %r6;
	setp.eq.s32 	%p255, %r961, 0;
	or.pred  	%p256, %p255, %p254;
	@%p256 bra 	$L__BB4_30;
	add.s32 	%r829, %r957, -4;
	mul.wide.s32 	%rd295, %r829, 4;
	add.s64 	%rd296, %rd3, %rd295;
	ld.global.f32 	%f197, [%rd296+4];
	neg.f32 	%f198, %f197;
	st.global.f32 	[%rd296], %f198;
$L__BB4_30:
	setp.ge.s32 	%p257, %r961, %r6;
	@%p257 bra 	$L__BB4_32;
	add.s32 	%r830, %r960, 2;
	mul.wide.s32 	%rd297, %r830, 4;
	add.s64 	%rd298, %rd3, %rd297;
	ld.global.f32 	%f199, [%rd298+4];
	neg.f32 	%f200, %f199;
	st.global.f32 	[%rd298], %f200;
$L__BB4_32:
	add.s32 	%r52, %r961, 2;
	setp.gt.s32 	%p258, %r52, %r6;
	@%p258 bra 	$L__BB4_34;
	add.s32 	%r831, %r959, 4;
	mul.wide.s32 	%rd299, %r831, 4;
	add.s64 	%rd300, %rd3, %rd299;
	ld.global.f32 	%f201, [%rd300+4];
	neg.f32 	%f202, %f201;
	st.global.f32 	[%rd300], %f202;
$L__BB4_34:
	add.s32 	%r53, %r52, 1;
	setp.gt.s32 	%p259, %r53, %r6;
	@%p259 bra 	$L__BB4_36;
	add.s32 	%r832, %r958, 6;
	mul.wide.s32 	%rd301, %r832, 4;
	add.s64 	%rd302, %rd3, %rd301;
	ld.global.f32 	%f203, [%rd302+4];
	neg.f32 	%f204, %f203;
	st.global.f32 	[%rd302], %f204;
$L__BB4_36:
	add.s32 	%r960, %r960, %r33;
	add.s32 	%r959, %r959, %r33;
	add.s32 	%r958, %r958, %r33;
	add.s32 	%r957, %r957, %r33;
	add.s32 	%r961, %r53, 1;
	setp.eq.s32 	%p260, %r961, %r953;
	@%p260 bra 	$L__BB4_37;
	bra.uni 	$L__BB4_28;
$L__BB4_37:
	setp.eq.s32 	%p261, %r31, 0;
	@%p261 bra 	$L__BB4_42;
	mul.lo.s32 	%r955, %r953, %r30;
	neg.s32 	%r954, %r31;
$L__BB4_39:
	.pragma "nounroll";
	setp.gt.s32 	%p262, %r953, %r6;
	setp.eq.s32 	%p263, %r953, 0;
	or.pred  	%p264, %p263, %p262;
	@%p264 bra 	$L__BB4_41;
	mul.wide.s32 	%rd303, %r955, 4;
	add.s64 	%rd304, %rd3, %rd303;
	ld.global.f32 	%f205, [%rd304+4];
	neg.f32 	%f206, %f205;
	st.global.f32 	[%rd304], %f206;
$L__BB4_41:
	add.s32 	%r953, %r953, 1;
	add.s32 	%r955, %r955, %r30;
	add.s32 	%r954, %r954, 1;
	setp.ne.s32 	%p265, %r954, 0;
	@%p265 bra 	$L__BB4_39;
$L__BB4_42:
	setp.gt.u32 	%p266, %r8, 2147483646;
	@%p266 bra 	$L__BB4_59;
	and.b32  	%r45, %r9, 3;
	setp.lt.u32 	%p267, %r8, 3;
	mov.b32 	%r965, 0;
	@%p267 bra 	$L__BB4_54;
	and.b32  	%r965, %r9, -4;
	add.s64 	%rd506, %rd3, 8;
	mov.b32 	%r964, 0;
	mov.b32 	%r962, 2;
	mov.u32 	%r963, %r6;
$L__BB4_45:
	setp.eq.s32 	%p268, %r962, 2;
	setp.gt.s32 	%p269, %r964, %r6;
	or.pred  	%p270, %p268, %p269;
	add.s32 	%r836, %r963, 2;
	mul.wide.s32 	%rd305, %r836, 4;
	add.s64 	%rd10, %rd3, %rd305;
	@%p270 bra 	$L__BB4_47;
	ld.global.f32 	%f207, [%rd10];
	st.global.f32 	[%rd506+-8], %f207;
$L__BB4_47:
	setp.ge.s32 	%p271, %r964, %r6;
	@%p271 bra 	$L__BB4_49;
	ld.global.f32 	%f208, [%rd10+4];
	st.global.f32 	[%rd506+-4], %f208;
$L__BB4_49:
	add.s32 	%r837, %r964, 2;
	setp.gt.s32 	%p272, %r837, %r6;
	@%p272 bra 	$L__BB4_51;
	ld.global.f32 	%f209, [%rd10+8];
	st.global.f32 	[%rd506], %f209;
$L__BB4_51:
	add.s32 	%r838, %r964, 3;
	setp.gt.s32 	%p273, %r838, %r6;
	@%p273 bra 	$L__BB4_53;
	ld.global.f32 	%f210, [%rd10+12];
	st.global.f32 	[%rd506+4], %f210;
$L__BB4_53:
	add.s32 	%r964, %r964, 4;
	add.s32 	%r963, %r963, 4;
	add.s32 	%r962, %r962, 4;
	add.s64 	%rd506, %rd506, 16;
	setp.ne.s32 	%p274, %r964, %r965;
	@%p274 bra 	$L__BB4_45;
$L__BB4_54:
	setp.eq.s32 	%p275, %r45, 0;
	@%p275 bra 	$L__BB4_59;
	mul.wide.u32 	%rd306, %r965, 4;
	add.s64 	%rd507, %rd3, %rd306;
	add.s32 	%r839, %r965, %r6;
	add.s32 	%r967, %r839, 2;
	neg.s32 	%r966, %r45;
$L__BB4_56:
	.pragma "nounroll";
	mul.wide.s32 	%rd307, %r967, 4;
	add.s64 	%rd14, %rd3, %rd307;
	setp.eq.s32 	%p276, %r965, 0;
	setp.gt.s32 	%p277, %r965, %r6;
	or.pred  	%p278, %p276, %p277;
	@%p278 bra 	$L__BB4_58;
	ld.global.f32 	%f211, [%rd14];
	st.global.f32 	[%rd507], %f211;
$L__BB4_58:
	add.s32 	%r965, %r965, 1;
	add.s64 	%rd507, %rd507, 4;
	add.s32 	%r967, %r967, 1;
	add.s32 	%r966, %r966, 1;
	setp.ne.s32 	%p279, %r966, 0;
	@%p279 bra 	$L__BB4_56;
$L__BB4_59:
	ld.global.f32 	%f212, [%rd3+4];
	mul.wide.s32 	%rd308, %r6, 4;
	add.s64 	%rd309, %rd3, %rd308;
	ld.global.f32 	%f213, [%rd309+8];
	add.f32 	%f214, %f212, %f213;
	mul.f32 	%f215, %f214, 0f3F000000;
	st.global.f32 	[%rd3], %f215;
	bra.uni 	$L__BB4_248;
$L__BB4_60:
	add.s32 	%r727, %r1, %r2;
	add.s32 	%r728, %r727, -1;
	mul.lo.s32 	%r74, %r9, %r728;
	setp.ne.s32 	%p52, %r12, %r74;
	@%p52 bra 	$L__BB4_193;
	add.s32 	%r733, %r3, %r4;
	add.s32 	%r734, %r733, -1;
	mul.lo.s32 	%r735, %r11, %r734;
	setp.ne.s32 	%p75, %r13, %r735;
	@%p75 bra 	$L__BB4_99;
	setp.gt.u32 	%p211, %r10, 2147483646;
	@%p211 bra 	$L__BB4_79;
	setp.lt.u32 	%p212, %r10, 3;
	mov.b32 	%r969, 0;
	@%p212 bra 	$L__BB4_74;
	and.b32  	%r969, %r11, -4;
	neg.s32 	%r983, %r969;
	add.s32 	%r982, %r13, 1;
	add.s32 	%r803, %r6, 2;
	mad.lo.s32 	%r981, %r803, %r13, %r803;
	shl.b32 	%r804, %r6, 2;
	add.s32 	%r78, %r804, 8;
	add.s32 	%r980, %r6, %r981;
	add.s32 	%r805, %r13, 2;
	mul.lo.s32 	%r979, %r803, %r805;
	add.s32 	%r978, %r6, %r979;
	add.s32 	%r806, %r13, 3;
	mul.lo.s32 	%r977, %r806, %r803;
	add.s32 	%r976, %r6, %r977;
	mul.lo.s32 	%r807, %r5, %r803;
	mul.lo.s32 	%r975, %r807, %r11;
	add.s32 	%r974, %r6, %r975;
	cvt.s64.s32 	%rd247, %r6;
$L__BB4_65:
	add.s32 	%r116, %r982, -1;
	setp.gt.s32 	%p213, %r116, %r6;
	setp.lt.s32 	%p214, %r116, 1;
	or.pred  	%p215, %p214, %p213;
	@%p215 bra 	$L__BB4_67;
	mul.wide.s32 	%rd244, %r974, 4;
	add.s64 	%rd245, %rd3, %rd244;
	ld.global.f32 	%f175, [%rd245];
	neg.f32 	%f176, %f175;
	cvt.s64.s32 	%rd246, %r975;
	add.s64 	%rd248, %rd247, %rd246;
	shl.b64 	%rd249, %rd248, 2;
	add.s64 	%rd250, %rd3, %rd249;
	st.global.f32 	[%rd250+4], %f176;
$L__BB4_67:
	setp.gt.s32 	%p216, %r982, %r6;
	setp.gt.u32 	%p217, %r116, 2147483646;
	or.pred  	%p218, %p217, %p216;
	@%p218 bra 	$L__BB4_69;
	mul.wide.s32 	%rd251, %r980, 4;
	add.s64 	%rd252, %rd3, %rd251;
	ld.global.f32 	%f177, [%rd252];
	neg.f32 	%f178, %f177;
	cvt.s64.s32 	%rd253, %r981;
	add.s64 	%rd255, %rd247, %rd253;
	shl.b64 	%rd256, %rd255, 2;
	add.s64 	%rd257, %rd3, %rd256;
	st.global.f32 	[%rd257+4], %f178;
$L__BB4_69:
	add.s32 	%r808, %r982, 1;
	setp.gt.s32 	%p219, %r808, %r6;
	setp.lt.s32 	%p220, %r808, 1;
	or.pred  	%p221, %p220, %p219;
	@%p221 bra 	$L__BB4_71;
	mul.wide.s32 	%rd258, %r978, 4;
	add.s64 	%rd259, %rd3, %rd258;
	ld.global.f32 	%f179, [%rd259];
	neg.f32 	%f180, %f179;
	cvt.s64.s32 	%rd260, %r979;
	add.s64 	%rd262, %rd247, %rd260;
	shl.b64 	%rd263, %rd262, 2;
	add.s64 	%rd264, %rd3, %rd263;
	st.global.f32 	[%rd264+4], %f180;
$L__BB4_71:
	add.s32 	%r809, %r982, 2;
	setp.gt.s32 	%p222, %r809, %r6;
	setp.lt.s32 	%p223, %r809, 1;
	or.pred  	%p224, %p223, %p222;
	@%p224 bra 	$L__BB4_73;
	mul.wide.s32 	%rd265, %r976, 4;
	add.s64 	%rd266, %rd3, %rd265;
	ld.global.f32 	%f181, [%rd266];
	neg.f32 	%f182, %f181;
	cvt.s64.s32 	%rd267, %r977;
	add.s64 	%rd269, %rd247, %rd267;
	shl.b64 	%rd270, %rd269, 2;
	add.s64 	%rd271, %rd3, %rd270;
	st.global.f32 	[%rd271+4], %f182;
$L__BB4_73:
	add.s32 	%r983, %r983, 4;
	add.s32 	%r982, %r982, 4;
	add.s32 	%r981, %r981, %r78;
	add.s32 	%r980, %r980, %r78;
	add.s32 	%r979, %r979, %r78;
	add.s32 	%r978, %r978, %r78;
	add.s32 	%r977, %r977, %r78;
	add.s32 	%r976, %r976, %r78;
	add.s32 	%r975, %r975, %r78;
	add.s32 	%r974, %r974, %r78;
	setp.eq.s32 	%p225, %r983, 0;
	@%p225 bra 	$L__BB4_74;
	bra.uni 	$L__BB4_65;
$L__BB4_74:
	and.b32  	%r87, %r11, 3;
	setp.eq.s32 	%p226, %r87, 0;
	@%p226 bra 	$L__BB4_79;
	add.s32 	%r973, %r969, %r13;
	add.s32 	%r89, %r6, 2;
	mul.lo.s32 	%r972, %r973, %r89;
	add.s32 	%r971, %r6, %r972;
	neg.s32 	%r970, %r87;
	cvt.s64.s32 	%rd16, %r6;
$L__BB4_76:
	.pragma "nounroll";
	setp.gt.s32 	%p227, %r973, %r6;
	setp.lt.s32 	%p228, %r973, 1;
	or.pred  	%p229, %p228, %p227;
	@%p229 bra 	$L__BB4_78;
	mul.wide.s32 	%rd272, %r971, 4;
	add.s64 	%rd273, %rd3, %rd272;
	ld.global.f32 	%f183, [%rd273];
	neg.f32 	%f184, %f183;
	cvt.s64.s32 	%rd274, %r972;
	add.s64 	%rd275, %rd16, %rd274;
	shl.b64 	%rd276, %rd275, 2;
	add.s64 	%rd277, %rd3, %rd276;
	st.global.f32 	[%rd277+4], %f184;
$L__BB4_78:
	add.s32 	%r973, %r973, 1;
	add.s32 	%r972, %r972, %r89;
	add.s32 	%r971, %r971, %r89;
	add.s32 	%r970, %r970, 1;
	setp.ne.s32 	%p230, %r970, 0;
	@%p230 bra 	$L__BB4_76;
$L__BB4_79:
	setp.gt.u32 	%p231, %r8, 2147483646;
	@%p231 bra 	$L__BB4_96;
	add.s32 	%r101, %r6, 2;
	mul.lo.s32 	%r102, %r7, %r101;
	and.b32  	%r103, %r9, 3;
	setp.lt.u32 	%p232, %r8, 3;
	mov.b32 	%r986, 0;
	@%p232 bra 	$L__BB4_91;
	and.b32  	%r986, %r9, -4;
	neg.s32 	%r984, %r986;
	mov.b32 	%r985, 0;
	mul.wide.s32 	%rd279, %r101, 4;
$L__BB4_82:
	add.s32 	%r130, %r985, %r12;
	add.s32 	%r812, %r102, %r130;
	setp.lt.s32 	%p233, %r130, 1;
	setp.gt.s32 	%p234, %r130, %r6;
	or.pred  	%p235, %p233, %p234;
	sub.s32 	%r813, %r812, %r6;
	add.s32 	%r814, %r813, -2;
	mul.wide.s32 	%rd278, %r814, 4;
	add.s64 	%rd17, %rd3, %rd278;
	add.s64 	%rd18, %rd17, %rd279;
	@%p235 bra 	$L__BB4_84;
	ld.global.f32 	%f185, [%rd17];
	st.global.f32 	[%rd18], %f185;
$L__BB4_84:
	add.s32 	%r815, %r130, 1;
	setp.gt.u32 	%p236, %r130, 2147483646;
	setp.gt.s32 	%p237, %r815, %r6;
	or.pred  	%p238, %p236, %p237;
	@%p238 bra 	$L__BB4_86;
	ld.global.f32 	%f186, [%rd17+4];
	st.global.f32 	[%rd18+4], %f186;
$L__BB4_86:
	add.s32 	%r816, %r130, 2;
	setp.lt.s32 	%p239, %r816, 1;
	setp.gt.s32 	%p240, %r816, %r6;
	or.pred  	%p241, %p239, %p240;
	@%p241 bra 	$L__BB4_88;
	ld.global.f32 	%f187, [%rd17+8];
	st.global.f32 	[%rd18+8], %f187;
$L__BB4_88:
	add.s32 	%r817, %r130, 3;
	setp.lt.s32 	%p242, %r817, 1;
	setp.gt.s32 	%p243, %r817, %r6;
	or.pred  	%p244, %p242, %p243;
	@%p244 bra 	$L__BB4_90;
	ld.global.f32 	%f188, [%rd17+12];
	st.global.f32 	[%rd18+12], %f188;
$L__BB4_90:
	add.s32 	%r985, %r985, 4;
	add.s32 	%r984, %r984, 4;
	setp.ne.s32 	%p245, %r984, 0;
	@%p245 bra 	$L__BB4_82;
$L__BB4_91:
	setp.eq.s32 	%p246, %r103, 0;
	@%p246 bra 	$L__BB4_96;
	neg.s32 	%r987, %r103;
	mul.wide.s32 	%rd282, %r101, 4;
$L__BB4_93:
	.pragma "nounroll";
	add.s32 	%r137, %r986, %r12;
	setp.lt.s32 	%p247, %r137, 1;
	setp.gt.s32 	%p248, %r137, %r6;
	or.pred  	%p249, %p247, %p248;
	@%p249 bra 	$L__BB4_95;
	add.s32 	%r818, %r102, %r137;
	sub.s32 	%r819, %r818, %r6;
	add.s32 	%r820, %r819, -2;
	mul.wide.s32 	%rd280, %r820, 4;
	add.s64 	%rd281, %rd3, %rd280;
	ld.global.f32 	%f189, [%rd281];
	add.s64 	%rd283, %rd281, %rd282;
	st.global.f32 	[%rd283], %f189;
$L__BB4_95:
	add.s32 	%r986, %r986, 1;
	add.s32 	%r987, %r987, 1;
	setp.ne.s32 	%p250, %r987, 0;
	@%p250 bra 	$L__BB4_93;
$L__BB4_96:
	add.s32 	%r821, %r6, 2;
	mul.lo.s32 	%r140, %r7, %r821;
	add.s32 	%r141, %r140, %r7;
	setp.ne.s32 	%p251, %r6, -1;
	@%p251 bra 	$L__BB4_98;
	mul.wide.u32 	%rd293, %r141, 4;
	add.s64 	%rd294, %rd3, %rd293;
	ld.global.f32 	%f194, [%rd294+4];
	add.f32 	%f195, %f194, %f194;
	mul.f32 	%f196, %f195, 0f3F000000;
	st.global.f32 	[%rd294], %f196;
	bra.uni 	$L__BB4_248;
$L__BB4_98:
	add.s32 	%r822, %r140, %r6;
	mul.wide.s32 	%rd284, %r822, 4;
	add.s64 	%rd285, %rd3, %rd284;
	ld.global.f32 	%f190, [%rd285];
	sub.s32 	%r823, %r141, %r6;
	add.s32 	%r824, %r823, -2;
	mul.wide.s32 	%rd286, %r824, 4;
	add.s64 	%rd287, %rd3, %rd286;
	ld.global.f32 	%f191, [%rd287];
	add.f32 	%f192, %f190, %f191;
	mul.f32 	%f193, %f192, 0f3F000000;
	cvt.s64.s32 	%rd288, %r140;
	cvt.s64.s32 	%rd289, %r6;
	add.s64 	%rd290, %rd288, %rd289;
	shl.b64 	%rd291, %rd290, 2;
	add.s64 	%rd292, %rd3, %rd291;
	st.global.f32 	[%rd292+4], %f193;
	bra.uni 	$L__BB4_248;
$L__BB4_99:
	setp.ne.s32 	%p76, %r13, 0;
	@%p76 bra 	$L__BB4_137;
	setp.gt.u32 	%p176, %r8, 2147483646;
	@%p176 bra 	$L__BB4_117;
	add.s32 	%r142, %r6, 2;
	and.b32  	%r143, %r9, 3;
	setp.lt.u32 	%p177, %r8, 3;
	mov.b32 	%r989, 0;
	@%p177 bra 	$L__BB4_112;
	and.b32  	%r989, %r9, -4;
	neg.s32 	%r992, %r989;
	mov.b32 	%r993, 0;
$L__BB4_103:
	add.s32 	%r162, %r993, %r12;
	setp.lt.s32 	%p178, %r162, 1;
	setp.gt.s32 	%p179, %r162, %r6;
	or.pred  	%p180, %p178, %p179;
	add.s32 	%r790, %r162, %r142;
	mul.wide.s32 	%rd196, %r790, 4;
	add.s64 	%rd23, %rd3, %rd196;
	@%p180 bra 	$L__BB4_105;
	ld.global.f32 	%f153, [%rd23];
	mul.wide.u32 	%rd197, %r162, 4;
	add.s64 	%rd198, %rd3, %rd197;
	st.global.f32 	[%rd198], %f153;
$L__BB4_105:
	add.s32 	%r163, %r162, 1;
	setp.gt.u32 	%p181, %r162, 2147483646;
	setp.gt.s32 	%p182, %r163, %r6;
	or.pred  	%p183, %p181, %p182;
	@%p183 bra 	$L__BB4_107;
	ld.global.f32 	%f154, [%rd23+4];
	mul.wide.u32 	%rd199, %r163, 4;
	add.s64 	%rd200, %rd3, %rd199;
	st.global.f32 	[%rd200], %f154;
$L__BB4_107:
	add.s32 	%r164, %r162, 2;
	setp.lt.s32 	%p184, %r164, 1;
	setp.gt.s32 	%p185, %r164, %r6;
	or.pred  	%p186, %p184, %p185;
	@%p186 bra 	$L__BB4_109;
	ld.global.f32 	%f155, [%rd23+8];
	mul.wide.u32 	%rd201, %r164, 4;
	add.s64 	%rd202, %rd3, %rd201;
	st.global.f32 	[%rd202], %f155;
$L__BB4_109:
	add.s32 	%r165, %r162, 3;
	setp.lt.s32 	%p187, %r165, 1;
	setp.gt.s32 	%p188, %r165, %r6;
	or.pred  	%p189, %p187, %p188;
	@%p189 bra 	$L__BB4_111;
	ld.global.f32 	%f156, [%rd23+12];
	mul.wide.u32 	%rd203, %r165, 4;
	add.s64 	%rd204, %rd3, %rd203;
	st.global.f32 	[%rd204], %f156;
$L__BB4_111:
	add.s32 	%r993, %r993, 4;
	add.s32 	%r992, %r992, 4;
	setp.eq.s32 	%p190, %r992, 0;
	@%p190 bra 	$L__BB4_112;
	bra.uni 	$L__BB4_103;
$L__BB4_112:
	setp.eq.s32 	%p191, %r143, 0;
	@%p191 bra 	$L__BB4_117;
	neg.s32 	%r990, %r143;
$L__BB4_114:
	.pragma "nounroll";
	add.s32 	%r150, %r989, %r12;
	setp.lt.s32 	%p192, %r150, 1;
	setp.gt.s32 	%p193, %r150, %r6;
	or.pred  	%p194, %p192, %p193;
	@%p194 bra 	$L__BB4_116;
	add.s32 	%r791, %r150, %r142;
	mul.wide.s32 	%rd205, %r791, 4;
	add.s64 	%rd206, %rd3, %rd205;
	ld.global.f32 	%f157, [%rd206];
	mul.wide.u32 	%rd207, %r150, 4;
	add.s64 	%rd208, %rd3, %rd207;
	st.global.f32 	[%rd208], %f157;
$L__BB4_116:
	add.s32 	%r989, %r989, 1;
	add.s32 	%r990, %r990, 1;
	setp.ne.s32 	%p195, %r990, 0;
	@%p195 bra 	$L__BB4_114;
$L__BB4_117:
	setp.gt.u32 	%p196, %r10, 2147483646;
	@%p196 bra 	$L__BB4_134;
	add.s32 	%r153, %r6, 2;
	and.b32  	%r154, %r11, 3;
	setp.lt.u32 	%p197, %r10, 3;
	mov.b32 	%r1000, 0;
	@%p197 bra 	$L__BB4_129;
	and.b32  	%r1000, %r11, -4;
	shl.b32 	%r795, %r6, 1;
	add.s32 	%r998, %r795, 4;
	shl.b32 	%r995, %r6, 2;
	add.s32 	%r158, %r995, 8;
	mad.lo.s32 	%r996, %r6, 3, 6;
	cvt.s64.s32 	%rd22, %r6;
	mov.b32 	%r999, 0;
	mov.b32 	%r994, 4;
	mov.u32 	%r997, %r6;
$L__BB4_120:
	setp.gt.s32 	%p198, %r999, %r6;
	setp.eq.s32 	%p199, %r999, 0;
	or.pred  	%p200, %p199, %p198;
	@%p200 bra 	$L__BB4_122;
	mul.wide.s32 	%rd209, %r997, 4;
	add.s64 	%rd210, %rd3, %rd209;
	ld.global.f32 	%f158, [%rd210];
	neg.f32 	%f159, %f158;
	add.s32 	%r796, %r994, -4;
	cvt.s64.s32 	%rd211, %r796;
	add.s64 	%rd212, %rd22, %rd211;
	shl.b64 	%rd213, %rd212, 2;
	add.s64 	%rd214, %rd3, %rd213;
	st.global.f32 	[%rd214+4], %f159;
$L__BB4_122:
	setp.ge.s32 	%p201, %r999, %r6;
	@%p201 bra 	$L__BB4_124;
	add.s32 	%r797, %r998, -2;
	mul.wide.s32 	%rd215, %r797, 4;
	add.s64 	%rd216, %rd3, %rd215;
	ld.global.f32 	%f160, [%rd216];
	neg.f32 	%f161, %f160;
	add.s32 	%r798, %r997, 2;
	cvt.s64.s32 	%rd217, %r798;
	add.s64 	%rd218, %rd22, %rd217;
	shl.b64 	%rd219, %rd218, 2;
	add.s64 	%rd220, %rd3, %rd219;
	st.global.f32 	[%rd220+4], %f161;
$L__BB4_124:
	add.s32 	%r174, %r999, 2;
	setp.gt.s32 	%p202, %r174, %r6;
	@%p202 bra 	$L__BB4_126;
	add.s32 	%r799, %r996, -2;
	mul.wide.s32 	%rd221, %r799, 4;
	add.s64 	%rd222, %rd3, %rd221;
	ld.global.f32 	%f162, [%rd222];
	neg.f32 	%f163, %f162;
	cvt.s64.s32 	%rd223, %r998;
	add.s64 	%rd224, %rd22, %rd223;
	shl.b64 	%rd225, %rd224, 2;
	add.s64 	%rd226, %rd3, %rd225;
	st.global.f32 	[%rd226+4], %f163;
$L__BB4_126:
	add.s32 	%r175, %r174, 1;
	setp.gt.s32 	%p203, %r175, %r6;
	@%p203 bra 	$L__BB4_128;
	add.s32 	%r800, %r995, 6;
	mul.wide.s32 	%rd227, %r800, 4;
	add.s64 	%rd228, %rd3, %rd227;
	ld.global.f32 	%f164, [%rd228];
	neg.f32 	%f165, %f164;
	cvt.s64.s32 	%rd229, %r996;
	add.s64 	%rd230, %rd22, %rd229;
	shl.b64 	%rd231, %rd230, 2;
	add.s64 	%rd232, %rd3, %rd231;
	st.global.f32 	[%rd232+4], %f165;
$L__BB4_128:
	add.s32 	%r998, %r998, %r158;
	add.s32 	%r997, %r997, %r158;
	add.s32 	%r996, %r996, %r158;
	add.s32 	%r995, %r995, %r158;
	add.s32 	%r994, %r994, %r158;
	add.s32 	%r999, %r175, 1;
	setp.ne.s32 	%p204, %r999, %r1000;
	@%p204 bra 	$L__BB4_120;
$L__BB4_129:
	setp.eq.s32 	%p205, %r154, 0;
	@%p205 bra 	$L__BB4_134;
	mul.lo.s32 	%r1003, %r1000, %r153;
	add.s32 	%r1002, %r6, %r1003;
	neg.s32 	%r1001, %r154;
	cvt.s64.s32 	%rd24, %r6;
$L__BB4_131:
	.pragma "nounroll";
	setp.gt.s32 	%p206, %r1000, %r6;
	setp.eq.s32 	%p207, %r1000, 0;
	or.pred  	%p208, %p207, %p206;
	@%p208 bra 	$L__BB4_133;
	mul.wide.s32 	%rd233, %r1002, 4;
	add.s64 	%rd234, %rd3, %rd233;
	ld.global.f32 	%f166, [%rd234];
	neg.f32 	%f167, %f166;
	cvt.s64.s32 	%rd235, %r1003;
	add.s64 	%rd236, %rd24, %rd235;
	shl.b64 	%rd237, %rd236, 2;
	add.s64 	%rd238, %rd3, %rd237;
	st.global.f32 	[%rd238+4], %f167;
$L__BB4_133:
	add.s32 	%r1000, %r1000, 1;
	add.s32 	%r1003, %r1003, %r153;
	add.s32 	%r1002, %r1002, %r153;
	add.s32 	%r1001, %r1001, 1;
	setp.ne.s32 	%p209, %r1001, 0;
	@%p209 bra 	$L__BB4_131;
$L__BB4_134:
	setp.ne.s32 	%p210, %r6, -1;
	@%p210 bra 	$L__BB4_136;
	ld.global.f32 	%f172, [%rd3+4];
	add.f32 	%f173, %f172, %f172;
	mul.f32 	%f174, %f173, 0f3F000000;
	mul.wide.u32 	%rd242, %r7, 4;
	add.s64 	%rd243, %rd3, %rd242;
	st.global.f32 	[%rd243], %f174;
	bra.uni 	$L__BB4_248;
$L__BB4_136:
	mul.wide.s32 	%rd239, %r6, 4;
	add.s64 	%rd240, %rd3, %rd239;
	ld.global.f32 	%f168, [%rd240];
	add.s64 	%rd241, %rd240, %rd239;
	ld.global.f32 	%f169, [%rd241+12];
	add.f32 	%f170, %f168, %f169;
	mul.f32 	%f171, %f170, 0f3F000000;
	st.global.f32 	[%rd240+4], %f171;
	bra.uni 	$L__BB4_248;
$L__BB4_137:
	setp.ne.s32 	%p77, %r12, 0;
	@%p77 bra 	$L__BB4_212;
$L__BB4_138:
	add.s32 	%r759, %r3, %r4;
	add.s32 	%r760, %r759, -1;
	mul.lo.s32 	%r761, %r11, %r760;
	setp.eq.s32 	%p120, %r13, %r761;
	@%p120 bra 	$L__BB4_156;
	setp.gt.u32 	%p121, %r10, 2147483646;
	@%p121 bra 	$L__BB4_248;
	add.s32 	%r194, %r6, 2;
	and.b32  	%r195, %r11, 3;
	setp.lt.u32 	%p122, %r10, 3;
	mov.b32 	%r1042, 0;
	@%p122 bra 	$L__BB4_151;
	and.b32  	%r1042, %r11, -4;
	neg.s32 	%r1027, %r1042;
	add.s32 	%r1026, %r13, 1;
	mad.lo.s32 	%r1025, %r194, %r13, %r194;
	shl.b32 	%r763, %r6, 2;
	add.s32 	%r200, %r763, 8;
	add.s32 	%r764, %r13, 2;
	mul.lo.s32 	%r1024, %r194, %r764;
	add.s32 	%r765, %r13, 3;
	mul.lo.s32 	%r1023, %r765, %r194;
	mul.lo.s32 	%r766, %r5, %r194;
	mul.lo.s32 	%r1022, %r766, %r11;
$L__BB4_142:
	add.s32 	%r264, %r1026, -1;
	setp.gt.s32 	%p123, %r264, %r6;
	setp.lt.s32 	%p124, %r264, 1;
	or.pred  	%p125, %p124, %p123;
	@%p125 bra 	$L__BB4_144;
	mul.wide.s32 	%rd162, %r1022, 4;
	add.s64 	%rd163, %rd3, %rd162;
	ld.global.f32 	%f121, [%rd163+4];
	neg.f32 	%f122, %f121;
	st.global.f32 	[%rd163], %f122;
$L__BB4_144:
	setp.gt.s32 	%p126, %r1026, %r6;
	setp.gt.u32 	%p127, %r264, 2147483646;
	or.pred  	%p128, %p127, %p126;
	@%p128 bra 	$L__BB4_146;
	mul.wide.s32 	%rd164, %r1025, 4;
	add.s64 	%rd165, %rd3, %rd164;
	ld.global.f32 	%f123, [%rd165+4];
	neg.f32 	%f124, %f123;
	st.global.f32 	[%rd165], %f124;
$L__BB4_146:
	add.s32 	%r767, %r1026, 1;
	setp.gt.s32 	%p129, %r767, %r6;
	setp.lt.s32 	%p130, %r767, 1;
	or.pred  	%p131, %p130, %p129;
	@%p131 bra 	$L__BB4_148;
	mul.wide.s32 	%rd166, %r1024, 4;
	add.s64 	%rd167, %rd3, %rd166;
	ld.global.f32 	%f125, [%rd167+4];
	neg.f32 	%f126, %f125;
	st.global.f32 	[%rd167], %f126;
$L__BB4_148:
	add.s32 	%r768, %r1026, 2;
	setp.gt.s32 	%p132, %r768, %r6;
	setp.lt.s32 	%p133, %r768, 1;
	or.pred  	%p134, %p133, %p132;
	@%p134 bra 	$L__BB4_150;
	mul.wide.s32 	%rd168, %r1023, 4;
	add.s64 	%rd169, %rd3, %rd168;
	ld.global.f32 	%f127, [%rd169+4];
	neg.f32 	%f128, %f127;
	st.global.f32 	[%rd169], %f128;
$L__BB4_150:
	add.s32 	%r1027, %r1027, 4;
	add.s32 	%r1026, %r1026, 4;
	add.s32 	%r1025, %r1025, %r200;
	add.s32 	%r1024, %r1024, %r200;
	add.s32 	%r1023, %r1023, %r200;
	add.s32 	%r1022, %r1022, %r200;
	setp.eq.s32 	%p135, %r1027, 0;
	@%p135 bra 	$L__BB4_151;
	bra.uni 	$L__BB4_142;
$L__BB4_151:
	setp.eq.s32 	%p136, %r195, 0;
	@%p136 bra 	$L__BB4_248;
	add.s32 	%r1045, %r1042, %r13;
	mul.lo.s32 	%r1044, %r1045, %r194;
	neg.s32 	%r1043, %r195;
$L__BB4_153:
	.pragma "nounroll";
	setp.gt.s32 	%p137, %r1045, %r6;
	setp.lt.s32 	%p138, %r1045, 1;
	or.pred  	%p139, %p138, %p137;
	@%p139 bra 	$L__BB4_155;
	mul.wide.s32 	%rd170, %r1044, 4;
	add.s64 	%rd171, %rd3, %rd170;
	ld.global.f32 	%f129, [%rd171+4];
	neg.f32 	%f130, %f129;
	st.global.f32 	[%rd171], %f130;
$L__BB4_155:
	add.s32 	%r1045, %r1045, 1;
	add.s32 	%r1044, %r1044, %r194;
	add.s32 	%r1043, %r1043, 1;
	setp.eq.s32 	%p140, %r1043, 0;
	@%p140 bra 	$L__BB4_248;
	bra.uni 	$L__BB4_153;
$L__BB4_156:
	setp.gt.u32 	%p141, %r10, 2147483646;
	@%p141 bra 	$L__BB4_173;
	add.s32 	%r204, %r6, 2;
	and.b32  	%r205, %r11, 3;
	setp.lt.u32 	%p142, %r10, 3;
	mov.b32 	%r1005, 0;
	@%p142 bra 	$L__BB4_168;
	and.b32  	%r1005, %r11, -4;
	neg.s32 	%r1014, %r1005;
	add.s32 	%r1013, %r13, 1;
	mad.lo.s32 	%r1012, %r204, %r13, %r204;
	shl.b32 	%r770, %r6, 2;
	add.s32 	%r210, %r770, 8;
	add.s32 	%r771, %r13, 2;
	mul.lo.s32 	%r1011, %r204, %r771;
	add.s32 	%r772, %r13, 3;
	mul.lo.s32 	%r1010, %r772, %r204;
	mul.lo.s32 	%r773, %r5, %r204;
	mul.lo.s32 	%r1009, %r773, %r11;
$L__BB4_159:
	add.s32 	%r235, %r1013, -1;
	setp.gt.s32 	%p143, %r235, %r6;
	setp.lt.s32 	%p144, %r235, 1;
	or.pred  	%p145, %p144, %p143;
	@%p145 bra 	$L__BB4_161;
	mul.wide.s32 	%rd172, %r1009, 4;
	add.s64 	%rd173, %rd3, %rd172;
	ld.global.f32 	%f131, [%rd173+4];
	neg.f32 	%f132, %f131;
	st.global.f32 	[%rd173], %f132;
$L__BB4_161:
	setp.gt.s32 	%p146, %r1013, %r6;
	setp.gt.u32 	%p147, %r235, 2147483646;
	or.pred  	%p148, %p147, %p146;
	@%p148 bra 	$L__BB4_163;
	mul.wide.s32 	%rd174, %r1012, 4;
	add.s64 	%rd175, %rd3, %rd174;
	ld.global.f32 	%f133, [%rd175+4];
	neg.f32 	%f134, %f133;
	st.global.f32 	[%rd175], %f134;
$L__BB4_163:
	add.s32 	%r774, %r1013, 1;
	setp.gt.s32 	%p149, %r774, %r6;
	setp.lt.s32 	%p150, %r774, 1;
	or.pred  	%p151, %p150, %p149;
	@%p151 bra 	$L__BB4_165;
	mul.wide.s32 	%rd176, %r1011, 4;
	add.s64 	%rd177, %rd3, %rd176;
	ld.global.f32 	%f135, [%rd177+4];
	neg.f32 	%f136, %f135;
	st.global.f32 	[%rd177], %f136;
$L__BB4_165:
	add.s32 	%r775, %r1013, 2;
	setp.gt.s32 	%p152, %r775, %r6;
	setp.lt.s32 	%p153, %r775, 1;
	or.pred  	%p154, %p153, %p152;
	@%p154 bra 	$L__BB4_167;
	mul.wide.s32 	%rd178, %r1010, 4;
	add.s64 	%rd179, %rd3, %rd178;
	ld.global.f32 	%f137, [%rd179+4];
	neg.f32 	%f138, %f137;
	st.global.f32 	[%rd179], %f138;
$L__BB4_167:
	add.s32 	%r1014, %r1014, 4;
	add.s32 	%r1013, %r1013, 4;
	add.s32 	%r1012, %r1012, %r210;
	add.s32 	%r1011, %r1011, %r210;
	add.s32 	%r1010, %r1010, %r210;
	add.s32 	%r1009, %r1009, %r210;
	setp.eq.s32 	%p155, %r1014, 0;
	@%p155 bra 	$L__BB4_168;
	bra.uni 	$L__BB4_159;
$L__BB4_168:
	setp.eq.s32 	%p156, %r205, 0;
	@%p156 bra 	$L__BB4_173;
	add.s32 	%r1008, %r1005, %r13;
	mul.lo.s32 	%r1007, %r1008, %r204;
	neg.s32 	%r1006, %r205;
$L__BB4_170:
	.pragma "nounroll";
	setp.gt.s32 	%p157, %r1008, %r6;
	setp.lt.s32 	%p158, %r1008, 1;
	or.pred  	%p159, %p158, %p157;
	@%p159 bra 	$L__BB4_172;
	mul.wide.s32 	%rd180, %r1007, 4;
	add.s64 	%rd181, %rd3, %rd180;
	ld.global.f32 	%f139, [%rd181+4];
	neg.f32 	%f140, %f139;
	st.global.f32 	[%rd181], %f140;
$L__BB4_172:
	add.s32 	%r1008, %r1008, 1;
	add.s32 	%r1007, %r1007, %r204;
	add.s32 	%r1006, %r1006, 1;
	setp.ne.s32 	%p160, %r1006, 0;
	@%p160 bra 	$L__BB4_170;
$L__BB4_173:
	setp.gt.u32 	%p161, %r8, 2147483646;
	@%p161 bra 	$L__BB4_190;
	add.s32 	%r224, %r6, 2;
	mul.lo.s32 	%r225, %r7, %r224;
	and.b32  	%r226, %r9, 3;
	setp.lt.u32 	%p162, %r8, 3;
	mov.b32 	%r1018, 0;
	@%p162 bra 	$L__BB4_185;
	and.b32  	%r1018, %r9, -4;
	sub.s32 	%r1015, %r225, %r6;
	mov.b32 	%r1017, 0;
	mov.b32 	%r1016, -2;
	mul.wide.s32 	%rd183, %r224, 4;
	cvt.s64.s32 	%rd185, %r225;
$L__BB4_176:
	setp.eq.s32 	%p163, %r1016, -2;
	setp.gt.s32 	%p164, %r1017, %r6;
	or.pred  	%p165, %p163, %p164;
	add.s32 	%r779, %r1015, -2;
	mul.wide.s32 	%rd182, %r779, 4;
	add.s64 	%rd25, %rd3, %rd182;
	add.s64 	%rd26, %rd25, %rd183;
	@%p165 bra 	$L__BB4_178;
	ld.global.f32 	%f141, [%rd25];
	st.global.f32 	[%rd26], %f141;
$L__BB4_178:
	setp.ge.s32 	%p166, %r1017, %r6;
	@%p166 bra 	$L__BB4_180;
	ld.global.f32 	%f142, [%rd25+4];
	st.global.f32 	[%rd26+4], %f142;
$L__BB4_180:
	add.s32 	%r780, %r1017, 2;
	setp.gt.s32 	%p167, %r780, %r6;
	add.s32 	%r781, %r1016, 2;
	cvt.s64.s32 	%rd184, %r781;
	add.s64 	%rd186, %rd185, %rd184;
	shl.b64 	%rd187, %rd186, 2;
	add.s64 	%rd27, %rd3, %rd187;
	@%p167 bra 	$L__BB4_182;
	ld.global.f32 	%f143, [%rd25+8];
	st.global.f32 	[%rd27+8], %f143;
$L__BB4_182:
	add.s32 	%r782, %r1017, 3;
	setp.gt.s32 	%p168, %r782, %r6;
	@%p168 bra 	$L__BB4_184;
	ld.global.f32 	%f144, [%rd25+12];
	st.global.f32 	[%rd27+12], %f144;
$L__BB4_184:
	add.s32 	%r1017, %r1017, 4;
	add.s32 	%r1016, %r1016, 4;
	add.s32 	%r1015, %r1015, 4;
	setp.ne.s32 	%p169, %r1017, %r1018;
	@%p169 bra 	$L__BB4_176;
$L__BB4_185:
	setp.eq.s32 	%p170, %r226, 0;
	@%p170 bra 	$L__BB4_190;
	mul.wide.s32 	%rd188, %r224, 4;
	add.s64 	%rd28, %rd3, %rd188;
	add.s32 	%r783, %r1018, %r225;
	sub.s32 	%r784, %r783, %r6;
	add.s32 	%r1020, %r784, -2;
	neg.s32 	%r1019, %r226;
$L__BB4_187:
	.pragma "nounroll";
	mul.wide.s32 	%rd189, %r1020, 4;
	add.s64 	%rd29, %rd28, %rd189;
	add.s64 	%rd30, %rd3, %rd189;
	setp.eq.s32 	%p171, %r1018, 0;
	setp.gt.s32 	%p172, %r1018, %r6;
	or.pred  	%p173, %p171, %p172;
	@%p173 bra 	$L__BB4_189;
	ld.global.f32 	%f145, [%rd30];
	st.global.f32 	[%rd29], %f145;
$L__BB4_189:
	add.s32 	%r1018, %r1018, 1;
	add.s32 	%r1020, %r1020, 1;
	add.s32 	%r1019, %r1019, 1;
	setp.ne.s32 	%p174, %r1019, 0;
	@%p174 bra 	$L__BB4_187;
$L__BB4_190:
	add.s32 	%r785, %r6, 2;
	mul.lo.s32 	%r257, %r7, %r785;
	setp.ne.s32 	%p175, %r6, -1;
	@%p175 bra 	$L__BB4_192;
	mul.wide.u32 	%rd194, %r257, 4;
	add.s64 	%rd195, %rd3, %rd194;
	ld.global.f32 	%f150, [%rd195+4];
	add.f32 	%f151, %f150, %f150;
	mul.f32 	%f152, %f151, 0f3F000000;
	st.global.f32 	[%rd195], %f152;
	bra.uni 	$L__BB4_248;
$L__BB4_192:
	mul.wide.s32 	%rd190, %r257, 4;
	add.s64 	%rd191, %rd3, %rd190;
	ld.global.f32 	%f146, [%rd191+4];
	sub.s32 	%r786, %r257, %r6;
	add.s32 	%r787, %r786, -2;
	mul.wide.s32 	%rd192, %r787, 4;
	add.s64 	%rd193, %rd3, %rd192;
	ld.global.f32 	%f147, [%rd193];
	add.f32 	%f148, %f146, %f147;
	mul.f32 	%f149, %f148, 0f3F000000;
	st.global.f32 	[%rd191], %f149;
	bra.uni 	$L__BB4_248;
$L__BB4_193:
	setp.eq.s32 	%p53, %r12, 0;
	@%p53 bra 	$L__BB4_138;
	setp.ne.s32 	%p54, %r13, 0;
	@%p54 bra 	$L__BB4_212;
	setp.gt.u32 	%p55, %r8, 2147483646;
	@%p55 bra 	$L__BB4_248;
	add.s32 	%r271, %r6, 2;
	and.b32  	%r272, %r9, 3;
	setp.lt.u32 	%p56, %r8, 3;
	mov.b32 	%r1056, 0;
	@%p56 bra 	$L__BB4_207;
	and.b32  	%r1056, %r9, -4;
	neg.s32 	%r1028, %r1056;
	mov.b32 	%r1029, 0;
$L__BB4_198:
	add.s32 	%r277, %r1029, %r12;
	setp.lt.s32 	%p57, %r277, 1;
	setp.gt.s32 	%p58, %r277, %r6;
	or.pred  	%p59, %p57, %p58;
	add.s32 	%r731, %r277, %r271;
	mul.wide.s32 	%rd109, %r731, 4;
	add.s64 	%rd31, %rd3, %rd109;
	@%p59 bra 	$L__BB4_200;
	ld.global.f32 	%f101, [%rd31];
	mul.wide.u32 	%rd110, %r277, 4;
	add.s64 	%rd111, %rd3, %rd110;
	st.global.f32 	[%rd111], %f101;
$L__BB4_200:
	add.s32 	%r278, %r277, 1;
	setp.gt.u32 	%p60, %r277, 2147483646;
	setp.gt.s32 	%p61, %r278, %r6;
	or.pred  	%p62, %p60, %p61;
	@%p62 bra 	$L__BB4_202;
	ld.global.f32 	%f102, [%rd31+4];
	mul.wide.u32 	%rd112, %r278, 4;
	add.s64 	%rd113, %rd3, %rd112;
	st.global.f32 	[%rd113], %f102;
$L__BB4_202:
	add.s32 	%r279, %r277, 2;
	setp.lt.s32 	%p63, %r279, 1;
	setp.gt.s32 	%p64, %r279, %r6;
	or.pred  	%p65, %p63, %p64;
	@%p65 bra 	$L__BB4_204;
	ld.global.f32 	%f103, [%rd31+8];
	mul.wide.u32 	%rd114, %r279, 4;
	add.s64 	%rd115, %rd3, %rd114;
	st.global.f32 	[%rd115], %f103;
$L__BB4_204:
	add.s32 	%r280, %r277, 3;
	setp.lt.s32 	%p66, %r280, 1;
	setp.gt.s32 	%p67, %r280, %r6;
	or.pred  	%p68, %p66, %p67;
	@%p68 bra 	$L__BB4_206;
	ld.global.f32 	%f104, [%rd31+12];
	mul.wide.u32 	%rd116, %r280, 4;
	add.s64 	%rd117, %rd3, %rd116;
	st.global.f32 	[%rd117], %f104;
$L__BB4_206:
	add.s32 	%r1029, %r1029, 4;
	add.s32 	%r1028, %r1028, 4;
	setp.eq.s32 	%p69, %r1028, 0;
	@%p69 bra 	$L__BB4_207;
	bra.uni 	$L__BB4_198;
$L__BB4_207:
	setp.eq.s32 	%p70, %r272, 0;
	@%p70 bra 	$L__BB4_248;
	neg.s32 	%r1055, %r272;
$L__BB4_209:
	.pragma "nounroll";
	add.s32 	%r362, %r1056, %r12;
	setp.lt.s32 	%p71, %r362, 1;
	setp.gt.s32 	%p72, %r362, %r6;
	or.pred  	%p73, %p71, %p72;
	@%p73 bra 	$L__BB4_211;
	add.s32 	%r732, %r362, %r271;
	mul.wide.s32 	%rd118, %r732, 4;
	add.s64 	%rd119, %rd3, %rd118;
	ld.global.f32 	%f105, [%rd119];
	mul.wide.u32 	%rd120, %r362, 4;
	add.s64 	%rd121, %rd3, %rd120;
	st.global.f32 	[%rd121], %f105;
$L__BB4_211:
	add.s32 	%r1056, %r1056, 1;
	add.s32 	%r1055, %r1055, 1;
	setp.ne.s32 	%p74, %r1055, 0;
	@%p74 bra 	$L__BB4_209;
	bra.uni 	$L__BB4_248;
$L__BB4_212:
	setp.ne.s32 	%p78, %r12, %r74;
	@%p78 bra 	$L__BB4_230;
	setp.gt.u32 	%p100, %r10, 2147483646;
	@%p100 bra 	$L__BB4_248;
	setp.lt.u32 	%p101, %r10, 3;
	mov.b32 	%r1046, 0;
	@%p101 bra 	$L__BB4_225;
	and.b32  	%r1046, %r11, -4;
	neg.s32 	%r1039, %r1046;
	add.s32 	%r1038, %r13, 1;
	add.s32 	%r752, %r6, 2;
	mad.lo.s32 	%r1037, %r752, %r13, %r752;
	shl.b32 	%r753, %r6, 2;
	add.s32 	%r286, %r753, 8;
	add.s32 	%r1036, %r6, %r1037;
	add.s32 	%r754, %r13, 2;
	mul.lo.s32 	%r1035, %r752, %r754;
	add.s32 	%r1034, %r6, %r1035;
	add.s32 	%r755, %r13, 3;
	mul.lo.s32 	%r1033, %r755, %r752;
	add.s32 	%r1032, %r6, %r1033;
	mul.lo.s32 	%r756, %r5, %r752;
	mul.lo.s32 	%r1031, %r756, %r11;
	add.s32 	%r1030, %r6, %r1031;
	cvt.s64.s32 	%rd131, %r6;
$L__BB4_216:
	add.s32 	%r304, %r1038, -1;
	setp.gt.s32 	%p102, %r304, %r6;
	setp.lt.s32 	%p103, %r304, 1;
	or.pred  	%p104, %p103, %p102;
	@%p104 bra 	$L__BB4_218;
	mul.wide.s32 	%rd128, %r1030, 4;
	add.s64 	%rd129, %rd3, %rd128;
	ld.global.f32 	%f111, [%rd129];
	neg.f32 	%f112, %f111;
	cvt.s64.s32 	%rd130, %r1031;
	add.s64 	%rd132, %rd131, %rd130;
	shl.b64 	%rd133, %rd132, 2;
	add.s64 	%rd134, %rd3, %rd133;
	st.global.f32 	[%rd134+4], %f112;
$L__BB4_218:
	setp.gt.s32 	%p105, %r1038, %r6;
	setp.gt.u32 	%p106, %r304, 2147483646;
	or.pred  	%p107, %p106, %p105;
	@%p107 bra 	$L__BB4_220;
	mul.wide.s32 	%rd135, %r1036, 4;
	add.s64 	%rd136, %rd3, %rd135;
	ld.global.f32 	%f113, [%rd136];
	neg.f32 	%f114, %f113;
	cvt.s64.s32 	%rd137, %r1037;
	add.s64 	%rd139, %rd131, %rd137;
	shl.b64 	%rd140, %rd139, 2;
	add.s64 	%rd141, %rd3, %rd140;
	st.global.f32 	[%rd141+4], %f114;
$L__BB4_220:
	add.s32 	%r757, %r1038, 1;
	setp.gt.s32 	%p108, %r757, %r6;
	setp.lt.s32 	%p109, %r757, 1;
	or.pred  	%p110, %p109, %p108;
	@%p110 bra 	$L__BB4_222;
	mul.wide.s32 	%rd142, %r1034, 4;
	add.s64 	%rd143, %rd3, %rd142;
	ld.global.f32 	%f115, [%rd143];
	neg.f32 	%f116, %f115;
	cvt.s64.s32 	%rd144, %r1035;
	add.s64 	%rd146, %rd131, %rd144;
	shl.b64 	%rd147, %rd146, 2;
	add.s64 	%rd148, %rd3, %rd147;
	st.global.f32 	[%rd148+4], %f116;
$L__BB4_222:
	add.s32 	%r758, %r1038, 2;
	setp.gt.s32 	%p111, %r758, %r6;
	setp.lt.s32 	%p112, %r758, 1;
	or.pred  	%p113, %p112, %p111;
	@%p113 bra 	$L__BB4_224;
	mul.wide.s32 	%rd149, %r1032, 4;
	add.s64 	%rd150, %rd3, %rd149;
	ld.global.f32 	%f117, [%rd150];
	neg.f32 	%f118, %f117;
	cvt.s64.s32 	%rd151, %r1033;
	add.s64 	%rd153, %rd131, %rd151;
	shl.b64 	%rd154, %rd153, 2;
	add.s64 	%rd155, %rd3, %rd154;
	st.global.f32 	[%rd155+4], %f118;
$L__BB4_224:
	add.s32 	%r1039, %r1039, 4;
	add.s32 	%r1038, %r1038, 4;
	add.s32 	%r1037, %r1037, %r286;
	add.s32 	%r1036, %r1036, %r286;
	add.s32 	%r1035, %r1035, %r286;
	add.s32 	%r1034, %r1034, %r286;
	add.s32 	%r1033, %r1033, %r286;
	add.s32 	%r1032, %r1032, %r286;
	add.s32 	%r1031, %r1031, %r286;
	add.s32 	%r1030, %r1030, %r286;
	setp.eq.s32 	%p114, %r1039, 0;
	@%p114 bra 	$L__BB4_225;
	bra.uni 	$L__BB4_216;
$L__BB4_225:
	and.b32  	%r337, %r11, 3;
	setp.eq.s32 	%p115, %r337, 0;
	@%p115 bra 	$L__BB4_248;
	add.s32 	%r1050, %r1046, %r13;
	add.s32 	%r339, %r6, 2;
	mul.lo.s32 	%r1049, %r1050, %r339;
	add.s32 	%r1048, %r6, %r1049;
	neg.s32 	%r1047, %r337;
	cvt.s64.s32 	%rd34, %r6;
$L__BB4_227:
	.pragma "nounroll";
	setp.gt.s32 	%p116, %r1050, %r6;
	setp.lt.s32 	%p117, %r1050, 1;
	or.pred  	%p118, %p117, %p116;
	@%p118 bra 	$L__BB4_229;
	mul.wide.s32 	%rd156, %r1048, 4;
	add.s64 	%rd157, %rd3, %rd156;
	ld.global.f32 	%f119, [%rd157];
	neg.f32 	%f120, %f119;
	cvt.s64.s32 	%rd158, %r1049;
	add.s64 	%rd159, %rd34, %rd158;
	shl.b64 	%rd160, %rd159, 2;
	add.s64 	%rd161, %rd3, %rd160;
	st.global.f32 	[%rd161+4], %f120;
$L__BB4_229:
	add.s32 	%r1050, %r1050, 1;
	add.s32 	%r1049, %r1049, %r339;
	add.s32 	%r1048, %r1048, %r339;
	add.s32 	%r1047, %r1047, 1;
	setp.eq.s32 	%p119, %r1047, 0;
	@%p119 bra 	$L__BB4_248;
	bra.uni 	$L__BB4_227;
$L__BB4_230:
	add.s32 	%r736, %r3, %r4;
	add.s32 	%r737, %r736, -1;
	mul.lo.s32 	%r738, %r11, %r737;
	setp.ne.s32 	%p79, %r13, %r738;
	@%p79 bra 	$L__BB4_284;
	setp.gt.u32 	%p80, %r8, 2147483646;
	@%p80 bra 	$L__BB4_248;
	add.s32 	%r316, %r6, 2;
	mul.lo.s32 	%r317, %r7, %r316;
	and.b32  	%r318, %r9, 3;
	setp.lt.u32 	%p81, %r8, 3;
	mov.b32 	%r1053, 0;
	@%p81 bra 	$L__BB4_243;
	and.b32  	%r1053, %r9, -4;
	neg.s32 	%r1040, %r1053;
	mov.b32 	%r1041, 0;
	mul.wide.s32 	%rd123, %r316, 4;
$L__BB4_234:
	add.s32 	%r323, %r1041, %r12;
	add.s32 	%r741, %r317, %r323;
	setp.lt.s32 	%p82, %r323, 1;
	setp.gt.s32 	%p83, %r323, %r6;
	or.pred  	%p84, %p82, %p83;
	sub.s32 	%r742, %r741, %r6;
	add.s32 	%r743, %r742, -2;
	mul.wide.s32 	%rd122, %r743, 4;
	add.s64 	%rd32, %rd3, %rd122;
	add.s64 	%rd33, %rd32, %rd123;
	@%p84 bra 	$L__BB4_236;
	ld.global.f32 	%f106, [%rd32];
	st.global.f32 	[%rd33], %f106;
$L__BB4_236:
	add.s32 	%r744, %r323, 1;
	setp.gt.u32 	%p85, %r323, 2147483646;
	setp.gt.s32 	%p86, %r744, %r6;
	or.pred  	%p87, %p85, %p86;
	@%p87 bra 	$L__BB4_238;
	ld.global.f32 	%f107, [%rd32+4];
	st.global.f32 	[%rd33+4], %f107;
$L__BB4_238:
	add.s32 	%r745, %r323, 2;
	setp.lt.s32 	%p88, %r745, 1;
	setp.gt.s32 	%p89, %r745, %r6;
	or.pred  	%p90, %p88, %p89;
	@%p90 bra 	$L__BB4_240;
	ld.global.f32 	%f108, [%rd32+8];
	st.global.f32 	[%rd33+8], %f108;
$L__BB4_240:
	add.s32 	%r746, %r323, 3;
	setp.lt.s32 	%p91, %r746, 1;
	setp.gt.s32 	%p92, %r746, %r6;
	or.pred  	%p93, %p91, %p92;
	@%p93 bra 	$L__BB4_242;
	ld.global.f32 	%f109, [%rd32+12];
	st.global.f32 	[%rd33+12], %f109;
$L__BB4_242:
	add.s32 	%r1041, %r1041, 4;
	add.s32 	%r1040, %r1040, 4;
	setp.eq.s32 	%p94, %r1040, 0;
	@%p94 bra 	$L__BB4_243;
	bra.uni 	$L__BB4_234;
$L__BB4_243:
	setp.eq.s32 	%p95, %r318, 0;
	@%p95 bra 	$L__BB4_248;
	neg.s32 	%r1052, %r318;
	mul.wide.s32 	%rd126, %r316, 4;
$L__BB4_245:
	.pragma "nounroll";
	add.s32 	%r355, %r1053, %r12;
	setp.lt.s32 	%p96, %r355, 1;
	setp.gt.s32 	%p97, %r355, %r6;
	or.pred  	%p98, %p96, %p97;
	@%p98 bra 	$L__BB4_247;
	add.s32 	%r747, %r317, %r355;
	sub.s32 	%r748, %r747, %r6;
	add.s32 	%r749, %r748, -2;
	mul.wide.s32 	%rd124, %r749, 4;
	add.s64 	%rd125, %rd3, %rd124;
	ld.global.f32 	%f110, [%rd125];
	add.s64 	%rd127, %rd125, %rd126;
	st.global.f32 	[%rd127], %f110;
$L__BB4_247:
	add.s32 	%r1053, %r1053, 1;
	add.s32 	%r1052, %r1052, 1;
	setp.eq.s32 	%p99, %r1052, 0;
	@%p99 bra 	$L__BB4_248;
	bra.uni 	$L__BB4_245;
$L__BB4_248:
	not.pred 	%p280, %p3;
	@%p280 bra 	$L__BB4_284;
	setp.gt.u32 	%p482, %r10, 2147483646;
	@%p482 bra 	$L__BB4_266;
	add.s32 	%r365, %r6, 2;
	and.b32  	%r366, %r11, 3;
	setp.lt.u32 	%p483, %r10, 3;
	mov.b32 	%r1057, 0;
	@%p483 bra 	$L__BB4_261;
	and.b32  	%r1057, %r11, -4;
	shl.b32 	%r937, %r6, 2;
	add.s32 	%r368, %r937, 8;
	shl.b32 	%r1063, %r6, 1;
	mul.lo.s32 	%r1062, %r6, 3;
	mov.b32 	%r1065, 0;
	mov.b32 	%r1061, 4;
	mov.u32 	%r1064, %r6;
$L__BB4_252:
	setp.gt.s32 	%p484, %r1065, %r6;
	setp.eq.s32 	%p485, %r1065, 0;
	or.pred  	%p486, %p485, %p484;
	@%p486 bra 	$L__BB4_254;
	add.s32 	%r938, %r1061, -4;
	mul.wide.s32 	%rd490, %r938, 4;
	add.s64 	%rd491, %rd2, %rd490;
	ld.global.f32 	%f312, [%rd491+4];
	st.global.f32 	[%rd491], %f312;
$L__BB4_254:
	setp.ge.s32 	%p487, %r1065, %r6;
	@%p487 bra 	$L__BB4_256;
	add.s32 	%r939, %r1064, 2;
	mul.wide.s32 	%rd492, %r939, 4;
	add.s64 	%rd493, %rd2, %rd492;
	ld.global.f32 	%f313, [%rd493+4];
	st.global.f32 	[%rd493], %f313;
$L__BB4_256:
	add.s32 	%r387, %r1065, 2;
	setp.gt.s32 	%p488, %r387, %r6;
	@%p488 bra 	$L__BB4_258;
	add.s32 	%r940, %r1063, 4;
	mul.wide.s32 	%rd494, %r940, 4;
	add.s64 	%rd495, %rd2, %rd494;
	ld.global.f32 	%f314, [%rd495+4];
	st.global.f32 	[%rd495], %f314;
$L__BB4_258:
	add.s32 	%r388, %r387, 1;
	setp.gt.s32 	%p489, %r388, %r6;
	@%p489 bra 	$L__BB4_260;
	add.s32 	%r941, %r1062, 6;
	mul.wide.s32 	%rd496, %r941, 4;
	add.s64 	%rd497, %rd2, %rd496;
	ld.global.f32 	%f315, [%rd497+4];
	st.global.f32 	[%rd497], %f315;
$L__BB4_260:
	add.s32 	%r1064, %r1064, %r368;
	add.s32 	%r1063, %r1063, %r368;
	add.s32 	%r1062, %r1062, %r368;
	add.s32 	%r1061, %r1061, %r368;
	add.s32 	%r1065, %r388, 1;
	setp.eq.s32 	%p490, %r1065, %r1057;
	@%p490 bra 	$L__BB4_261;
	bra.uni 	$L__BB4_252;
$L__BB4_261:
	setp.eq.s32 	%p491, %r366, 0;
	@%p491 bra 	$L__BB4_266;
	mul.lo.s32 	%r1059, %r1057, %r365;
	neg.s32 	%r1058, %r366;
$L__BB4_263:
	.pragma "nounroll";
	setp.gt.s32 	%p492, %r1057, %r6;
	setp.eq.s32 	%p493, %r1057, 0;
	or.pred  	%p494, %p493, %p492;
	@%p494 bra 	$L__BB4_265;
	mul.wide.s32 	%rd498, %r1059, 4;
	add.s64 	%rd499, %rd2, %rd498;
	ld.global.f32 	%f316, [%rd499+4];
	st.global.f32 	[%rd499], %f316;
$L__BB4_265:
	add.s32 	%r1057, %r1057, 1;
	add.s32 	%r1059, %r1059, %r365;
	add.s32 	%r1058, %r1058, 1;
	setp.ne.s32 	%p495, %r1058, 0;
	@%p495 bra 	$L__BB4_263;
$L__BB4_266:
	setp.gt.u32 	%p496, %r8, 2147483646;
	@%p496 bra 	$L__BB4_283;
	and.b32  	%r380, %r9, 3;
	setp.lt.u32 	%p497, %r8, 3;
	mov.b32 	%r1069, 0;
	@%p497 bra 	$L__BB4_278;
	and.b32  	%r1069, %r9, -4;
	add.s64 	%rd508, %rd2, 8;
	mov.b32 	%r1068, 0;
	mov.b32 	%r1066, 2;
	mov.u32 	%r1067, %r6;
$L__BB4_269:
	setp.eq.s32 	%p498, %r1066, 2;
	setp.gt.s32 	%p499, %r1068, %r6;
	or.pred  	%p500, %p498, %p499;
	add.s32 	%r945, %r1067, 2;
	mul.wide.s32 	%rd500, %r945, 4;
	add.s64 	%rd37, %rd2, %rd500;
	@%p500 bra 	$L__BB4_271;
	ld.global.f32 	%f317, [%rd37];
	neg.f32 	%f318, %f317;
	st.global.f32 	[%rd508+-8], %f318;
$L__BB4_271:
	setp.ge.s32 	%p501, %r1068, %r6;
	@%p501 bra 	$L__BB4_273;
	ld.global.f32 	%f319, [%rd37+4];
	neg.f32 	%f320, %f319;
	st.global.f32 	[%rd508+-4], %f320;
$L__BB4_273:
	add.s32 	%r946, %r1068, 2;
	setp.gt.s32 	%p502, %r946, %r6;
	@%p502 bra 	$L__BB4_275;
	ld.global.f32 	%f321, [%rd37+8];
	neg.f32 	%f322, %f321;
	st.global.f32 	[%rd508], %f322;
$L__BB4_275:
	add.s32 	%r947, %r1068, 3;
	setp.gt.s32 	%p503, %r947, %r6;
	@%p503 bra 	$L__BB4_277;
	ld.global.f32 	%f323, [%rd37+12];
	neg.f32 	%f324, %f323;
	st.global.f32 	[%rd508+4], %f324;
$L__BB4_277:
	add.s32 	%r1068, %r1068, 4;
	add.s32 	%r1067, %r1067, 4;
	add.s32 	%r1066, %r1066, 4;
	add.s64 	%rd508, %rd508, 16;
	setp.ne.s32 	%p504, %r1068, %r1069;
	@%p504 bra 	$L__BB4_269;
$L__BB4_278:
	setp.eq.s32 	%p505, %r380, 0;
	@%p505 bra 	$L__BB4_283;
	mul.wide.u32 	%rd501, %r1069, 4;
	add.s64 	%rd509, %rd2, %rd501;
	add.s32 	%r948, %r1069, %r6;
	add.s32 	%r1071, %r948, 2;
	neg.s32 	%r1070, %r380;
$L__BB4_280:
	.pragma "nounroll";
	setp.eq.s32 	%p506, %r1069, 0;
	setp.gt.s32 	%p507, %r1069, %r6;
	or.pred  	%p508, %p506, %p507;
	@%p508 bra 	$L__BB4_282;
	mul.wide.s32 	%rd502, %r1071, 4;
	add.s64 	%rd503, %rd2, %rd502;
	ld.global.f32 	%f325, [%rd503];
	neg.f32 	%f326, %f325;
	st.global.f32 	[%rd509], %f326;
$L__BB4_282:
	add.s32 	%r1069, %r1069, 1;
	add.s64 	%rd509, %rd509, 4;
	add.s32 	%r1071, %r1071, 1;
	add.s32 	%r1070, %r1070, 1;
	setp.ne.s32 	%p509, %r1070, 0;
	@%p509 bra 	$L__BB4_280;
$L__BB4_283:
	ld.global.f32 	%f327, [%rd2+4];
	mul.wide.s32 	%rd504, %r6, 4;
	add.s64 	%rd505, %rd2, %rd504;
	ld.global.f32 	%f328, [%rd505+8];
	add.f32 	%f329, %f327, %f328;
	mul.f32 	%f330, %f329, 0f3F000000;
	st.global.f32 	[%rd2], %f330;
	bra.uni 	$L__BB4_471;
$L__BB4_284:
	add.s32 	%r840, %r1, %r2;
	add.s32 	%r841, %r840, -1;
	mul.lo.s32 	%r409, %r9, %r841;
	setp.ne.s32 	%p281, %r12, %r409;
	@%p281 bra 	$L__BB4_417;
	add.s32 	%r846, %r3, %r4;
	add.s32 	%r847, %r846, -1;
	mul.lo.s32 	%r848, %r11, %r847;
	setp.ne.s32 	%p304, %r13, %r848;
	@%p304 bra 	$L__BB4_323;
	setp.gt.u32 	%p441, %r10, 2147483646;
	@%p441 bra 	$L__BB4_303;
	add.s32 	%r410, %r6, 2;
	and.b32  	%r411, %r11, 3;
	setp.lt.u32 	%p442, %r10, 3;
	mov.b32 	%r1073, 0;
	@%p442 bra 	$L__BB4_298;
	and.b32  	%r1073, %r11, -4;
	neg.s32 	%r1087, %r1073;
	add.s32 	%r1086, %r13, 1;
	mad.lo.s32 	%r1085, %r410, %r13, %r410;
	shl.b32 	%r913, %r6, 2;
	add.s32 	%r416, %r913, 8;
	add.s32 	%r1084, %r6, %r1085;
	add.s32 	%r914, %r13, 2;
	mul.lo.s32 	%r1083, %r410, %r914;
	add.s32 	%r1082, %r6, %r1083;
	add.s32 	%r915, %r13, 3;
	mul.lo.s32 	%r1081, %r915, %r410;
	add.s32 	%r1080, %r6, %r1081;
	mul.lo.s32 	%r916, %r5, %r410;
	mul.lo.s32 	%r1079, %r916, %r11;
	add.s32 	%r1078, %r6, %r1079;
	cvt.s64.s32 	%rd45, %r6;
$L__BB4_289:
	add.s32 	%r452, %r1086, -1;
	setp.gt.s32 	%p443, %r452, %r6;
	setp.lt.s32 	%p444, %r452, 1;
	or.pred  	%p445, %p444, %p443;
	@%p445 bra 	$L__BB4_291;
	mul.wide.s32 	%rd443, %r1078, 4;
	add.s64 	%rd444, %rd2, %rd443;
	ld.global.f32 	%f290, [%rd444];
	cvt.s64.s32 	%rd445, %r1079;
	add.s64 	%rd446, %rd45, %rd445;
	shl.b64 	%rd447, %rd446, 2;
	add.s64 	%rd448, %rd2, %rd447;
	st.global.f32 	[%rd448+4], %f290;
$L__BB4_291:
	setp.gt.s32 	%p446, %r1086, %r6;
	setp.gt.u32 	%p447, %r452, 2147483646;
	or.pred  	%p448, %p447, %p446;
	@%p448 bra 	$L__BB4_293;
	mul.wide.s32 	%rd449, %r1084, 4;
	add.s64 	%rd450, %rd2, %rd449;
	ld.global.f32 	%f291, [%rd450];
	cvt.s64.s32 	%rd451, %r1085;
	add.s64 	%rd452, %rd45, %rd451;
	shl.b64 	%rd453, %rd452, 2;
	add.s64 	%rd454, %rd2, %rd453;
	st.global.f32 	[%rd454+4], %f291;
$L__BB4_293:
	add.s32 	%r917, %r1086, 1;
	setp.gt.s32 	%p449, %r917, %r6;
	setp.lt.s32 	%p450, %r917, 1;
	or.pred  	%p451, %p450, %p449;
	@%p451 bra 	$L__BB4_295;
	mul.wide.s32 	%rd455, %r1082, 4;
	add.s64 	%rd456, %rd2, %rd455;
	ld.global.f32 	%f292, [%rd456];
	cvt.s64.s32 	%rd457, %r1083;
	add.s64 	%rd458, %rd45, %rd457;
	shl.b64 	%rd459, %rd458, 2;
	add.s64 	%rd460, %rd2, %rd459;
	st.global.f32 	[%rd460+4], %f292;
$L__BB4_295:
	add.s32 	%r918, %r1086, 2;
	setp.gt.s32 	%p452, %r918, %r6;
	setp.lt.s32 	%p453, %r918, 1;
	or.pred  	%p454, %p453, %p452;
	@%p454 bra 	$L__BB4_297;
	mul.wide.s32 	%rd461, %r1080, 4;
	add.s64 	%rd462, %rd2, %rd461;
	ld.global.f32 	%f293, [%rd462];
	cvt.s64.s32 	%rd463, %r1081;
	add.s64 	%rd464, %rd45, %rd463;
	shl.b64 	%rd465, %rd464, 2;
	add.s64 	%rd466, %rd2, %rd465;
	st.global.f32 	[%rd466+4], %f293;
$L__BB4_297:
	add.s32 	%r1087, %r1087, 4;
	add.s32 	%r1086, %r1086, 4;
	add.s32 	%r1085, %r1085, %r416;
	add.s32 	%r1084, %r1084, %r416;
	add.s32 	%r1083, %r1083, %r416;
	add.s32 	%r1082, %r1082, %r416;
	add.s32 	%r1081, %r1081, %r416;
	add.s32 	%r1080, %r1080, %r416;
	add.s32 	%r1079, %r1079, %r416;
	add.s32 	%r1078, %r1078, %r416;
	setp.eq.s32 	%p455, %r1087, 0;
	@%p455 bra 	$L__BB4_298;
	bra.uni 	$L__BB4_289;
$L__BB4_298:
	setp.eq.s32 	%p456, %r411, 0;
	@%p456 bra 	$L__BB4_303;
	add.s32 	%r1077, %r1073, %r13;
	mul.lo.s32 	%r1076, %r1077, %r410;
	add.s32 	%r1075, %r6, %r1076;
	neg.s32 	%r1074, %r411;
	cvt.s64.s32 	%rd46, %r6;
$L__BB4_300:
	.pragma "nounroll";
	setp.gt.s32 	%p457, %r1077, %r6;
	setp.lt.s32 	%p458, %r1077, 1;
	or.pred  	%p459, %p458, %p457;
	@%p459 bra 	$L__BB4_302;
	mul.wide.s32 	%rd467, %r1075, 4;
	add.s64 	%rd468, %rd2, %rd467;
	ld.global.f32 	%f294, [%rd468];
	cvt.s64.s32 	%rd469, %r1076;
	add.s64 	%rd470, %rd46, %rd469;
	shl.b64 	%rd471, %rd470, 2;
	add.s64 	%rd472, %rd2, %rd471;
	st.global.f32 	[%rd472+4], %f294;
$L__BB4_302:
	add.s32 	%r1077, %r1077, 1;
	add.s32 	%r1076, %r1076, %r410;
	add.s32 	%r1075, %r1075, %r410;
	add.s32 	%r1074, %r1074, 1;
	setp.ne.s32 	%p460, %r1074, 0;
	@%p460 bra 	$L__BB4_300;
$L__BB4_303:
	setp.gt.u32 	%p461, %r8, 2147483646;
	@%p461 bra 	$L__BB4_320;
	add.s32 	%r437, %r6, 2;
	mul.lo.s32 	%r438, %r7, %r437;
	and.b32  	%r439, %r9, 3;
	setp.lt.u32 	%p462, %r8, 3;
	mov.b32 	%r1090, 0;
	@%p462 bra 	$L__BB4_315;
	and.b32  	%r1090, %r9, -4;
	neg.s32 	%r1088, %r1090;
	mov.b32 	%r1089, 0;
	mul.wide.s32 	%rd474, %r437, 4;
$L__BB4_306:
	add.s32 	%r465, %r1089, %r12;
	add.s32 	%r921, %r438, %r465;
	setp.lt.s32 	%p463, %r465, 1;
	setp.gt.s32 	%p464, %r465, %r6;
	or.pred  	%p465, %p463, %p464;
	sub.s32 	%r922, %r921, %r6;
	add.s32 	%r923, %r922, -2;
	mul.wide.s32 	%rd473, %r923, 4;
	add.s64 	%rd47, %rd2, %rd473;
	add.s64 	%rd48, %rd47, %rd474;
	@%p465 bra 	$L__BB4_308;
	ld.global.f32 	%f295, [%rd47];
	neg.f32 	%f296, %f295;
	st.global.f32 	[%rd48], %f296;
$L__BB4_308:
	add.s32 	%r924, %r465, 1;
	setp.gt.u32 	%p466, %r465, 2147483646;
	setp.gt.s32 	%p467, %r924, %r6;
	or.pred  	%p468, %p466, %p467;
	@%p468 bra 	$L__BB4_310;
	ld.global.f32 	%f297, [%rd47+4];
	neg.f32 	%f298, %f297;
	st.global.f32 	[%rd48+4], %f298;
$L__BB4_310:
	add.s32 	%r925, %r465, 2;
	setp.lt.s32 	%p469, %r925, 1;
	setp.gt.s32 	%p470, %r925, %r6;
	or.pred  	%p471, %p469, %p470;
	@%p471 bra 	$L__BB4_312;
	ld.global.f32 	%f299, [%rd47+8];
	neg.f32 	%f300, %f299;
	st.global.f32 	[%rd48+8], %f300;
$L__BB4_312:
	add.s32 	%r926, %r465, 3;
	setp.lt.s32 	%p472, %r926, 1;
	setp.gt.s32 	%p473, %r926, %r6;
	or.pred  	%p474, %p472, %p473;
	@%p474 bra 	$L__BB4_314;
	ld.global.f32 	%f301, [%rd47+12];
	neg.f32 	%f302, %f301;
	st.global.f32 	[%rd48+12], %f302;
$L__BB4_314:
	add.s32 	%r1089, %r1089, 4;
	add.s32 	%r1088, %r1088, 4;
	setp.ne.s32 	%p475, %r1088, 0;
	@%p475 bra 	$L__BB4_306;
$L__BB4_315:
	setp.eq.s32 	%p476, %r439, 0;
	@%p476 bra 	$L__BB4_320;
	neg.s32 	%r1091, %r439;
	mul.wide.s32 	%rd477, %r437, 4;
$L__BB4_317:
	.pragma "nounroll";
	add.s32 	%r472, %r1090, %r12;
	setp.lt.s32 	%p477, %r472, 1;
	setp.gt.s32 	%p478, %r472, %r6;
	or.pred  	%p479, %p477, %p478;
	@%p479 bra 	$L__BB4_319;
	add.s32 	%r927, %r438, %r472;
	sub.s32 	%r928, %r927, %r6;
	add.s32 	%r929, %r928, -2;
	mul.wide.s32 	%rd475, %r929, 4;
	add.s64 	%rd476, %rd2, %rd475;
	ld.global.f32 	%f303, [%rd476];
	neg.f32 	%f304, %f303;
	add.s64 	%rd478, %rd476, %rd477;
	st.global.f32 	[%rd478], %f304;
$L__BB4_319:
	add.s32 	%r1090, %r1090, 1;
	add.s32 	%r1091, %r1091, 1;
	setp.ne.s32 	%p480, %r1091, 0;
	@%p480 bra 	$L__BB4_317;
$L__BB4_320:
	add.s32 	%r930, %r6, 2;
	mul.lo.s32 	%r475, %r7, %r930;
	add.s32 	%r476, %r475, %r7;
	setp.ne.s32 	%p481, %r6, -1;
	@%p481 bra 	$L__BB4_322;
	mul.wide.u32 	%rd488, %r476, 4;
	add.s64 	%rd489, %rd2, %rd488;
	ld.global.f32 	%f309, [%rd489+4];
	add.f32 	%f310, %f309, %f309;
	mul.f32 	%f311, %f310, 0f3F000000;
	st.global.f32 	[%rd489], %f311;
	bra.uni 	$L__BB4_471;
$L__BB4_322:
	add.s32 	%r931, %r475, %r6;
	mul.wide.s32 	%rd479, %r931, 4;
	add.s64 	%rd480, %rd2, %rd479;
	ld.global.f32 	%f305, [%rd480];
	sub.s32 	%r932, %r476, %r6;
	add.s32 	%r933, %r932, -2;
	mul.wide.s32 	%rd481, %r933, 4;
	add.s64 	%rd482, %rd2, %rd481;
	ld.global.f32 	%f306, [%rd482];
	add.f32 	%f307, %f305, %f306;
	mul.f32 	%f308, %f307, 0f3F000000;
	cvt.s64.s32 	%rd483, %r475;
	cvt.s64.s32 	%rd484, %r6;
	add.s64 	%rd485, %rd483, %rd484;
	shl.b64 	%rd486, %rd485, 2;
	add.s64 	%rd487, %rd2, %rd486;
	st.global.f32 	[%rd487+4], %f308;
	bra.uni 	$L__BB4_471;
$L__BB4_323:
	setp.ne.s32 	%p305, %r13, 0;
	@%p305 bra 	$L__BB4_361;
	setp.gt.u32 	%p406, %r8, 2147483646;
	@%p406 bra 	$L__BB4_341;
	add.s32 	%r477, %r6, 2;
	and.b32  	%r478, %r9, 3;
	setp.lt.u32 	%p407, %r8, 3;
	mov.b32 	%r1093, 0;
	@%p407 bra 	$L__BB4_336;
	and.b32  	%r1093, %r9, -4;
	neg.s32 	%r1096, %r1093;
	mov.b32 	%r1097, 0;
$L__BB4_327:
	add.s32 	%r497, %r1097, %r12;
	setp.lt.s32 	%p408, %r497, 1;
	setp.gt.s32 	%p409, %r497, %r6;
	or.pred  	%p410, %p408, %p409;
	add.s32 	%r901, %r497, %r477;
	mul.wide.s32 	%rd395, %r901, 4;
	add.s64 	%rd53, %rd2, %rd395;
	@%p410 bra 	$L__BB4_329;
	ld.global.f32 	%f268, [%rd53];
	neg.f32 	%f269, %f268;
	mul.wide.u32 	%rd396, %r497, 4;
	add.s64 	%rd397, %rd2, %rd396;
	st.global.f32 	[%rd397], %f269;
$L__BB4_329:
	add.s32 	%r498, %r497, 1;
	setp.gt.u32 	%p411, %r497, 2147483646;
	setp.gt.s32 	%p412, %r498, %r6;
	or.pred  	%p413, %p411, %p412;
	@%p413 bra 	$L__BB4_331;
	ld.global.f32 	%f270, [%rd53+4];
	neg.f32 	%f271, %f270;
	mul.wide.u32 	%rd398, %r498, 4;
	add.s64 	%rd399, %rd2, %rd398;
	st.global.f32 	[%rd399], %f271;
$L__BB4_331:
	add.s32 	%r499, %r497, 2;
	setp.lt.s32 	%p414, %r499, 1;
	setp.gt.s32 	%p415, %r499, %r6;
	or.pred  	%p416, %p414, %p415;
	@%p416 bra 	$L__BB4_333;
	ld.global.f32 	%f272, [%rd53+8];
	neg.f32 	%f273, %f272;
	mul.wide.u32 	%rd400, %r499, 4;
	add.s64 	%rd401, %rd2, %rd400;
	st.global.f32 	[%rd401], %f273;
$L__BB4_333:
	add.s32 	%r500, %r497, 3;
	setp.lt.s32 	%p417, %r500, 1;
	setp.gt.s32 	%p418, %r500, %r6;
	or.pred  	%p419, %p417, %p418;
	@%p419 bra 	$L__BB4_335;
	ld.global.f32 	%f274, [%rd53+12];
	neg.f32 	%f275, %f274;
	mul.wide.u32 	%rd402, %r500, 4;
	add.s64 	%rd403, %rd2, %rd402;
	st.global.f32 	[%rd403], %f275;
$L__BB4_335:
	add.s32 	%r1097, %r1097, 4;
	add.s32 	%r1096, %r1096, 4;
	setp.eq.s32 	%p420, %r1096, 0;
	@%p420 bra 	$L__BB4_336;
	bra.uni 	$L__BB4_327;
$L__BB4_336:
	setp.eq.s32 	%p421, %r478, 0;
	@%p421 bra 	$L__BB4_341;
	neg.s32 	%r1094, %r478;
$L__BB4_338:
	.pragma "nounroll";
	add.s32 	%r485, %r1093, %r12;
	setp.lt.s32 	%p422, %r485, 1;
	setp.gt.s32 	%p423, %r485, %r6;
	or.pred  	%p424, %p422, %p423;
	@%p424 bra 	$L__BB4_340;
	add.s32 	%r902, %r485, %r477;
	mul.wide.s32 	%rd404, %r902, 4;
	add.s64 	%rd405, %rd2, %rd404;
	ld.global.f32 	%f276, [%rd405];
	neg.f32 	%f277, %f276;
	mul.wide.u32 	%rd406, %r485, 4;
	add.s64 	%rd407, %rd2, %rd406;
	st.global.f32 	[%rd407], %f277;
$L__BB4_340:
	add.s32 	%r1093, %r1093, 1;
	add.s32 	%r1094, %r1094, 1;
	setp.ne.s32 	%p425, %r1094, 0;
	@%p425 bra 	$L__BB4_338;
$L__BB4_341:
	setp.gt.u32 	%p426, %r10, 2147483646;
	@%p426 bra 	$L__BB4_358;
	add.s32 	%r488, %r6, 2;
	and.b32  	%r489, %r11, 3;
	setp.lt.u32 	%p427, %r10, 3;
	mov.b32 	%r1104, 0;
	@%p427 bra 	$L__BB4_353;
	and.b32  	%r1104, %r11, -4;
	shl.b32 	%r906, %r6, 1;
	add.s32 	%r1102, %r906, 4;
	shl.b32 	%r1099, %r6, 2;
	add.s32 	%r493, %r1099, 8;
	mad.lo.s32 	%r1100, %r6, 3, 6;
	cvt.s64.s32 	%rd52, %r6;
	mov.b32 	%r1103, 0;
	mov.b32 	%r1098, 4;
	mov.u32 	%r1101, %r6;
$L__BB4_344:
	setp.gt.s32 	%p428, %r1103, %r6;
	setp.eq.s32 	%p429, %r1103, 0;
	or.pred  	%p430, %p429, %p428;
	@%p430 bra 	$L__BB4_346;
	mul.wide.s32 	%rd408, %r1101, 4;
	add.s64 	%rd409, %rd2, %rd408;
	ld.global.f32 	%f278, [%rd409];
	add.s32 	%r907, %r1098, -4;
	cvt.s64.s32 	%rd410, %r907;
	add.s64 	%rd411, %rd52, %rd410;
	shl.b64 	%rd412, %rd411, 2;
	add.s64 	%rd413, %rd2, %rd412;
	st.global.f32 	[%rd413+4], %f278;
$L__BB4_346:
	setp.ge.s32 	%p431, %r1103, %r6;
	@%p431 bra 	$L__BB4_348;
	add.s32 	%r908, %r1102, -2;
	mul.wide.s32 	%rd414, %r908, 4;
	add.s64 	%rd415, %rd2, %rd414;
	ld.global.f32 	%f279, [%rd415];
	add.s32 	%r909, %r1101, 2;
	cvt.s64.s32 	%rd416, %r909;
	add.s64 	%rd417, %rd52, %rd416;
	shl.b64 	%rd418, %rd417, 2;
	add.s64 	%rd419, %rd2, %rd418;
	st.global.f32 	[%rd419+4], %f279;
$L__BB4_348:
	add.s32 	%r509, %r1103, 2;
	setp.gt.s32 	%p432, %r509, %r6;
	@%p432 bra 	$L__BB4_350;
	add.s32 	%r910, %r1100, -2;
	mul.wide.s32 	%rd420, %r910, 4;
	add.s64 	%rd421, %rd2, %rd420;
	ld.global.f32 	%f280, [%rd421];
	cvt.s64.s32 	%rd422, %r1102;
	add.s64 	%rd423, %rd52, %rd422;
	shl.b64 	%rd424, %rd423, 2;
	add.s64 	%rd425, %rd2, %rd424;
	st.global.f32 	[%rd425+4], %f280;
$L__BB4_350:
	add.s32 	%r510, %r509, 1;
	setp.gt.s32 	%p433, %r510, %r6;
	@%p433 bra 	$L__BB4_352;
	add.s32 	%r911, %r1099, 6;
	mul.wide.s32 	%rd426, %r911, 4;
	add.s64 	%rd427, %rd2, %rd426;
	ld.global.f32 	%f281, [%rd427];
	cvt.s64.s32 	%rd428, %r1100;
	add.s64 	%rd429, %rd52, %rd428;
	shl.b64 	%rd430, %rd429, 2;
	add.s64 	%rd431, %rd2, %rd430;
	st.global.f32 	[%rd431+4], %f281;
$L__BB4_352:
	add.s32 	%r1102, %r1102, %r493;
	add.s32 	%r1101, %r1101, %r493;
	add.s32 	%r1100, %r1100, %r493;
	add.s32 	%r1099, %r1099, %r493;
	add.s32 	%r1098, %r1098, %r493;
	add.s32 	%r1103, %r510, 1;
	setp.ne.s32 	%p434, %r1103, %r1104;
	@%p434 bra 	$L__BB4_344;
$L__BB4_353:
	setp.eq.s32 	%p435, %r489, 0;
	@%p435 bra 	$L__BB4_358;
	mul.lo.s32 	%r1107, %r1104, %r488;
	add.s32 	%r1106, %r6, %r1107;
	neg.s32 	%r1105, %r489;
	cvt.s64.s32 	%rd54, %r6;
$L__BB4_355:
	.pragma "nounroll";
	setp.gt.s32 	%p436, %r1104, %r6;
	setp.eq.s32 	%p437, %r1104, 0;
	or.pred  	%p438, %p437, %p436;
	@%p438 bra 	$L__BB4_357;
	mul.wide.s32 	%rd432, %r1106, 4;
	add.s64 	%rd433, %rd2, %rd432;
	ld.global.f32 	%f282, [%rd433];
	cvt.s64.s32 	%rd434, %r1107;
	add.s64 	%rd435, %rd54, %rd434;
	shl.b64 	%rd436, %rd435, 2;
	add.s64 	%rd437, %rd2, %rd436;
	st.global.f32 	[%rd437+4], %f282;
$L__BB4_357:
	add.s32 	%r1104, %r1104, 1;
	add.s32 	%r1107, %r1107, %r488;
	add.s32 	%r1106, %r1106, %r488;
	add.s32 	%r1105, %r1105, 1;
	setp.ne.s32 	%p439, %r1105, 0;
	@%p439 bra 	$L__BB4_355;
$L__BB4_358:
	setp.ne.s32 	%p440, %r6, -1;
	@%p440 bra 	$L__BB4_360;
	ld.global.f32 	%f287, [%rd2+4];
	add.f32 	%f288, %f287, %f287;
	mul.f32 	%f289, %f288, 0f3F000000;
	mul.wide.u32 	%rd441, %r7, 4;
	add.s64 	%rd442, %rd2, %rd441;
	st.global.f32 	[%rd442], %f289;
	bra.uni 	$L__BB4_471;
$L__BB4_360:
	mul.wide.s32 	%rd438, %r6, 4;
	add.s64 	%rd439, %rd2, %rd438;
	ld.global.f32 	%f283, [%rd439];
	add.s64 	%rd440, %rd439, %rd438;
	ld.global.f32 	%f284, [%rd440+12];
	add.f32 	%f285, %f283, %f284;
	mul.f32 	%f286, %f285, 0f3F000000;
	st.global.f32 	[%rd439+4], %f286;
	bra.uni 	$L__BB4_471;
$L__BB4_361:
	setp.ne.s32 	%p306, %r12, 0;
	@%p306 bra 	$L__BB4_436;
$L__BB4_362:
	add.s32 	%r870, %r3, %r4;
	add.s32 	%r871, %r870, -1;
	mul.lo.s32 	%r872, %r11, %r871;
	setp.eq.s32 	%p350, %r13, %r872;
	@%p350 bra 	$L__BB4_380;
	setp.gt.u32 	%p351, %r10, 2147483646;
	@%p351 bra 	$L__BB4_471;
	add.s32 	%r529, %r6, 2;
	and.b32  	%r530, %r11, 3;
	setp.lt.u32 	%p352, %r10, 3;
	mov.b32 	%r1146, 0;
	@%p352 bra 	$L__BB4_375;
	and.b32  	%r1146, %r11, -4;
	neg.s32 	%r1131, %r1146;
	add.s32 	%r1130, %r13, 1;
	mad.lo.s32 	%r1129, %r529, %r13, %r529;
	shl.b32 	%r874, %r6, 2;
	add.s32 	%r535, %r874, 8;
	add.s32 	%r875, %r13, 2;
	mul.lo.s32 	%r1128, %r529, %r875;
	add.s32 	%r876, %r13, 3;
	mul.lo.s32 	%r1127, %r876, %r529;
	mul.lo.s32 	%r877, %r5, %r529;
	mul.lo.s32 	%r1126, %r877, %r11;
$L__BB4_366:
	add.s32 	%r599, %r1130, -1;
	setp.gt.s32 	%p353, %r599, %r6;
	setp.lt.s32 	%p354, %r599, 1;
	or.pred  	%p355, %p354, %p353;
	@%p355 bra 	$L__BB4_368;
	mul.wide.s32 	%rd359, %r1126, 4;
	add.s64 	%rd360, %rd2, %rd359;
	ld.global.f32 	%f241, [%rd360+4];
	st.global.f32 	[%rd360], %f241;
$L__BB4_368:
	setp.gt.s32 	%p356, %r1130, %r6;
	setp.gt.u32 	%p357, %r599, 2147483646;
	or.pred  	%p358, %p357, %p356;
	@%p358 bra 	$L__BB4_370;
	mul.wide.s32 	%rd361, %r1129, 4;
	add.s64 	%rd362, %rd2, %rd361;
	ld.global.f32 	%f242, [%rd362+4];
	st.global.f32 	[%rd362], %f242;
$L__BB4_370:
	add.s32 	%r878, %r1130, 1;
	setp.gt.s32 	%p359, %r878, %r6;
	setp.lt.s32 	%p360, %r878, 1;
	or.pred  	%p361, %p360, %p359;
	@%p361 bra 	$L__BB4_372;
	mul.wide.s32 	%rd363, %r1128, 4;
	add.s64 	%rd364, %rd2, %rd363;
	ld.global.f32 	%f243, [%rd364+4];
	st.global.f32 	[%rd364], %f243;
$L__BB4_372:
	add.s32 	%r879, %r1130, 2;
	setp.gt.s32 	%p362, %r879, %r6;
	setp.lt.s32 	%p363, %r879, 1;
	or.pred  	%p364, %p363, %p362;
	@%p364 bra 	$L__BB4_374;
	mul.wide.s32 	%rd365, %r1127, 4;
	add.s64 	%rd366, %rd2, %rd365;
	ld.global.f32 	%f244, [%rd366+4];
	st.global.f32 	[%rd366], %f244;
$L__BB4_374:
	add.s32 	%r1131, %r1131, 4;
	add.s32 	%r1130, %r1130, 4;
	add.s32 	%r1129, %r1129, %r535;
	add.s32 	%r1128, %r1128, %r535;
	add.s32 	%r1127, %r1127, %r535;
	add.s32 	%r1126, %r1126, %r535;
	setp.eq.s32 	%p365, %r1131, 0;
	@%p365 bra 	$L__BB4_375;
	bra.uni 	$L__BB4_366;
$L__BB4_375:
	setp.eq.s32 	%p366, %r530, 0;
	@%p366 bra 	$L__BB4_471;
	add.s32 	%r1149, %r1146, %r13;
	mul.lo.s32 	%r1148, %r1149, %r529;
	neg.s32 	%r1147, %r530;
$L__BB4_377:
	.pragma "nounroll";
	setp.gt.s32 	%p367, %r1149, %r6;
	setp.lt.s32 	%p368, %r1149, 1;
	or.pred  	%p369, %p368, %p367;
	@%p369 bra 	$L__BB4_379;
	mul.wide.s32 	%rd367, %r1148, 4;
	add.s64 	%rd368, %rd2, %rd367;
	ld.global.f32 	%f245, [%rd368+4];
	st.global.f32 	[%rd368], %f245;
$L__BB4_379:
	add.s32 	%r1149, %r1149, 1;
	add.s32 	%r1148, %r1148, %r529;
	add.s32 	%r1147, %r1147, 1;
	setp.eq.s32 	%p370, %r1147, 0;
	@%p370 bra 	$L__BB4_471;
	bra.uni 	$L__BB4_377;
$L__BB4_380:
	setp.gt.u32 	%p371, %r10, 2147483646;
	@%p371 bra 	$L__BB4_397;
	add.s32 	%r539, %r6, 2;
	and.b32  	%r540, %r11, 3;
	setp.lt.u32 	%p372, %r10, 3;
	mov.b32 	%r1109, 0;
	@%p372 bra 	$L__BB4_392;
	and.b32  	%r1109, %r11, -4;
	neg.s32 	%r1118, %r1109;
	add.s32 	%r1117, %r13, 1;
	mad.lo.s32 	%r1116, %r539, %r13, %r539;
	shl.b32 	%r881, %r6, 2;
	add.s32 	%r545, %r881, 8;
	add.s32 	%r882, %r13, 2;
	mul.lo.s32 	%r1115, %r539, %r882;
	add.s32 	%r883, %r13, 3;
	mul.lo.s32 	%r1114, %r883, %r539;
	mul.lo.s32 	%r884, %r5, %r539;
	mul.lo.s32 	%r1113, %r884, %r11;
$L__BB4_383:
	add.s32 	%r570, %r1117, -1;
	setp.gt.s32 	%p373, %r570, %r6;
	setp.lt.s32 	%p374, %r570, 1;
	or.pred  	%p375, %p374, %p373;
	@%p375 bra 	$L__BB4_385;
	mul.wide.s32 	%rd369, %r1113, 4;
	add.s64 	%rd370, %rd2, %rd369;
	ld.global.f32 	%f246, [%rd370+4];
	st.global.f32 	[%rd370], %f246;
$L__BB4_385:
	setp.gt.s32 	%p376, %r1117, %r6;
	setp.gt.u32 	%p377, %r570, 2147483646;
	or.pred  	%p378, %p377, %p376;
	@%p378 bra 	$L__BB4_387;
	mul.wide.s32 	%rd371, %r1116, 4;
	add.s64 	%rd372, %rd2, %rd371;
	ld.global.f32 	%f247, [%rd372+4];
	st.global.f32 	[%rd372], %f247;
$L__BB4_387:
	add.s32 	%r885, %r1117, 1;
	setp.gt.s32 	%p379, %r885, %r6;
	setp.lt.s32 	%p380, %r885, 1;
	or.pred  	%p381, %p380, %p379;
	@%p381 bra 	$L__BB4_389;
	mul.wide.s32 	%rd373, %r1115, 4;
	add.s64 	%rd374, %rd2, %rd373;
	ld.global.f32 	%f248, [%rd374+4];
	st.global.f32 	[%rd374], %f248;
$L__BB4_389:
	add.s32 	%r886, %r1117, 2;
	setp.gt.s32 	%p382, %r886, %r6;
	setp.lt.s32 	%p383, %r886, 1;
	or.pred  	%p384, %p383, %p382;
	@%p384 bra 	$L__BB4_391;
	mul.wide.s32 	%rd375, %r1114, 4;
	add.s64 	%rd376, %rd2, %rd375;
	ld.global.f32 	%f249, [%rd376+4];
	st.global.f32 	[%rd376], %f249;
$L__BB4_391:
	add.s32 	%r1118, %r1118, 4;
	add.s32 	%r1117, %r1117, 4;
	add.s32 	%r1116, %r1116, %r545;
	add.s32 	%r1115, %r1115, %r545;
	add.s32 	%r1114, %r1114, %r545;
	add.s32 	%r1113, %r1113, %r545;
	setp.eq.s32 	%p385, %r1118, 0;
	@%p385 bra 	$L__BB4_392;
	bra.uni 	$L__BB4_383;
$L__BB4_392:
	setp.eq.s32 	%p386, %r540, 0;
	@%p386 bra 	$L__BB4_397;
	add.s32 	%r1112, %r1109, %r13;
	mul.lo.s32 	%r1111, %r1112, %r539;
	neg.s32 	%r1110, %r540;
$L__BB4_394:
	.pragma "nounroll";
	setp.gt.s32 	%p387, %r1112, %r6;
	setp.lt.s32 	%p388, %r1112, 1;
	or.pred  	%p389, %p388, %p387;
	@%p389 bra 	$L__BB4_396;
	mul.wide.s32 	%rd377, %r1111, 4;
	add.s64 	%rd378, %rd2, %rd377;
	ld.global.f32 	%f250, [%rd378+4];
	st.global.f32 	[%rd378], %f250;
$L__BB4_396:
	add.s32 	%r1112, %r1112, 1;
	add.s32 	%r1111, %r1111, %r539;
	add.s32 	%r1110, %r1110, 1;
	setp.ne.s32 	%p390, %r1110, 0;
	@%p390 bra 	$L__BB4_394;
$L__BB4_397:
	setp.gt.u32 	%p391, %r8, 2147483646;
	@%p391 bra 	$L__BB4_414;
	add.s32 	%r559, %r6, 2;
	mul.lo.s32 	%r560, %r7, %r559;
	and.b32  	%r561, %r9, 3;
	setp.lt.u32 	%p392, %r8, 3;
	mov.b32 	%r1122, 0;
	@%p392 bra 	$L__BB4_409;
	and.b32  	%r1122, %r9, -4;
	sub.s32 	%r1119, %r560, %r6;
	mov.b32 	%r1121, 0;
	mov.b32 	%r1120, -2;
	mul.wide.s32 	%rd380, %r559, 4;
	cvt.s64.s32 	%rd382, %r560;
$L__BB4_400:
	setp.eq.s32 	%p393, %r1120, -2;
	setp.gt.s32 	%p394, %r1121, %r6;
	or.pred  	%p395, %p393, %p394;
	add.s32 	%r890, %r1119, -2;
	mul.wide.s32 	%rd379, %r890, 4;
	add.s64 	%rd55, %rd2, %rd379;
	add.s64 	%rd56, %rd55, %rd380;
	@%p395 bra 	$L__BB4_402;
	ld.global.f32 	%f251, [%rd55];
	neg.f32 	%f252, %f251;
	st.global.f32 	[%rd56], %f252;
$L__BB4_402:
	setp.ge.s32 	%p396, %r1121, %r6;
	@%p396 bra 	$L__BB4_404;
	ld.global.f32 	%f253, [%rd55+4];
	neg.f32 	%f254, %f253;
	st.global.f32 	[%rd56+4], %f254;
$L__BB4_404:
	add.s32 	%r891, %r1121, 2;
	setp.gt.s32 	%p397, %r891, %r6;
	add.s32 	%r892, %r1120, 2;
	cvt.s64.s32 	%rd381, %r892;
	add.s64 	%rd383, %rd382, %rd381;
	shl.b64 	%rd384, %rd383, 2;
	add.s64 	%rd57, %rd2, %rd384;
	@%p397 bra 	$L__BB4_406;
	ld.global.f32 	%f255, [%rd55+8];
	neg.f32 	%f256, %f255;
	st.global.f32 	[%rd57+8], %f256;
$L__BB4_406:
	add.s32 	%r893, %r1121, 3;
	setp.gt.s32 	%p398, %r893, %r6;
	@%p398 bra 	$L__BB4_408;
	ld.global.f32 	%f257, [%rd55+12];
	neg.f32 	%f258, %f257;
	st.global.f32 	[%rd57+12], %f258;
$L__BB4_408:
	add.s32 	%r1121, %r1121, 4;
	add.s32 	%r1120, %r1120, 4;
	add.s32 	%r1119, %r1119, 4;
	setp.ne.s32 	%p399, %r1121, %r1122;
	@%p399 bra 	$L__BB4_400;
$L__BB4_409:
	setp.eq.s32 	%p400, %r561, 0;
	@%p400 bra 	$L__BB4_414;
	mul.wide.s32 	%rd385, %r559, 4;
	add.s64 	%rd58, %rd2, %rd385;
	add.s32 	%r894, %r1122, %r560;
	sub.s32 	%r895, %r894, %r6;
	add.s32 	%r1124, %r895, -2;
	neg.s32 	%r1123, %r561;
$L__BB4_411:
	.pragma "nounroll";
	setp.eq.s32 	%p401, %r1122, 0;
	setp.gt.s32 	%p402, %r1122, %r6;
	or.pred  	%p403, %p401, %p402;
	@%p403 bra 	$L__BB4_413;
	mul.wide.s32 	%rd386, %r1124, 4;
	add.s64 	%rd387, %rd2, %rd386;
	ld.global.f32 	%f259, [%rd387];
	neg.f32 	%f260, %f259;
	add.s64 	%rd388, %rd58, %rd386;
	st.global.f32 	[%rd388], %f260;
$L__BB4_413:
	add.s32 	%r1122, %r1122, 1;
	add.s32 	%r1124, %r1124, 1;
	add.s32 	%r1123, %r1123, 1;
	setp.ne.s32 	%p404, %r1123, 0;
	@%p404 bra 	$L__BB4_411;
$L__BB4_414:
	add.s32 	%r896, %r6, 2;
	mul.lo.s32 	%r592, %r7, %r896;
	setp.ne.s32 	%p405, %r6, -1;
	@%p405 bra 	$L__BB4_416;
	mul.wide.u32 	%rd393, %r592, 4;
	add.s64 	%rd394, %rd2, %rd393;
	ld.global.f32 	%f265, [%rd394+4];
	add.f32 	%f266, %f265, %f265;
	mul.f32 	%f267, %f266, 0f3F000000;
	st.global.f32 	[%rd394], %f267;
	bra.uni 	$L__BB4_471;
$L__BB4_416:
	mul.wide.s32 	%rd389, %r592, 4;
	add.s64 	%rd390, %rd2, %rd389;
	ld.global.f32 	%f261, [%rd390+4];
	sub.s32 	%r897, %r592, %r6;
	add.s32 	%r898, %r897, -2;
	mul.wide.s32 	%rd391, %r898, 4;
	add.s64 	%rd392, %rd2, %rd391;
	ld.global.f32 	%f262, [%rd392];
	add.f32 	%f263, %f261, %f262;
	mul.f32 	%f264, %f263, 0f3F000000;
	st.global.f32 	[%rd390], %f264;
	bra.uni 	$L__BB4_471;
$L__BB4_417:
	setp.eq.s32 	%p282, %r12, 0;
	@%p282 bra 	$L__BB4_362;
	setp.ne.s32 	%p283, %r13, 0;
	@%p283 bra 	$L__BB4_436;
	setp.gt.u32 	%p284, %r8, 2147483646;
	@%p284 bra 	$L__BB4_471;
	add.s32 	%r606, %r6, 2;
	and.b32  	%r607, %r9, 3;
	setp.lt.u32 	%p285, %r8, 3;
	mov.b32 	%r1160, 0;
	@%p285 bra 	$L__BB4_431;
	and.b32  	%r1160, %r9, -4;
	neg.s32 	%r1132, %r1160;
	mov.b32 	%r1133, 0;
$L__BB4_422:
	add.s32 	%r612, %r1133, %r12;
	setp.lt.s32 	%p286, %r612, 1;
	setp.gt.s32 	%p287, %r612, %r6;
	or.pred  	%p288, %p286, %p287;
	add.s32 	%r844, %r612, %r606;
	mul.wide.s32 	%rd310, %r844, 4;
	add.s64 	%rd59, %rd2, %rd310;
	@%p288 bra 	$L__BB4_424;
	ld.global.f32 	%f216, [%rd59];
	neg.f32 	%f217, %f216;
	mul.wide.u32 	%rd311, %r612, 4;
	add.s64 	%rd312, %rd2, %rd311;
	st.global.f32 	[%rd312], %f217;
$L__BB4_424:
	add.s32 	%r613, %r612, 1;
	setp.gt.u32 	%p289, %r612, 2147483646;
	setp.gt.s32 	%p290, %r613, %r6;
	or.pred  	%p291, %p289, %p290;
	@%p291 bra 	$L__BB4_426;
	ld.global.f32 	%f218, [%rd59+4];
	neg.f32 	%f219, %f218;
	mul.wide.u32 	%rd313, %r613, 4;
	add.s64 	%rd314, %rd2, %rd313;
	st.global.f32 	[%rd314], %f219;
$L__BB4_426:
	add.s32 	%r614, %r612, 2;
	setp.lt.s32 	%p292, %r614, 1;
	setp.gt.s32 	%p293, %r614, %r6;
	or.pred  	%p294, %p292, %p293;
	@%p294 bra 	$L__BB4_428;
	ld.global.f32 	%f220, [%rd59+8];
	neg.f32 	%f221, %f220;
	mul.wide.u32 	%rd315, %r614, 4;
	add.s64 	%rd316, %rd2, %rd315;
	st.global.f32 	[%rd316], %f221;
$L__BB4_428:
	add.s32 	%r615, %r612, 3;
	setp.lt.s32 	%p295, %r615, 1;
	setp.gt.s32 	%p296, %r615, %r6;
	or.pred  	%p297, %p295, %p296;
	@%p297 bra 	$L__BB4_430;
	ld.global.f32 	%f222, [%rd59+12];
	neg.f32 	%f223, %f222;
	mul.wide.u32 	%rd317, %r615, 4;
	add.s64 	%rd318, %rd2, %rd317;
	st.global.f32 	[%rd318], %f223;
$L__BB4_430:
	add.s32 	%r1133, %r1133, 4;
	add.s32 	%r1132, %r1132, 4;
	setp.eq.s32 	%p298, %r1132, 0;
	@%p298 bra 	$L__BB4_431;
	bra.uni 	$L__BB4_422;
$L__BB4_431:
	setp.eq.s32 	%p299, %r607, 0;
	@%p299 bra 	$L__BB4_471;
	neg.s32 	%r1159, %r607;
$L__BB4_433:
	.pragma "nounroll";
	add.s32 	%r697, %r1160, %r12;
	setp.lt.s32 	%p300, %r697, 1;
	setp.gt.s32 	%p301, %r697, %r6;
	or.pred  	%p302, %p300, %p301;
	@%p302 bra 	$L__BB4_435;
	add.s32 	%r845, %r697, %r606;
	mul.wide.s32 	%rd319, %r845, 4;
	add.s64 	%rd320, %rd2, %rd319;
	ld.global.f32 	%f224, [%rd320];
	neg.f32 	%f225, %f224;
	mul.wide.u32 	%rd321, %r697, 4;
	add.s64 	%rd322, %rd2, %rd321;
	st.global.f32 	[%rd322], %f225;
$L__BB4_435:
	add.s32 	%r1160, %r1160, 1;
	add.s32 	%r1159, %r1159, 1;
	setp.ne.s32 	%p303, %r1159, 0;
	@%p303 bra 	$L__BB4_433;
	bra.uni 	$L__BB4_471;
$L__BB4_436:
	setp.ne.s32 	%p307, %r12, %r409;
	@%p307 bra 	$L__BB4_454;
	setp.gt.u32 	%p330, %r10, 2147483646;
	@%p330 bra 	$L__BB4_471;
	add.s32 	%r618, %r6, 2;
	and.b32  	%r619, %r11, 3;
	setp.lt.u32 	%p331, %r10, 3;
	mov.b32 	%r1150, 0;
	@%p331 bra 	$L__BB4_449;
	and.b32  	%r1150, %r11, -4;
	neg.s32 	%r1143, %r1150;
	add.s32 	%r1142, %r13, 1;
	mad.lo.s32 	%r1141, %r618, %r13, %r618;
	shl.b32 	%r864, %r6, 2;
	add.s32 	%r624, %r864, 8;
	add.s32 	%r1140, %r6, %r1141;
	add.s32 	%r865, %r13, 2;
	mul.lo.s32 	%r1139, %r618, %r865;
	add.s32 	%r1138, %r6, %r1139;
	add.s32 	%r866, %r13, 3;
	mul.lo.s32 	%r1137, %r866, %r618;
	add.s32 	%r1136, %r6, %r1137;
	mul.lo.s32 	%r867, %r5, %r618;
	mul.lo.s32 	%r1135, %r867, %r11;
	add.s32 	%r1134, %r6, %r1135;
	cvt.s64.s32 	%rd63, %r6;
$L__BB4_440:
	add.s32 	%r642, %r1142, -1;
	setp.gt.s32 	%p332, %r642, %r6;
	setp.lt.s32 	%p333, %r642, 1;
	or.pred  	%p334, %p333, %p332;
	@%p334 bra 	$L__BB4_442;
	mul.wide.s32 	%rd329, %r1134, 4;
	add.s64 	%rd330, %rd2, %rd329;
	ld.global.f32 	%f236, [%rd330];
	cvt.s64.s32 	%rd331, %r1135;
	add.s64 	%rd332, %rd63, %rd331;
	shl.b64 	%rd333, %rd332, 2;
	add.s64 	%rd334, %rd2, %rd333;
	st.global.f32 	[%rd334+4], %f236;
$L__BB4_442:
	setp.gt.s32 	%p335, %r1142, %r6;
	setp.gt.u32 	%p336, %r642, 2147483646;
	or.pred  	%p337, %p336, %p335;
	@%p337 bra 	$L__BB4_444;
	mul.wide.s32 	%rd335, %r1140, 4;
	add.s64 	%rd336, %rd2, %rd335;
	ld.global.f32 	%f237, [%rd336];
	cvt.s64.s32 	%rd337, %r1141;
	add.s64 	%rd338, %rd63, %rd337;
	shl.b64 	%rd339, %rd338, 2;
	add.s64 	%rd340, %rd2, %rd339;
	st.global.f32 	[%rd340+4], %f237;
$L__BB4_444:
	add.s32 	%r868, %r1142, 1;
	setp.gt.s32 	%p338, %r868, %r6;
	setp.lt.s32 	%p339, %r868, 1;
	or.pred  	%p340, %p339, %p338;
	@%p340 bra 	$L__BB4_446;
	mul.wide.s32 	%rd341, %r1138, 4;
	add.s64 	%rd342, %rd2, %rd341;
	ld.global.f32 	%f238, [%rd342];
	cvt.s64.s32 	%rd343, %r1139;
	add.s64 	%rd344, %rd63, %rd343;
	shl.b64 	%rd345, %rd344, 2;
	add.s64 	%rd346, %rd2, %rd345;
	st.global.f32 	[%rd346+4], %f238;
$L__BB4_446:
	add.s32 	%r869, %r1142, 2;
	setp.gt.s32 	%p341, %r869, %r6;
	setp.lt.s32 	%p342, %r869, 1;
	or.pred  	%p343, %p342, %p341;
	@%p343 bra 	$L__BB4_448;
	mul.wide.s32 	%rd347, %r1136, 4;
	add.s64 	%rd348, %rd2, %rd347;
	ld.global.f32 	%f239, [%rd348];
	cvt.s64.s32 	%rd349, %r1137;
	add.s64 	%rd350, %rd63, %rd349;
	shl.b64 	%rd351, %rd350, 2;
	add.s64 	%rd352, %rd2, %rd351;
	st.global.f32 	[%rd352+4], %f239;
$L__BB4_448:
	add.s32 	%r1143, %r1143, 4;
	add.s32 	%r1142, %r1142, 4;
	add.s32 	%r1141, %r1141, %r624;
	add.s32 	%r1140, %r1140, %r624;
	add.s32 	%r1139, %r1139, %r624;
	add.s32 	%r1138, %r1138, %r624;
	add.s32 	%r1137, %r1137, %r624;
	add.s32 	%r1136, %r1136, %r624;
	add.s32 	%r1135, %r1135, %r624;
	add.s32 	%r1134, %r1134, %r624;
	setp.eq.s32 	%p344, %r1143, 0;
	@%p344 bra 	$L__BB4_449;
	bra.uni 	$L__BB4_440;
$L__BB4_449:
	setp.eq.s32 	%p345, %r619, 0;
	@%p345 bra 	$L__BB4_471;
	add.s32 	%r1154, %r1150, %r13;
	mul.lo.s32 	%r1153, %r1154, %r618;
	add.s32 	%r1152, %r6, %r1153;
	neg.s32 	%r1151, %r619;
	cvt.s64.s32 	%rd66, %r6;
$L__BB4_451:
	.pragma "nounroll";
	setp.gt.s32 	%p346, %r1154, %r6;
	setp.lt.s32 	%p347, %r1154, 1;
	or.pred  	%p348, %p347, %p346;
	@%p348 bra 	$L__BB4_453;
	mul.wide.s32 	%rd353, %r1152, 4;
	add.s64 	%rd354, %rd2, %rd353;
	ld.global.f32 	%f240, [%rd354];
	cvt.s64.s32 	%rd355, %r1153;
	add.s64 	%rd356, %rd66, %rd355;
	shl.b64 	%rd357, %rd356, 2;
	add.s64 	%rd358, %rd2, %rd357;
	st.global.f32 	[%rd358+4], %f240;
$L__BB4_453:
	add.s32 	%r1154, %r1154, 1;
	add.s32 	%r1153, %r1153, %r618;
	add.s32 	%r1152, %r1152, %r618;
	add.s32 	%r1151, %r1151, 1;
	setp.eq.s32 	%p349, %r1151, 0;
	@%p349 bra 	$L__BB4_471;
	bra.uni 	$L__BB4_451;
$L__BB4_454:
	add.s32 	%r849, %r3, %r4;
	add.s32 	%r850, %r849, -1;
	mul.lo.s32 	%r851, %r11, %r850;
	setp.ne.s32 	%p308, %r13, %r851;
	setp.gt.u32 	%p309, %r8, 2147483646;
	or.pred  	%p310, %p308, %p309;
	@%p310 bra 	$L__BB4_471;
	add.s32 	%r653, %r6, 2;
	mul.lo.s32 	%r654, %r7, %r653;
	and.b32  	%r655, %r9, 3;
	setp.lt.u32 	%p311, %r8, 3;
	mov.b32 	%r1157, 0;
	@%p311 bra 	$L__BB4_466;
	and.b32  	%r1157, %r9, -4;
	neg.s32 	%r1144, %r1157;
	mov.b32 	%r1145, 0;
	mul.wide.s32 	%rd324, %r653, 4;
$L__BB4_457:
	add.s32 	%r660, %r1145, %r12;
	add.s32 	%r854, %r654, %r660;
	setp.lt.s32 	%p312, %r660, 1;
	setp.gt.s32 	%p313, %r660, %r6;
	or.pred  	%p314, %p312, %p313;
	sub.s32 	%r855, %r854, %r6;
	add.s32 	%r856, %r855, -2;
	mul.wide.s32 	%rd323, %r856, 4;
	add.s64 	%rd64, %rd2, %rd323;
	add.s64 	%rd65, %rd64, %rd324;
	@%p314 bra 	$L__BB4_459;
	ld.global.f32 	%f226, [%rd64];
	neg.f32 	%f227, %f226;
	st.global.f32 	[%rd65], %f227;
$L__BB4_459:
	add.s32 	%r857, %r660, 1;
	setp.gt.u32 	%p315, %r660, 2147483646;
	setp.gt.s32 	%p316, %r857, %r6;
	or.pred  	%p317, %p315, %p316;
	@%p317 bra 	$L__BB4_461;
	ld.global.f32 	%f228, [%rd64+4];
	neg.f32 	%f229, %f228;
	st.global.f32 	[%rd65+4], %f229;
$L__BB4_461:
	add.s32 	%r858, %r660, 2;
	setp.lt.s32 	%p318, %r858, 1;
	setp.gt.s32 	%p319, %r858, %r6;
	or.pred  	%p320, %p318, %p319;
	@%p320 bra 	$L__BB4_463;
	ld.global.f32 	%f230, [%rd64+8];
	neg.f32 	%f231, %f230;
	st.global.f32 	[%rd65+8], %f231;
$L__BB4_463:
	add.s32 	%r859, %r660, 3;
	setp.lt.s32 	%p321, %r859, 1;
	setp.gt.s32 	%p322, %r859, %r6;
	or.pred  	%p323, %p321, %p322;
	@%p323 bra 	$L__BB4_465;
	ld.global.f32 	%f232, [%rd64+12];
	neg.f32 	%f233, %f232;
	st.global.f32 	[%rd65+12], %f233;
$L__BB4_465:
	add.s32 	%r1145, %r1145, 4;
	add.s32 	%r1144, %r1144, 4;
	setp.eq.s32 	%p324, %r1144, 0;
	@%p324 bra 	$L__BB4_466;
	bra.uni 	$L__BB4_457;
$L__BB4_466:
	setp.eq.s32 	%p325, %r655, 0;
	@%p325 bra 	$L__BB4_471;
	neg.s32 	%r1156, %r655;
	mul.wide.s32 	%rd327, %r653, 4;
$L__BB4_468:
	.pragma "nounroll";
	add.s32 	%r690, %r1157, %r12;
	setp.lt.s32 	%p326, %r690, 1;
	setp.gt.s32 	%p327, %r690, %r6;
	or.pred  	%p328, %p326, %p327;
	@%p328 bra 	$L__BB4_470;
	add.s32 	%r860, %r654, %r690;
	sub.s32 	%r861, %r860, %r6;
	add.s32 	%r862, %r861, -2;
	mul.wide.s32 	%rd325, %r862, 4;
	add.s64 	%rd326, %rd2, %rd325;
	ld.global.f32 	%f234, [%rd326];
	neg.f32 	%f235, %f234;
	add.s64 	%rd328, %rd326, %rd327;
	st.global.f32 	[%rd328], %f235;
$L__BB4_470:
	add.s32 	%r1157, %r1157, 1;
	add.s32 	%r1156, %r1156, 1;
	setp.eq.s32 	%p329, %r1156, 0;
	@%p329 bra 	$L__BB4_471;
	bra.uni 	$L__BB4_468;
$L__BB4_471:
	ret;

}


// ===== COMPILED SASS (sm_100) =====

	.target	sm_100

	.elftype	@"ET_EXEC"


//--------------------- .note.nv.tkinfo           --------------------------
	.section	.note.nv.tkinfo,"",@"SHT_NOTE"
	.sectionflags	@"SHF_NOTE_NV_TKINFO"
	.tkinfo
        /*0018*/ 	.word	0x00000002
        /*0030*/ 	.string	""
        /*0030*/ 	.string	"ptxas"
        /*0030*/ 	.string	"Cuda compilation tools, release 13.0, V13.0.88"
        /*0030*/ 	.string	"Build cuda_13.0.r13.0/compiler.36424714_0"
        /*0030*/ 	.string	"-arch sm_100 -m 64 "



//--------------------- .note.nv.cuinfo           --------------------------
	.section	.note.nv.cuinfo,"",@"SHT_NOTE"
	.sectionflags	@"SHF_NOTE_NV_CUINFO"
        /*0018*/ 	.short	0x0002
        /*001a*/ 	.short	0x0064
        /*001c*/ 	.short	0x0082
	.zero		2


//--------------------- .nv.info                  --------------------------
	.section	.nv.info,"",@"SHT_CUDA_INFO"
	.align	4


	//----- nvinfo : EIATTR_REGCOUNT
	.align		4
        /*0000*/ 	.byte	0x04, 0x2f
        /*0002*/ 	.short	(.L_5 - .L_4)
	.align		4
.L_4:
        /*0004*/ 	.word	index@(_Z15add_sourceOnGPUPfS_)
        /*0008*/ 	.word	0x0000001e


	//----- nvinfo : EIATTR_FRAME_SIZE
	.align		4
.L_5:
        /*000c*/ 	.byte	0x04, 0x11
        /*000e*/ 	.short	(.L_7 - .L_6)
	.align		4
.L_6:
        /*0010*/ 	.word	index@(_Z15add_sourceOnGPUPfS_)
        /*0014*/ 	.word	0x00000000


	//----- nvinfo : EIATTR_REGCOUNT
	.align		4
.L_7:
        /*0018*/ 	.byte	0x04, 0x2f
        /*001a*/ 	.short	(.L_9 - .L_8)
	.align		4
.L_8:
        /*001c*/ 	.word	index@(_Z12diffuseOnGPUiPfS_S_ff)
        /*0020*/ 	.word	0x00000026


	//----- nvinfo : EIATTR_FRAME_SIZE
	.align		4
.L_9:
        /*0024*/ 	.byte	0x04, 0x11
        /*0026*/ 	.short	(.L_11 - .L_10)
	.align		4
.L_10:
        /*0028*/ 	.word	index@($__internal_3_$__cuda_sm3x_div_rn_noftz_f32_slowpath)
        /*002c*/ 	.word	0x00000000


	//----- nvinfo : EIATTR_FRAME_SIZE
	.align		4
.L_11:
        /*0030*/ 	.byte	0x04, 0x11
        /*0032*/ 	.short	(.L_13 - .L_12)
	.align		4
.L_12:
        /*0034*/ 	.word	index@(_Z12diffuseOnGPUiPfS_S_ff)
        /*0038*/ 	.word	0x00000000


	//----- nvinfo : EIATTR_REGCOUNT
	.align		4
.L_13:
        /*003c*/ 	.byte	0x04, 0x2f
        /*003e*/ 	.short	(.L_15 - .L_14)
	.align		4
.L_14:
        /*0040*/ 	.word	index@(_Z11advectOnGPUiPfS_S_S_)
        /*0044*/ 	.word	0x00000020


	//----- nvinfo : EIATTR_FRAME_SIZE
	.align		4
.L_15:
        /*0048*/ 	.byte	0x04, 0x11
        /*004a*/ 	.short	(.L_17 - .L_16)
	.align		4
.L_16:
        /*004c*/ 	.word	index@(_Z11advectOnGPUiPfS_S_S_)
        /*0050*/ 	.word	0x00000000


	//----- nvinfo : EIATTR_REGCOUNT
	.align		4
.L_17:
        /*0054*/ 	.byte	0x04, 0x2f
        /*0056*/ 	.short	(.L_19 - .L_18)
	.align		4
.L_18:
        /*0058*/ 	.word	index@(_Z33computeDivergenceAndPressureOnGPUPfS_S_S_)
        /*005c*/ 	.word	0x00000020


	//----- nvinfo : EIATTR_FRAME_SIZE
	.align		4
.L_19:
        /*0060*/ 	.byte	0x04, 0x11
        /*0062*/ 	.short	(.L_21 - .L_20)
	.align		4
.L_20:
        /*0064*/ 	.word	index@($__internal_2_$__cuda_sm20_rcp_rn_f32_slowpath)
        /*0068*/ 	.word	0x00000000


	//----- nvinfo : EIATTR_FRAME_SIZE
	.align		4
.L_21:
        /*006c*/ 	.byte	0x04, 0x11
        /*006e*/ 	.short	(.L_23 - .L_22)
	.align		4
.L_22:
        /*0070*/ 	.word	index@(_Z33computeDivergenceAndPressureOnGPUPfS_S_S_)
        /*0074*/ 	.word	0x00000000


	//----- nvinfo : EIATTR_REGCOUNT
	.align		4
.L_23:
        /*0078*/ 	.byte	0x04, 0x2f
        /*007a*/ 	.short	(.L_25 - .L_24)
	.align		4
.L_24:
        /*007c*/ 	.word	index@(_Z16lastProjectOnGPUPfS_S_)
        /*0080*/ 	.word	0x00000020


	//----- nvinfo : EIATTR_FRAME_SIZE
	.align		4
.L_25:
        /*0084*/ 	.byte	0x04, 0x11
        /*0086*/ 	.short	(.L_27 - .L_26)
	.align		4
.L_26:
        /*0088*/ 	.word	index@($__internal_1_$__cuda_sm3x_div_rn_noftz_f32_slowpath)
        /*008c*/ 	.word	0x00000000


	//----- nvinfo : EIATTR_FRAME_SIZE
	.align		4
.L_27:
        /*0090*/ 	.byte	0x04, 0x11
        /*0092*/ 	.short	(.L_29 - .L_28)
	.align		4
.L_28:
        /*0094*/ 	.word	index@($__internal_0_$__cuda_sm20_rcp_rn_f32_slowpath)
        /*0098*/ 	.word	0x00000000


	//----- nvinfo : EIATTR_FRAME_SIZE
	.align		4
.L_29:
        /*009c*/ 	.byte	0x04, 0x11
        /*009e*/ 	.short	(.L_31 - .L_30)
	.align		4
.L_30:
        /*00a0*/ 	.word	index@(_Z16lastProjectOnGPUPfS_S_)
        /*00a4*/ 	.word	0x00000000


	//----- nvinfo : EIATTR_MIN_STACK_SIZE
	.align		4
.L_31:
        /*00a8*/ 	.byte	0x04, 0x12
        /*00aa*/ 	.short	(.L_33 - .L_32)
	.align		4
.L_32:
        /*00ac*/ 	.word	index@(_Z16lastProjectOnGPUPfS_S_)
        /*00b0*/ 	.word	0x00000000


	//----- nvinfo : EIATTR_MIN_STACK_SIZE
	.align		4
.L_33:
        /*00b4*/ 	.byte	0x04, 0x12
        /*00b6*/ 	.short	(.L_35 - .L_34)
	.align		4
.L_34:
        /*00b8*/ 	.word	index@(_Z33computeDivergenceAndPressureOnGPUPfS_S_S_)
        /*00bc*/ 	.word	0x00000000


	//----- nvinfo : EIATTR_MIN_STACK_SIZE
	.align		4
.L_35:
        /*00c0*/ 	.byte	0x04, 0x12
        /*00c2*/ 	.short	(.L_37 - .L_36)
	.align		4
.L_36:
        /*00c4*/ 	.word	index@(_Z11advectOnGPUiPfS_S_S_)
        /*00c8*/ 	.word	0x00000000


	//----- nvinfo : EIATTR_MIN_STACK_SIZE
	.align		4
.L_37:
        /*00cc*/ 	.byte	0x04, 0x12
        /*00ce*/ 	.short	(.L_39 - .L_38)
	.align		4
.L_38:
        /*00d0*/ 	.word	index@(_Z12diffuseOnGPUiPfS_S_ff)
        /*00d4*/ 	.word	0x00000000


	//----- nvinfo : EIATTR_MIN_STACK_SIZE
	.align		4
.L_39:
        /*00d8*/ 	.byte	0x04, 0x12
        /*00da*/ 	.short	(.L_41 - .L_40)
	.align		4
.L_40:
        /*00dc*/ 	.word	index@(_Z15add_sourceOnGPUPfS_)
        /*00e0*/ 	.word	0x00000000
.L_41:


//--------------------- .nv.compat                --------------------------
	.section	.nv.compat,"",@"SHT_CUDA_COMPAT_INFO"
	.align	4
        /*0000*/ 	.byte	0x02, 0x09, 0x00, 0x00, 0x02, 0x02, 0x01, 0x00, 0x02, 0x05, 0x05, 0x00, 0x03, 0x07, 0x01, 0x01
        /*0010*/ 	.byte	0x02, 0x03, 0x00, 0x00, 0x02, 0x06, 0x01, 0x00, 0x04, 0x0b, 0x08, 0x00, 0x01, 0x00, 0x00, 0x00
        /*0020*/ 	.byte	0x00, 0x00, 0x00, 0x00


//--------------------- .nv.info._Z16lastProjectOnGPUPfS_S_ --------------------------
	.section	.nv.info._Z16lastProjectOnGPUPfS_S_,"",@"SHT_CUDA_INFO"
	.sectionflags	@""
	.align	4


	//----- nvinfo : EIATTR_CUDA_API_VERSION
	.align		4
        /*0000*/ 	.byte	0x04, 0x37
        /*0002*/ 	.short	(.L_43 - .L_42)
.L_42:
        /*0004*/ 	.word	0x00000082


	//----- nvinfo : EIATTR_KPARAM_INFO
	.align		4
.L_43:
        /*0008*/ 	.byte	0x04, 0x17
        /*000a*/ 	.short	(.L_45 - .L_44)
.L_44:
        /*000c*/ 	.word	0x00000000
        /*0010*/ 	.short	0x0002
        /*0012*/ 	.short	0x0010
        /*0014*/ 	.byte	0x00, 0xf5, 0x21, 0x00


	//----- nvinfo : EIATTR_KPARAM_INFO
	.align		4
.L_45:
        /*0018*/ 	.byte	0x04, 0x17
        /*001a*/ 	.short	(.L_47 - .L_46)
.L_46:
        /*001c*/ 	.word	0x00000000
        /*0020*/ 	.short	0x0001
        /*0022*/ 	.short	0x0008
        /*0024*/ 	.byte	0x00, 0xf5, 0x21, 0x00


	//----- nvinfo : EIATTR_KPARAM_INFO
	.align		4
.L_47:
        /*0028*/ 	.byte	0x04, 0x17
        /*002a*/ 	.short	(.L_49 - .L_48)
.L_48:
        /*002c*/ 	.word	0x00000000
        /*0030*/ 	.short	0x0000
        /*0032*/ 	.short	0x0000
        /*0034*/ 	.byte	0x00, 0xf5, 0x21, 0x00


	//----- nvinfo : EIATTR_SPARSE_MMA_MASK
	.align		4
.L_49:
        /*0038*/ 	.byte	0x03, 0x50
        /*003a*/ 	.short	0x0000


	//----- nvinfo : EIATTR_MAXREG_COUNT
	.align		4
        /*003c*/ 	.byte	0x03, 0x1b
        /*003e*/ 	.short	0x00ff


	//----- nvinfo : EIATTR_MERCURY_ISA_VERSION
	.align		4
        /*0040*/ 	.byte	0x03, 0x5f
        /*0042*/ 	.short	0x0101


	//----- nvinfo : EIATTR_VRC_CTA_INIT_COUNT
	.align		4
        /*0044*/ 	.byte	0x02, 0x4a
	.zero		1
	.zero		1


	//----- nvinfo : EIATTR_EXIT_INSTR_OFFSETS
	.align		4
        /*0048*/ 	.byte	0x04, 0x1c
        /*004a*/ 	.short	(.L_51 - .L_50)


	//   ....[0]....
.L_50:
        /*004c*/ 	.word	0x00009850


	//   ....[1]....
        /*0050*/ 	.word	0x0000a550


	//   ....[2]....
        /*0054*/ 	.word	0x0000a660


	//   ....[3]....
        /*0058*/ 	.word	0x0000b210


	//   ....[4]....
        /*005c*/ 	.word	0x0000b2a0


	//   ....[5]....
        /*0060*/ 	.word	0x0000b330


	//   ....[6]....
        /*0064*/ 	.word	0x0000b640


	//   ....[7]....
        /*0068*/ 	.word	0x0000b750


	//   ....[8]....
        /*006c*/ 	.word	0x0000b780


	//   ....[9]....
        /*0070*/ 	.word	0x0000bd00


	//   ....[10]....
        /*0074*/ 	.word	0x0000be50


	//   ....[11]....
        /*0078*/ 	.word	0x0000bee0


	//   ....[12]....
        /*007c*/ 	.word	0x0000c1e0


	//   ....[13]....
        /*0080*/ 	.word	0x0000c2e0


	//   ....[14]....
        /*0084*/ 	.word	0x0000c370


	//   ....[15]....
        /*0088*/ 	.word	0x0000c700


	//   ....[16]....
        /*008c*/ 	.word	0x0000c7d0


	//   ....[17]....
        /*0090*/ 	.word	0x0000d270


	//   ....[18]....
        /*0094*/ 	.word	0x0000d310


	//----- nvinfo : EIATTR_CRS_STACK_SIZE
	.align		4
.L_51:
        /*0098*/ 	.byte	0x04, 0x1e
        /*009a*/ 	.short	(.L_53 - .L_52)
.L_52:
        /*009c*/ 	.word	0x00000000


	//----- nvinfo : EIATTR_CBANK_PARAM_SIZE
	.align		4
.L_53:
        /*00a0*/ 	.byte	0x03, 0x19
        /*00a2*/ 	.short	0x0018


	//----- nvinfo : EIATTR_PARAM_CBANK
	.align		4
        /*00a4*/ 	.byte	0x04, 0x0a
        /*00a6*/ 	.short	(.L_55 - .L_54)
	.align		4
.L_54:
        /*00a8*/ 	.word	index@(.nv.constant0._Z16lastProjectOnGPUPfS_S_)
        /*00ac*/ 	.short	0x0380
        /*00ae*/ 	.short	0x0018


	//----- nvinfo : EIATTR_SW_WAR
	.align		4
.L_55:
        /*00b0*/ 	.byte	0x04, 0x36
        /*00b2*/ 	.short	(.L_57 - .L_56)
.L_56:
        /*00b4*/ 	.word	0x00000008
.L_57:


//--------------------- .nv.info._Z33computeDivergenceAndPressureOnGPUPfS_S_S_ --------------------------
	.section	.nv.info._Z33computeDivergenceAndPressureOnGPUPfS_S_S_,"",@"SHT_CUDA_INFO"
	.sectionflags	@""
	.align	4


	//----- nvinfo : EIATTR_CUDA_API_VERSION
	.align		4
        /*0000*/ 	.byte	0x04, 0x37
        /*0002*/ 	.short	(.L_59 - .L_58)
.L_58:
        /*0004*/ 	.word	0x00000082


	//----- nvinfo : EIATTR_KPARAM_INFO
	.align		4
.L_59:
        /*0008*/ 	.byte	0x04, 0x17
        /*000a*/ 	.short	(.L_61 - .L_60)
.L_60:
        /*000c*/ 	.word	0x00000000
        /*0010*/ 	.short	0x0003
        /*0012*/ 	.short	0x0018
        /*0014*/ 	.byte	0x00, 0xf5, 0x21, 0x00


	//----- nvinfo : EIATTR_KPARAM_INFO
	.align		4
.L_61:
        /*0018*/ 	.byte	0x04, 0x17
        /*001a*/ 	.short	(.L_63 - .L_62)
.L_62:
        /*001c*/ 	.word	0x00000000
        /*0020*/ 	.short	0x0002
        /*0022*/ 	.short	0x0010
        /*0024*/ 	.byte	0x00, 0xf5, 0x21, 0x00


	//----- nvinfo : EIATTR_KPARAM_INFO
	.align		4
.L_63:
        /*0028*/ 	.byte	0x04, 0x17
        /*002a*/ 	.short	(.L_65 - .L_64)
.L_64:
        /*002c*/ 	.word	0x00000000
        /*0030*/ 	.short	0x0001
        /*0032*/ 	.short	0x0008
        /*0034*/ 	.byte	0x00, 0xf5, 0x21, 0x00


	//----- nvinfo : EIATTR_KPARAM_INFO
	.align		4
.L_65:
        /*0038*/ 	.byte	0x04, 0x17
        /*003a*/ 	.short	(.L_67 - .L_66)
.L_66:
        /*003c*/ 	.word	0x00000000
        /*0040*/ 	.short	0x0000
        /*0042*/ 	.short	0x0000
        /*0044*/ 	.byte	0x00, 0xf5, 0x21, 0x00


	//----- nvinfo : EIATTR_SPARSE_MMA_MASK
	.align		4
.L_67:
        /*0048*/ 	.byte	0x03, 0x50
        /*004a*/ 	.short	0x0000


	//----- nvinfo : EIATTR_MAXREG_COUNT
	.align		4
        /*004c*/ 	.byte	0x03, 0x1b
        /*004e*/ 	.short	0x00ff


	//----- nvinfo : EIATTR_MERCURY_ISA_VERSION
	.align		4
        /*0050*/ 	.byte	0x03, 0x5f
        /*0052*/ 	.short	0x0101


	//----- nvinfo : EIATTR_VRC_CTA_INIT_COUNT
	.align		4
        /*0054*/ 	.byte	0x02, 0x4a
	.zero		1
	.zero		1


	//----- nvinfo : EIATTR_EXIT_INSTR_OFFSETS
	.align		4
        /*0058*/ 	.byte	0x04, 0x1c
        /*005a*/ 	.short	(.L_69 - .L_68)


	//   ....[0]....
.L_68:
        /*005c*/ 	.word	0x00008880


	//   ....[1]....
        /*0060*/ 	.word	0x00009550


	//   ....[2]....
        /*0064*/ 	.word	0x00009660


	//   ....[3]....
        /*0068*/ 	.word	0x0000a1e0


	//   ....[4]....
        /*006c*/ 	.word	0x0000a270


	//   ....[5]....
        /*0070*/ 	.word	0x0000a300


	//   ....[6]....
        /*0074*/ 	.word	0x0000a5d0


	//   ....[7]....
        /*0078*/ 	.word	0x0000a6d0


	//   ....[8]....
        /*007c*/ 	.word	0x0000a700


	//   ....[9]....
        /*0080*/ 	.word	0x0000ac80


	//   ....[10]....
        /*0084*/ 	.word	0x0000add0


	//   ....[11]....
        /*0088*/ 	.word	0x0000ae60


	//   ....[12]....
        /*008c*/ 	.word	0x0000b140


	//   ....[13]....
        /*0090*/ 	.word	0x0000b230


	//   ....[14]....
        /*0094*/ 	.word	0x0000b2c0


	//   ....[15]....
        /*0098*/ 	.word	0x0000b650


	//   ....[16]....
        /*009c*/ 	.word	0x0000b720


	//   ....[17]....
        /*00a0*/ 	.word	0x0000c190


	//   ....[18]....
        /*00a4*/ 	.word	0x0000c230


	//----- nvinfo : EIATTR_CRS_STACK_SIZE
	.align		4
.L_69:
        /*00a8*/ 	.byte	0x04, 0x1e
        /*00aa*/ 	.short	(.L_71 - .L_70)
.L_70:
        /*00ac*/ 	.word	0x00000000


	//----- nvinfo : EIATTR_CBANK_PARAM_SIZE
	.align		4
.L_71:
        /*00b0*/ 	.byte	0x03, 0x19
        /*00b2*/ 	.short	0x0020


	//----- nvinfo : EIATTR_PARAM_CBANK
	.align		4
        /*00b4*/ 	.byte	0x04, 0x0a
        /*00b6*/ 	.short	(.L_73 - .L_72)
	.align		4
.L_72:
        /*00b8*/ 	.word	index@(.nv.constant0._Z33computeDivergenceAndPressureOnGPUPfS_S_S_)
        /*00bc*/ 	.short	0x0380
        /*00be*/ 	.short	0x0020


	//----- nvinfo : EIATTR_SW_WAR
	.align		4
.L_73:
        /*00c0*/ 	.byte	0x04, 0x36
        /*00c2*/ 	.short	(.L_75 - .L_74)
.L_74:
        /*00c4*/ 	.word	0x00000008
.L_75:


//--------------------- .nv.info._Z11advectOnGPUiPfS_S_S_ --------------------------
	.section	.nv.info._Z11advectOnGPUiPfS_S_S_,"",@"SHT_CUDA_INFO"
	.sectionflags	@""
	.align	4


	//----- nvinfo : EIATTR_CUDA_API_VERSION
	.align		4
        /*0000*/ 	.byte	0x04, 0x37
        /*0002*/ 	.short	(.L_77 - .L_76)
.L_76:
        /*0004*/ 	.word	0x00000082


	//----- nvinfo : EIATTR_KPARAM_INFO
	.align		4
.L_77:
        /*0008*/ 	.byte	0x04, 0x17
        /*000a*/ 	.short	(.L_79 - .L_78)
.L_78:
        /*000c*/ 	.word	0x00000000
        /*0010*/ 	.short	0x0004
        /*0012*/ 	.short	0x0020
        /*0014*/ 	.byte	0x00, 0xf5, 0x21, 0x00


	//----- nvinfo : EIATTR_KPARAM_INFO
	.align		4
.L_79:
        /*0018*/ 	.byte	0x04, 0x17
        /*001a*/ 	.short	(.L_81 - .L_80)
.L_80:
        /*001c*/ 	.word	0x00000000
        /*0020*/ 	.short	0x0003
        /*0022*/ 	.short	0x0018
        /*0024*/ 	.byte	0x00, 0xf5, 0x21, 0x00


	//----- nvinfo : EIATTR_KPARAM_INFO
	.align		4
.L_81:
        /*0028*/ 	.byte	0x04, 0x17
        /*002a*/ 	.short	(.L_83 - .L_82)
.L_82:
        /*002c*/ 	.word	0x00000000
        /*0030*/ 	.short	0x0002
        /*0032*/ 	.short	0x0010
        /*0034*/ 	.byte	0x00, 0xf5, 0x21, 0x00


	//----- nvinfo : EIATTR_KPARAM_INFO
	.align		4
.L_83:
        /*0038*/ 	.byte	0x04, 0x17
        /*003a*/ 	.short	(.L_85 - .L_84)
.L_84:
        /*003c*/ 	.word	0x00000000
        /*0040*/ 	.short	0x0001
        /*0042*/ 	.short	0x0008
        /*0044*/ 	.byte	0x00, 0xf5, 0x21, 0x00


	//----- nvinfo : EIATTR_KPARAM_INFO
	.align		4
.L_85:
        /*0048*/ 	.byte	0x04, 0x17
        /*004a*/ 	.short	(.L_87 - .L_86)
.L_86:
        /*004c*/ 	.word	0x00000000
        /*0050*/ 	.short	0x0000
        /*0052*/ 	.short	0x0000
        /*0054*/ 	.byte	0x00, 0xf0, 0x11, 0x00


	//----- nvinfo : EIATTR_SPARSE_MMA_MASK
	.align		4
.L_87:
        /*0058*/ 	.byte	0x03, 0x50
        /*005a*/ 	.short	0x0000


	//----- nvinfo : EIATTR_MAXREG_COUNT
	.align		4
        /*005c*/ 	.byte	0x03, 0x1b
        /*005e*/ 	.short	0x00ff


	//----- nvinfo : EIATTR_MERCURY_ISA_VERSION
	.align		4
        /*0060*/ 	.byte	0x03, 0x5f
        /*0062*/ 	.short	0x0101


	//----- nvinfo : EIATTR_VRC_CTA_INIT_COUNT
	.align		4
        /*0064*/ 	.byte	0x02, 0x4a
	.zero		1
	.zero		1


	//----- nvinfo : EIATTR_EXIT_INSTR_OFFSETS
	.align		4
        /*0068*/ 	.byte	0x04, 0x1c
        /*006a*/ 	.short	(.L_89 - .L_88)


	//   ....[0]....
.L_88:
        /*006c*/ 	.word	0x00002d50


	//   ....[1]....
        /*0070*/ 	.word	0x00005660


	//   ....[2]....
        /*0074*/ 	.word	0x00005770


	//   ....[3]....
        /*0078*/ 	.word	0x00007f90


	//   ....[4]....
        /*007c*/ 	.word	0x00008020


	//   ....[5]....
        /*0080*/ 	.word	0x000080b0


	//   ....[6]....
        /*0084*/ 	.word	0x000090a0


	//   ....[7]....
        /*0088*/ 	.word	0x000091a0


	//   ....[8]....
        /*008c*/ 	.word	0x00009fa0


	//   ....[9]....
        /*0090*/ 	.word	0x0000a0b0


	//   ....[10]....
        /*0094*/ 	.word	0x0000a0e0


	//   ....[11]....
        /*0098*/ 	.word	0x0000a6d0


	//   ....[12]....
        /*009c*/ 	.word	0x0000a830


	//   ....[13]....
        /*00a0*/ 	.word	0x0000add0


	//   ....[14]....
        /*00a4*/ 	.word	0x0000af20


	//   ....[15]....
        /*00a8*/ 	.word	0x0000afc0


	//   ....[16]....
        /*00ac*/ 	.word	0x0000b2f0


	//   ....[17]....
        /*00b0*/ 	.word	0x0000b3f0


	//   ....[18]....
        /*00b4*/ 	.word	0x0000b6a0


	//   ....[19]....
        /*00b8*/ 	.word	0x0000b790


	//   ....[20]....
        /*00bc*/ 	.word	0x0000b820


	//   ....[21]....
        /*00c0*/ 	.word	0x0000bc20


	//   ....[22]....
        /*00c4*/ 	.word	0x0000bd00


	//   ....[23]....
        /*00c8*/ 	.word	0x0000c0a0


	//   ....[24]....
        /*00cc*/ 	.word	0x0000c170


	//   ....[25]....
        /*00d0*/ 	.word	0x0000d5c0


	//   ....[26]....
        /*00d4*/ 	.word	0x0000d660


	//----- nvinfo : EIATTR_CRS_STACK_SIZE
	.align		4
.L_89:
        /*00d8*/ 	.byte	0x04, 0x1e
        /*00da*/ 	.short	(.L_91 - .L_90)
.L_90:
        /*00dc*/ 	.word	0x00000000


	//----- nvinfo : EIATTR_CBANK_PARAM_SIZE
	.align		4
.L_91:
        /*00e0*/ 	.byte	0x03, 0x19
        /*00e2*/ 	.short	0x0028


	//----- nvinfo : EIATTR_PARAM_CBANK
	.align		4
        /*00e4*/ 	.byte	0x04, 0x0a
        /*00e6*/ 	.short	(.L_93 - .L_92)
	.align		4
.L_92:
        /*00e8*/ 	.word	index@(.nv.constant0._Z11advectOnGPUiPfS_S_S_)
        /*00ec*/ 	.short	0x0380
        /*00ee*/ 	.short	0x0028


	//----- nvinfo : EIATTR_SW_WAR
	.align		4
.L_93:
        /*00f0*/ 	.byte	0x04, 0x36
        /*00f2*/ 	.short	(.L_95 - .L_94)
.L_94:
        /*00f4*/ 	.word	0x00000008
.L_95:


//--------------------- .nv.info._Z12diffuseOnGPUiPfS_S_ff --------------------------
	.section	.nv.info._Z12diffuseOnGPUiPfS_S_ff,"",@"SHT_CUDA_INFO"
	.sectionflags	@""
	.align	4


	//----- nvinfo : EIATTR_CUDA_API_VERSION
	.align		4
        /*0000*/ 	.byte	0x04, 0x37
        /*0002*/ 	.short	(.L_97 - .L_96)
.L_96:
        /*0004*/ 	.word	0x00000082


	//----- nvinfo : EIATTR_KPARAM_INFO
	.align		4
.L_97:
        /*0008*/ 	.byte	0x04, 0x17
        /*000a*/ 	.short	(.L_99 - .L_98)
.L_98:
        /*000c*/ 	.word	0x00000000
        /*0010*/ 	.short	0x0005
        /*0012*/ 	.short	0x0024
        /*0014*/ 	.byte	0x00, 0xf0, 0x11, 0x00


	//----- nvinfo : EIATTR_KPARAM_INFO
	.align		4
.L_99:
        /*0018*/ 	.byte	0x04, 0x17
        /*001a*/ 	.short	(.L_101 - .L_100)
.L_100:
        /*001c*/ 	.word	0x00000000
        /*0020*/ 	.short	0x0004
        /*0022*/ 	.short	0x0020
        /*0024*/ 	.byte	0x00, 0xf0, 0x11, 0x00


	//----- nvinfo : EIATTR_KPARAM_INFO
	.align		4
.L_101:
        /*0028*/ 	.byte	0x04, 0x17
        /*002a*/ 	.short	(.L_103 - .L_102)
.L_102:
        /*002c*/ 	.word	0x00000000
        /*0030*/ 	.short	0x0003
        /*0032*/ 	.short	0x0018
        /*0034*/ 	.byte	0x00, 0xf5, 0x21, 0x00


	//----- nvinfo : EIATTR_KPARAM_INFO
	.align		4
.L_103:
        /*0038*/ 	.byte	0x04, 0x17
        /*003a*/ 	.short	(.L_105 - .L_104)
.L_104:
        /*003c*/ 	.word	0x00000000
        /*0040*/ 	.short	0x0002
        /*0042*/ 	.short	0x0010
        /*0044*/ 	.byte	0x00, 0xf5, 0x21, 0x00


	//----- nvinfo : EIATTR_KPARAM_INFO
	.align		4
.L_105:
        /*0048*/ 	.byte	0x04, 0x17
        /*004a*/ 	.short	(.L_107 - .L_106)
.L_106:
        /*004c*/ 	.word	0x00000000
        /*0050*/ 	.short	0x0001
        /*0052*/ 	.short	0x0008
        /*0054*/ 	.byte	0x00, 0xf5, 0x21, 0x00


	//----- nvinfo : EIATTR_KPARAM_INFO
	.align		4
.L_107:
        /*0058*/ 	.byte	0x04, 0x17
        /*005a*/ 	.short	(.L_109 - .L_108)
.L_108:
        /*005c*/ 	.word	0x00000000
        /*0060*/ 	.short	0x0000
        /*0062*/ 	.short	0x0000
        /*0064*/ 	.byte	0x00, 0xf0, 0x11, 0x00


	//----- nvinfo : EIATTR_SPARSE_MMA_MASK
	.align		4
.L_109:
        /*0068*/ 	.byte	0x03, 0x50
        /*006a*/ 	.short	0x0000


	//----- nvinfo : EIATTR_MAXREG_COUNT
	.align		4
        /*006c*/ 	.byte	0x03, 0x1b
        /*006e*/ 	.short	0x00ff


	//----- nvinfo : EIATTR_MERCURY_ISA_VERSION
	.align		4
        /*0070*/ 	.byte	0x03, 0x5f
        /*0072*/ 	.short	0x0101


	//----- nvinfo : EIATTR_VRC_CTA_INIT_COUNT
	.align		4
        /*0074*/ 	.byte	0x02, 0x4a
	.zero		1
	.zero		1


	//----- nvinfo : EIATTR_EXIT_INSTR_OFFSETS
	.align		4
        /*0078*/ 	.byte	0x04, 0x1c
        /*007a*/ 	.short	(.L_111 - .L_110)


	//   ....[0]....
.L_110:
        /*007c*/ 	.word	0x00003420


	//   ....[1]....
        /*0080*/ 	.word	0x00005ce0


	//   ....[2]....
        /*0084*/ 	.word	0x00005df0


	//   ....[3]....
        /*0088*/ 	.word	0x00008610


	//   ....[4]....
        /*008c*/ 	.word	0x000086a0


	//   ....[5]....
        /*0090*/ 	.word	0x00008730


	//   ....[6]....
        /*0094*/ 	.word	0x00009720


	//   ....[7]....
        /*0098*/ 	.word	0x00009820


	//   ....[8]....
        /*009c*/ 	.word	0x0000a620


	//   ....[9]....
        /*00a0*/ 	.word	0x0000a730


	//   ....[10]....
        /*00a4*/ 	.word	0x0000a760


	//   ....[11]....
        /*00a8*/ 	.word	0x0000ad50


	//   ....[12]....
        /*00ac*/ 	.word	0x0000aeb0


	//   ....[13]....
        /*00b0*/ 	.word	0x0000b440


	//   ....[14]....
        /*00b4*/ 	.word	0x0000b590


	//   ....[15]....
        /*00b8*/ 	.word	0x0000b620


	//   ....[16]....
        /*00bc*/ 	.word	0x0000b950


	//   ....[17]....
        /*00c0*/ 	.word	0x0000ba50


	//   ....[18]....
        /*00c4*/ 	.word	0x0000bd00


	//   ....[19]....
        /*00c8*/ 	.word	0x0000bdf0


	//   ....[20]....
        /*00cc*/ 	.word	0x0000be80


	//   ....[21]....
        /*00d0*/ 	.word	0x0000c280


	//   ....[22]....
        /*00d4*/ 	.word	0x0000c360


	//   ....[23]....
        /*00d8*/ 	.word	0x0000c700


	//   ....[24]....
        /*00dc*/ 	.word	0x0000c7d0


	//   ....[25]....
        /*00e0*/ 	.word	0x0000dc20


	//   ....[26]....
        /*00e4*/ 	.word	0x0000dcc0


	//----- nvinfo : EIATTR_CRS_STACK_SIZE
	.align		4
.L_111:
        /*00e8*/ 	.byte	0x04, 0x1e
        /*00ea*/ 	.short	(.L_113 - .L_112)
.L_112:
        /*00ec*/ 	.word	0x00000000


	//----- nvinfo : EIATTR_CBANK_PARAM_SIZE
	.align		4
.L_113:
        /*00f0*/ 	.byte	0x03, 0x19
        /*00f2*/ 	.short	0x0028


	//----- nvinfo : EIATTR_PARAM_CBANK
	.align		4
        /*00f4*/ 	.byte	0x04, 0x0a
        /*00f6*/ 	.short	(.L_115 - .L_114)
	.align		4
.L_114:
        /*00f8*/ 	.word	index@(.nv.constant0._Z12diffuseOnGPUiPfS_S_ff)
        /*00fc*/ 	.short	0x0380
        /*00fe*/ 	.short	0x0028


	//----- nvinfo : EIATTR_SW_WAR
	.align		4
.L_115:
        /*0100*/ 	.byte	0x04, 0x36
        /*0102*/ 	.short	(.L_117 - .L_116)
.L_116:
        /*0104*/ 	.word	0x00000008
.L_117:


//--------------------- .nv.info._Z15add_sourceOnGPUPfS_ --------------------------
	.section	.nv.info._Z15add_sourceOnGPUPfS_,"",@"SHT_CUDA_INFO"
	.sectionflags	@""
	.align	4


	//----- nvinfo : EIATTR_CUDA_API_VERSION
	.align		4
        /*0000*/ 	.byte	0x04, 0x37
        /*0002*/ 	.short	(.L_119 - .L_118)
.L_118:
        /*0004*/ 	.word	0x00000082


	//----- nvinfo : EIATTR_KPARAM_INFO
	.align		4
.L_119:
        /*0008*/ 	.byte	0x04, 0x17
        /*000a*/ 	.short	(.L_121 - .L_120)
.L_120:
        /*000c*/ 	.word	0x00000000
        /*0010*/ 	.short	0x0001
        /*0012*/ 	.short	0x0008
        /*0014*/ 	.byte	0x00, 0xf5, 0x21, 0x00


	//----- nvinfo : EIATTR_KPARAM_INFO
	.align		4
.L_121:
        /*0018*/ 	.byte	0x04, 0x17
        /*001a*/ 	.short	(.L_123 - .L_122)
.L_122:
        /*001c*/ 	.word	0x00000000
        /*0020*/ 	.short	0x0000
        /*0022*/ 	.short	0x0000
        /*0024*/ 	.byte	0x00, 0xf5, 0x21, 0x00


	//----- nvinfo : EIATTR_SPARSE_MMA_MASK
	.align		4
.L_123:
        /*0028*/ 	.byte	0x03, 0x50
        /*002a*/ 	.short	0x0000


	//----- nvinfo : EIATTR_MAXREG_COUNT
	.align		4
        /*002c*/ 	.byte	0x03, 0x1b
        /*002e*/ 	.short	0x00ff


	//----- nvinfo : EIATTR_MERCURY_ISA_VERSION
	.align		4
        /*0030*/ 	.byte	0x03, 0x5f
        /*0032*/ 	.short	0x0101


	//----- nvinfo : EIATTR_VRC_CTA_INIT_COUNT
	.align		4
        /*0034*/ 	.byte	0x02, 0x4a
	.zero		1
	.zero		1


	//----- nvinfo : EIATTR_EXIT_INSTR_OFFSETS
	.align		4
        /*0038*/ 	.byte	0x04, 0x1c
        /*003a*/ 	.short	(.L_125 - .L_124)


	//   ....[0]....
.L_124:
        /*003c*/ 	.word	0x00000320


	//   ....[1]....
        /*0040*/ 	.word	0x00000ad0


	//----- nvinfo : EIATTR_CRS_STACK_SIZE
	.align		4
.L_125:
        /*0044*/ 	.byte	0x04, 0x1e
        /*0046*/ 	.short	(.L_127 - .L_126)
.L_126:
        /*0048*/ 	.word	0x00000000


	//----- nvinfo : EIATTR_CBANK_PARAM_SIZE
	.align		4
.L_127:
        /*004c*/ 	.byte	0x03, 0x19
        /*004e*/ 	.short	0x0010


	//----- nvinfo : EIATTR_PARAM_CBANK
	.align		4
        /*0050*/ 	.byte	0x04, 0x0a
        /*0052*/ 	.short	(.L_129 - .L_128)
	.align		4
.L_128:
        /*0054*/ 	.word	index@(.nv.constant0._Z15add_sourceOnGPUPfS_)
        /*0058*/ 	.short	0x0380
        /*005a*/ 	.short	0x0010


	//----- nvinfo : EIATTR_SW_WAR
	.align		4
.L_129:
        /*005c*/ 	.byte	0x04, 0x36
        /*005e*/ 	.short	(.L_131 - .L_130)
.L_130:
        /*0060*/ 	.word	0x00000008
.L_131:


//--------------------- .nv.callgraph             --------------------------
	.section	.nv.callgraph,"",@"SHT_CUDA_CALLGRAPH"
	.align	4
	.sectionentsize	8
	.align		4
        /*0000*/ 	.word	0x00000000
	.align		4
        /*0004*/ 	.word	0xffffffff
	.align		4
        /*0008*/ 	.word	0x00000000
	.align		4
        /*000c*/ 	.word	0xfffffffe
	.align		4
        /*0010*/ 	.word	0x00000000
	.align		4
        /*0014*/ 	.word	0xfffffffd
	.align		4
        /*0018*/ 	.word	0x00000000
	.align		4
        /*001c*/ 	.word	0xfffffffc


//--------------------- .nv.constant3             --------------------------
	.section	.nv.constant3,"a",@progbits
	.align	4
.nv.constant3:
	.type		N,@object
	.size		N,(DT - N)
N:
	.zero		4
	.type		DT,@object
	.size		DT,(VIS - DT)
DT:
	.zero		4
	.type		VIS,@object
	.size		VIS,(DIFF - VIS)
VIS:
	.zero		4
	.type		DIFF,@object
	.size		DIFF,(.L_3 - DIFF)
DIFF:
	.zero		4
.L_3:


//--------------------- .text._Z16lastProjectOnGPUPfS_S_ --------------------------
	.section	.text._Z16lastProjectOnGPUPfS_S_,"ax",@progbits
	.align	128
        .global         _Z16lastProjectOnGPUPfS_S_
        .type           _Z16lastProjectOnGPUPfS_S_,@function
        .size           _Z16lastProjectOnGPUPfS_S_,(.L_x_861 - _Z16lastProjectOnGPUPfS_S_)
        .other          _Z16lastProjectOnGPUPfS_S_,@"STO_CUDA_ENTRY STV_DEFAULT"
_Z16lastProjectOnGPUPfS_S_:
.text._Z16lastProjectOnGPUPfS_S_:
[----:B------:R-:W-:Y:S01]  /*0000*/  LDC R1, c[0x0][0x37c] ;  /* 0x0000df00ff017b82 */ /* 0x000fe20000000800 */
[----:B------:R-:W0:Y:S07]  /*0010*/  LDCU UR11, c[0x0][0x360] ;  /* 0x00006c00ff0b77ac */ /* 0x000e2e0008000800 */
[----:B------:R-:W1:Y:S01]  /*0020*/  LDC R7, c[0x3][RZ] ;  /* 0x00c00000ff077b82 */ /* 0x000e620000000800 */
[----:B------:R-:W2:Y:S01]  /*0030*/  S2R R12, SR_TID.X ;  /* 0x00000000000c7919 */ /* 0x000ea20000002100 */
[----:B------:R-:W3:Y:S01]  /*0040*/  LDCU UR10, c[0x0][0x364] ;  /* 0x00006c80ff0a77ac */ /* 0x000ee20008000800 */
[----:B------:R-:W4:Y:S01]  /*0050*/  S2R R13, SR_TID.Y ;  /* 0x00000000000d7919 */ /* 0x000f220000002200 */
[----:B------:R-:W0:Y:S04]  /*0060*/  LDCU UR4, c[0x0][0x370] ;  /* 0x00006e00ff0477ac */ /* 0x000e280008000800 */
[----:B------:R-:W5:Y:S01]  /*0070*/  S2UR UR6, SR_CTAID.X ;  /* 0x00000000000679c3 */ /* 0x000f620000002500 */
[----:B------:R-:W3:Y:S01]  /*0080*/  LDCU UR5, c[0x0][0x374] ;  /* 0x00006e80ff0577ac */ /* 0x000ee20008000800 */
[----:B------:R-:W0:Y:S06]  /*0090*/  LDCU.64 UR8, c[0x0][0x358] ;  /* 0x00006b00ff0877ac */ /* 0x000e2c0008000a00 */
[----:B------:R-:W4:Y:S01]  /*00a0*/  S2UR UR7, SR_CTAID.Y ;  /* 0x00000000000779c3 */ /* 0x000f220000002600 */
[----:B-1----:R-:W-:Y:S01]  /*00b0*/  VIADD R20, R7, 0x1 ;  /* 0x0000000107147836 */ /* 0x002fe20000000000 */
[----:B0-----:R-:W-:-:S02]  /*00c0*/  UIMAD UR4, UR11, UR4, URZ ;  /* 0x000000040b0472a4 */ /* 0x001fc4000f8e02ff */
[----:B---3--:R-:W-:-:S04]  /*00d0*/  UIMAD UR5, UR10, UR5, URZ ;  /* 0x000000050a0572a4 */ /* 0x008fc8000f8e02ff */
[----:B------:R-:W-:Y:S01]  /*00e0*/  IMAD R9, RZ, RZ, -UR4 ;  /* 0x80000004ff097e24 */ /* 0x000fe2000f8e02ff */
[----:B------:R-:W-:Y:S01]  /*00f0*/  ISETP.NE.U32.AND P2, PT, RZ, UR4, PT ;  /* 0x00000004ff007c0c */ /* 0x000fe2000bf45070 */
[----:B-----5:R-:W-:Y:S01]  /*0100*/  UIMAD UR6, UR6, UR11, URZ ;  /* 0x0000000b060672a4 */ /* 0x020fe2000f8e02ff */
[----:B------:R-:W0:Y:S01]  /*0110*/  I2F.U32.RP R0, UR4 ;  /* 0x0000000400007d06 */ /* 0x000e220008209000 */
[----:B------:R-:W-:Y:S01]  /*0120*/  IMAD R11, RZ, RZ, -UR5 ;  /* 0x80000005ff0b7e24 */ /* 0x000fe2000f8e02ff */
[----:B------:R-:W-:-:S03]  /*0130*/  ISETP.NE.U32.AND P5, PT, RZ, UR5, PT ;  /* 0x00000005ff007c0c */ /* 0x000fc6000bfa5070 */
[----:B--2---:R-:W-:Y:S01]  /*0140*/  VIADD R12, R12, UR6 ;  /* 0x000000060c0c7c36 */ /* 0x004fe20008000000 */
[----:B----4-:R-:W-:Y:S02]  /*0150*/  UIMAD UR7, UR7, UR10, URZ ;  /* 0x0000000a070772a4 */ /* 0x010fe4000f8e02ff */
[----:B------:R-:W1:Y:S04]  /*0160*/  I2F.U32.RP R6, UR5 ;  /* 0x0000000500067d06 */ /* 0x000e680008209000 */
[----:B------:R-:W-:-:S04]  /*0170*/  VIADD R13, R13, UR7 ;  /* 0x000000070d0d7c36 */ /* 0x000fc80008000000 */
[----:B0-----:R-:W0:Y:S08]  /*0180*/  MUFU.RCP R0, R0 ;  /* 0x0000000000007308 */ /* 0x001e300000001000 */
[----:B-1----:R-:W1:Y:S01]  /*0190*/  MUFU.RCP R6, R6 ;  /* 0x0000000600067308 */ /* 0x002e620000001000 */
[----:B0-----:R-:W-:-:S07]  /*01a0*/  VIADD R2, R0, 0xffffffe ;  /* 0x0ffffffe00027836 */ /* 0x001fce0000000000 */
[----:B------:R0:W2:Y:S01]  /*01b0*/  F2I.FTZ.U32.TRUNC.NTZ R3, R2 ;  /* 0x0000000200037305 */ /* 0x0000a2000021f000 */
[----:B-1----:R-:W-:-:S07]  /*01c0*/  VIADD R4, R6, 0xffffffe ;  /* 0x0ffffffe06047836 */ /* 0x002fce0000000000 */
[----:B------:R1:W3:Y:S01]  /*01d0*/  F2I.FTZ.U32.TRUNC.NTZ R5, R4 ;  /* 0x0000000400057305 */ /* 0x0002e2000021f000 */
[----:B0-----:R-:W-:Y:S02]  /*01e0*/  HFMA2 R2, -RZ, RZ, 0, 0 ;  /* 0x00000000ff027431 */ /* 0x001fe400000001ff */
[----:B--2---:R-:W-:Y:S02]  /*01f0*/  IMAD R9, R9, R3, RZ ;  /* 0x0000000309097224 */ /* 0x004fe400078e02ff */
[----:B-1----:R-:W-:Y:S02]  /*0200*/  IMAD.MOV.U32 R4, RZ, RZ, RZ ;  /* 0x000000ffff047224 */ /* 0x002fe400078e00ff */
[----:B------:R-:W-:-:S04]  /*0210*/  IMAD.HI.U32 R3, R3, R9, R2 ;  /* 0x0000000903037227 */ /* 0x000fc800078e0002 */
[----:B---3--:R-:W-:Y:S02]  /*0220*/  IMAD R11, R11, R5, RZ ;  /* 0x000000050b0b7224 */ /* 0x008fe400078e02ff */
[----:B------:R-:W-:-:S04]  /*0230*/  IMAD.HI.U32 R19, R3, R20, RZ ;  /* 0x0000001403137227 */ /* 0x000fc800078e00ff */
[----:B------:R-:W-:-:S04]  /*0240*/  IMAD.HI.U32 R5, R5, R11, R4 ;  /* 0x0000000b05057227 */ /* 0x000fc800078e0004 */
[----:B------:R-:W-:Y:S02]  /*0250*/  IMAD.MOV R3, RZ, RZ, -R19 ;  /* 0x000000ffff037224 */ /* 0x000fe400078e0a13 */
[----:B------:R-:W-:-:S04]  /*0260*/  IMAD.HI.U32 R18, R5, R20, RZ ;  /* 0x0000001405127227 */ /* 0x000fc800078e00ff */
[----:B------:R-:W-:Y:S02]  /*0270*/  IMAD.MOV R5, RZ, RZ, -R18 ;  /* 0x000000ffff057224 */ /* 0x000fe400078e0a12 */
[--C-:B------:R-:W-:Y:S02]  /*0280*/  IMAD R0, R3, UR4, R20.reuse ;  /* 0x0000000403007c24 */ /* 0x100fe4000f8e0214 */
[----:B------:R-:W-:-:S03]  /*0290*/  IMAD R2, R5, UR5, R20 ;  /* 0x0000000505027c24 */ /* 0x000fc6000f8e0214 */
[----:B------:R-:W-:Y:S02]  /*02a0*/  ISETP.GE.U32.AND P0, PT, R0, UR4, PT ;  /* 0x0000000400007c0c */ /* 0x000fe4000bf06070 */
[----:B------:R-:W-:-:S11]  /*02b0*/  ISETP.GE.U32.AND P3, PT, R2, UR5, PT ;  /* 0x0000000502007c0c */ /* 0x000fd6000bf66070 */
[----:B------:R-:W-:Y:S01]  /*02c0*/  @P0 IADD3 R0, PT, PT, R0, -UR4, RZ ;  /* 0x8000000400000c10 */ /* 0x000fe2000fffe0ff */
[----:B------:R-:W-:Y:S02]  /*02d0*/  @P0 VIADD R19, R19, 0x1 ;  /* 0x0000000113130836 */ /* 0x000fe40000000000 */
[----:B------:R-:W-:Y:S01]  /*02e0*/  @P3 VIADD R2, R2, -UR5 ;  /* 0x8000000502023c36 */ /* 0x000fe20008000000 */
[----:B------:R-:W-:Y:S01]  /*02f0*/  ISETP.GE.U32.AND P1, PT, R0, UR4, PT ;  /* 0x0000000400007c0c */ /* 0x000fe2000bf26070 */
[----:B------:R-:W-:Y:S01]  /*0300*/  @P3 VIADD R18, R18, 0x1 ;  /* 0x0000000112123836 */ /* 0x000fe20000000000 */
[----:B------:R-:W-:Y:S02]  /*0310*/  I2FP.F32.S32 R0, R7 ;  /* 0x0000000700007245 */ /* 0x000fe40000201400 */
[----:B------:R-:W-:-:S03]  /*0320*/  ISETP.GE.U32.AND P4, PT, R2, UR5, PT ;  /* 0x0000000502007c0c */ /* 0x000fc6000bf86070 */
[----:B------:R-:W-:-:S05]  /*0330*/  VIADD R2, R0, 0x1800000 ;  /* 0x0180000000027836 */ /* 0x000fca0000000000 */
[----:B------:R-:W-:Y:S02]  /*0340*/  LOP3.LUT R2, R2, 0x7f800000, RZ, 0xc0, !PT ;  /* 0x7f80000002027812 */ /* 0x000fe400078ec0ff */
[----:B------:R-:W-:Y:S02]  /*0350*/  @P1 IADD3 R19, PT, PT, R19, 0x1, RZ ;  /* 0x0000000113131810 */ /* 0x000fe40007ffe0ff */
[----:B------:R-:W-:Y:S01]  /*0360*/  ISETP.GT.U32.AND P0, PT, R2, 0x1ffffff, PT ;  /* 0x01ffffff0200780c */ /* 0x000fe20003f04070 */
[----:B------:R-:W-:Y:S01]  /*0370*/  @P4 VIADD R18, R18, 0x1 ;  /* 0x0000000112124836 */ /* 0x000fe20000000000 */
[----:B------:R-:W-:Y:S02]  /*0380*/  @!P2 LOP3.LUT R19, RZ, UR4, RZ, 0x33, !PT ;  /* 0x00000004ff13ac12 */ /* 0x000fe4000f8e33ff */
[----:B------:R-:W-:-:S03]  /*0390*/  @!P5 LOP3.LUT R18, RZ, UR5, RZ, 0x33, !PT ;  /* 0x00000005ff12dc12 */ /* 0x000fc6000f8e33ff */
[----:B------:R-:W-:Y:S01]  /*03a0*/  IMAD R12, R12, R19, R12 ;  /* 0x000000130c0c7224 */ /* 0x000fe200078e020c */
[----:B------:R-:W-:Y:S01]  /*03b0*/  IADD3 R10, PT, PT, R18, 0x1, RZ ;  /* 0x00000001120a7810 */ /* 0x000fe20007ffe0ff */
[----:B------:R-:W-:Y:S02]  /*03c0*/  VIADD R11, R19, 0x1 ;  /* 0x00000001130b7836 */ /* 0x000fe40000000000 */
[----:B------:R-:W-:Y:S02]  /*03d0*/  IMAD R9, R13, R18, R13 ;  /* 0x000000120d097224 */ /* 0x000fe400078e020d */
[----:B------:R-:W-:Y:S05]  /*03e0*/  @P0 BRA `(.L_x_0) ;  /* 0x00000000000c0947 */ /* 0x000fea0003800000 */
[----:B------:R-:W-:-:S07]  /*03f0*/  MOV R2, 0x410 ;  /* 0x0000041000027802 */ /* 0x000fce0000000f00 */
[----:B------:R-:W-:Y:S05]  /*0400*/  CALL.REL.NOINC `($__internal_0_$__cuda_sm20_rcp_rn_f32_slowpath) ;  /* 0x000000cc00c47944 */ /* 0x000fea0003c00000 */
[----:B------:R-:W-:Y:S05]  /*0410*/  BRA `(.L_x_1) ;  /* 0x0000000000107947 */ /* 0x000fea0003800000 */
.L_x_0:
[----:B------:R-:W0:Y:S02]  /*0420*/  MUFU.RCP R3, R0 ;  /* 0x0000000000037308 */ /* 0x000e240000001000 */
[----:B0-----:R-:W-:-:S04]  /*0430*/  FFMA R2, R0, R3, -1 ;  /* 0xbf80000000027423 */ /* 0x001fc80000000003 */
[----:B------:R-:W-:-:S04]  /*0440*/  FADD.FTZ R2, -R2, -RZ ;  /* 0x800000ff02027221 */ /* 0x000fc80000010100 */
[----:B------:R-:W-:-:S07]  /*0450*/  FFMA R8, R3, R2, R3 ;  /* 0x0000000203087223 */ /* 0x000fce0000000003 */
.L_x_1:
[----:B------:R-:W-:-:S13]  /*0460*/  ISETP.GT.U32.AND P0, PT, R18, 0x7ffffffe, PT ;  /* 0x7ffffffe1200780c */ /* 0x000fda0003f04070 */
[----:B------:R-:W-:Y:S05]  /*0470*/  @P0 BRA `(.L_x_2) ;  /* 0x0000001800780947 */ /* 0x000fea0003800000 */
[----:B------:R-:W0:Y:S01]  /*0480*/  LDC R4, c[0x3][RZ] ;  /* 0x00c00000ff047b82 */ /* 0x000e220000000800 */
[C---:B------:R-:W-:Y:S01]  /*0490*/  LOP3.LUT R7, R11.reuse, 0x3, RZ, 0xc0, !PT ;  /* 0x000000030b077812 */ /* 0x040fe200078ec0ff */
[----:B------:R-:W-:Y:S01]  /*04a0*/  UMOV UR4, URZ ;  /* 0x000000ff00047c82 */ /* 0x000fe20008000000 */
[----:B------:R-:W-:Y:S01]  /*04b0*/  LOP3.LUT R6, R11, 0xfffffffc, RZ, 0xc0, !PT ;  /* 0xfffffffc0b067812 */ /* 0x000fe200078ec0ff */
[----:B0-----:R-:W-:-:S07]  /*04c0*/  VIADD R4, R4, 0x2 ;  /* 0x0000000204047836 */ /* 0x001fce0000000000 */
.L_x_47:
[----:B------:R-:W-:-:S13]  /*04d0*/  ISETP.GT.U32.AND P0, PT, R19, 0x7ffffffe, PT ;  /* 0x7ffffffe1300780c */ /* 0x000fda0003f04070 */
[----:B012---:R-:W-:Y:S05]  /*04e0*/  @P0 BRA `(.L_x_3) ;  /* 0x0000001800500947 */ /* 0x007fea0003800000 */
[----:B------:R-:W-:Y:S01]  /*04f0*/  ISETP.GE.U32.AND P0, PT, R19, 0x3, PT ;  /* 0x000000031300780c */ /* 0x000fe20003f06070 */
[----:B------:R-:W-:Y:S02]  /*0500*/  VIADD R5, R9, UR4 ;  /* 0x0000000409057c36 */ /* 0x000fe40008000000 */
[----:B------:R-:W-:-:S10]  /*0510*/  IMAD.MOV.U32 R3, RZ, RZ, RZ ;  /* 0x000000ffff037224 */ /* 0x000fd400078e00ff */
[----:B------:R-:W-:Y:S05]  /*0520*/  @!P0 BRA `(.L_x_4) ;  /* 0x0000000c008c8947 */ /* 0x000fea0003800000 */
[----:B------:R-:W-:Y:S01]  /*0530*/  IMAD.MOV R3, RZ, RZ, -R6 ;  /* 0x000000ffff037224 */ /* 0x000fe200078e0a06 */
[----:B------:R-:W0:Y:S01]  /*0540*/  LDCU UR12, c[0x3][URZ] ;  /* 0x00c00000ff0c77ac */ /* 0x000e220008000800 */
[----:B------:R-:W-:-:S05]  /*0550*/  UMOV UR5, URZ ;  /* 0x000000ff00057c82 */ /* 0x000fca0008000000 */
.L_x_29:
[----:B-1----:R-:W1:Y:S01]  /*0560*/  LDC R15, c[0x3][RZ] ;  /* 0x00c00000ff0f7b82 */ /* 0x002e620000000800 */
[----:B------:R-:W-:Y:S01]  /*0570*/  IADD3 R2, PT, PT, R12, UR5, RZ ;  /* 0x000000050c027c10 */ /* 0x000fe2000fffe0ff */
[----:B------:R-:W-:Y:S01]  /*0580*/  VIADD R3, R3, 0x4 ;  /* 0x0000000403037836 */ /* 0x000fe20000000000 */
[----:B------:R-:W-:Y:S03]  /*0590*/  BSSY.RECONVERGENT B2, `(.L_x_5) ;  /* 0x000003a000027945 */ /* 0x000fe60003800200 */
[----:B------:R-:W-:Y:S01]  /*05a0*/  IMAD R0, R4, R5, R2 ;  /* 0x0000000504007224 */ /* 0x000fe200078e0202 */
[----:B------:R-:W-:Y:S01]  /*05b0*/  ISETP.NE.AND P2, PT, R3, RZ, PT ;  /* 0x000000ff0300720c */ /* 0x000fe20003f45270 */
[----:B------:R-:W2:Y:S01]  /*05c0*/  LDC.64 R16, c[0x0][0x390] ;  /* 0x0000e400ff107b82 */ /* 0x000ea20000000a00 */
[-C--:B-1----:R-:W-:Y:S02]  /*05d0*/  ISETP.GT.AND P0, PT, R5, R15.reuse, PT ;  /* 0x0000000f0500720c */ /* 0x082fe40003f04270 */
[----:B------:R-:W-:-:S02]  /*05e0*/  ISETP.GT.AND P1, PT, R2, R15, PT ;  /* 0x0000000f0200720c */ /* 0x000fc40003f24270 */
[----:B------:R-:W-:Y:S02]  /*05f0*/  ISETP.GT.AND P0, PT, R5, RZ, !P0 ;  /* 0x000000ff0500720c */ /* 0x000fe40004704270 */
[----:B------:R-:W-:Y:S02]  /*0600*/  ISETP.GT.AND P1, PT, R2, RZ, !P1 ;  /* 0x000000ff0200720c */ /* 0x000fe40004f24270 */
[----:B------:R-:W-:Y:S02]  /*0610*/  IADD3 R15, PT, PT, R0, -0x2, -R15 ;  /* 0xfffffffe000f7810 */ /* 0x000fe40007ffe80f */
[----:B------:R-:W-:-:S03]  /*0620*/  PLOP3.LUT P1, PT, P1, P0, PT, 0x80, 0x8 ;  /* 0x000000000008781c */ /* 0x000fc60000f21070 */
[----:B--2---:R-:W-:-:S04]  /*0630*/  IMAD.WIDE R14, R15, 0x4, R16 ;  /* 0x000000040f0e7825 */ /* 0x004fc800078e0210 */
[----:B------:R-:W-:-:S06]  /*0640*/  IMAD.WIDE R16, R0, 0x4, R16 ;  /* 0x0000000400107825 */ /* 0x000fcc00078e0210 */
[----:B0-----:R-:W-:Y:S05]  /*0650*/  @!P1 BRA `(.L_x_6) ;  /* 0x0000000000b49947 */ /* 0x001fea0003800000 */
[----:B------:R-:W2:Y:S04]  /*0660*/  LDG.E R21, desc[UR8][R16.64+0x4] ;  /* 0x0000040810157981 */ /* 0x000ea8000c1e1900 */
[----:B------:R-:W2:Y:S01]  /*0670*/  LDG.E R22, desc[UR8][R16.64+-0x4] ;  /* 0xfffffc0810167981 */ /* 0x000ea2000c1e1900 */
[----:B------:R-:W1:Y:S01]  /*0680*/  MUFU.RCP R23, R8 ;  /* 0x0000000800177308 */ /* 0x000e620000001000 */
[----:B------:R-:W-:Y:S01]  /*0690*/  BSSY.RECONVERGENT B3, `(.L_x_7) ;  /* 0x000000d000037945 */ /* 0x000fe20003800200 */
[----:B--2---:R-:W-:Y:S01]  /*06a0*/  FADD R21, R21, -R22 ;  /* 0x8000001615157221 */ /* 0x004fe20000000000 */
[----:B-1----:R-:W-:-:S03]  /*06b0*/  FFMA R22, R23, -R8, 1 ;  /* 0x3f80000017167423 */ /* 0x002fc60000000808 */
[----:B------:R-:W-:Y:S01]  /*06c0*/  FMUL R21, R21, 0.5 ;  /* 0x3f00000015157820 */ /* 0x000fe20000400000 */
[----:B------:R-:W-:-:S03]  /*06d0*/  FFMA R22, R23, R22, R23 ;  /* 0x0000001617167223 */ /* 0x000fc60000000017 */
[----:B------:R-:W1:Y:S01]  /*06e0*/  FCHK P1, R21, R8 ;  /* 0x0000000815007302 */ /* 0x000e620000020000 */
[----:B------:R-:W-:-:S04]  /*06f0*/  FFMA R23, R21, R22, RZ ;  /* 0x0000001615177223 */ /* 0x000fc800000000ff */
[----:B------:R-:W-:-:S04]  /*0700*/  FFMA R24, R23, -R8, R21 ;  /* 0x8000000817187223 */ /* 0x000fc80000000015 */
[----:B------:R-:W-:Y:S01]  /*0710*/  FFMA R22, R22, R24, R23 ;  /* 0x0000001816167223 */ /* 0x000fe20000000017 */
[----:B-1----:R-:W-:Y:S06]  /*0720*/  @!P1 BRA `(.L_x_8) ;  /* 0x00000000000c9947 */ /* 0x002fec0003800000 */
[----:B------:R-:W-:-:S07]  /*0730*/  MOV R22, 0x750 ;  /* 0x0000075000167802 */ /* 0x000fce0000000f00 */
[----:B0-----:R-:W-:Y:S05]  /*0740*/  CALL.REL.NOINC `($__internal_1_$__cuda_sm3x_div_rn_noftz_f32_slowpath) ;  /* 0x000000cc00c47944 */ /* 0x001fea0003c00000 */
[----:B------:R-:W-:-:S07]  /*0750*/  IMAD.MOV.U32 R22, RZ, RZ, R21 ;  /* 0x000000ffff167224 */ /* 0x000fce00078e0015 */
.L_x_8:
[----:B0-----:R-:W-:Y:S05]  /*0760*/  BSYNC.RECONVERGENT B3 ;  /* 0x0000000000037941 */ /* 0x001fea0003800200 */
.L_x_7:
[----:B------:R-:W0:Y:S02]  /*0770*/  LDC.64 R24, c[0x0][0x380] ;  /* 0x0000e000ff187b82 */ /* 0x000e240000000a00 */
[----:B0-----:R-:W-:-:S05]  /*0780*/  IMAD.WIDE R24, R0, 0x4, R24 ;  /* 0x0000000400187825 */ /* 0x001fca00078e0218 */
[----:B------:R-:W2:Y:S01]  /*0790*/  LDG.E R21, desc[UR8][R24.64] ;  /* 0x0000000818157981 */ /* 0x000ea2000c1e1900 */
[----:B------:R-:W0:Y:S01]  /*07a0*/  MUFU.RCP R29, R8 ;  /* 0x00000008001d7308 */ /* 0x000e220000001000 */
[----:B--2---:R-:W-:Y:S01]  /*07b0*/  FADD R27, R21, -R22 ;  /* 0x80000016151b7221 */ /* 0x004fe20000000000 */
[----:B------:R-:W-:-:S04]  /*07c0*/  IMAD.WIDE R22, R4, 0x4, R16 ;  /* 0x0000000404167825 */ /* 0x000fc800078e0210 */
[----:B------:R1:W-:Y:S04]  /*07d0*/  STG.E desc[UR8][R24.64], R27 ;  /* 0x0000001b18007986 */ /* 0x0003e8000c101908 */
[----:B------:R-:W2:Y:S04]  /*07e0*/  LDG.E R22, desc[UR8][R22.64] ;  /* 0x0000000816167981 */ /* 0x000ea8000c1e1900 */
[----:B------:R-:W2:Y:S01]  /*07f0*/  LDG.E R21, desc[UR8][R14.64] ;  /* 0x000000080e157981 */ /* 0x000ea2000c1e1900 */
[----:B0-----:R-:W-:Y:S01]  /*0800*/  FFMA R26, R29, -R8, 1 ;  /* 0x3f8000001d1a7423 */ /* 0x001fe20000000808 */
[----:B------:R-:W-:Y:S01]  /*0810*/  BSSY.RECONVERGENT B3, `(.L_x_9) ;  /* 0x000000c000037945 */ /* 0x000fe20003800200 */
[----:B--2---:R-:W-:-:S04]  /*0820*/  FADD R21, R22, -R21 ;  /* 0x8000001516157221 */ /* 0x004fc80000000000 */
[----:B------:R-:W-:Y:S01]  /*0830*/  FMUL R28, R21, 0.5 ;  /* 0x3f000000151c7820 */ /* 0x000fe20000400000 */
[----:B------:R-:W-:-:S03]  /*0840*/  FFMA R21, R29, R26, R29 ;  /* 0x0000001a1d157223 */ /* 0x000fc6000000001d */
[----:B------:R-:W0:Y:S01]  /*0850*/  FCHK P1, R28, R8 ;  /* 0x000000081c007302 */ /* 0x000e220000020000 */
[----:B------:R-:W-:-:S04]  /*0860*/  FFMA R26, R21, R28, RZ ;  /* 0x0000001c151a7223 */ /* 0x000fc800000000ff */
[----:B------:R-:W-:-:S04]  /*0870*/  FFMA R29, R26, -R8, R28 ;  /* 0x800000081a1d7223 */ /* 0x000fc8000000001c */
[----:B------:R-:W-:Y:S01]  /*0880*/  FFMA R21, R21, R29, R26 ;  /* 0x0000001d15157223 */ /* 0x000fe2000000001a */
[----:B01----:R-:W-:Y:S06]  /*0890*/  @!P1 BRA `(.L_x_10) ;  /* 0x00000000000c9947 */ /* 0x003fec0003800000 */
[----:B------:R-:W-:Y:S01]  /*08a0*/  IMAD.MOV.U32 R21, RZ, RZ, R28 ;  /* 0x000000ffff157224 */ /* 0x000fe200078e001c */
[----:B------:R-:W-:-:S07]  /*08b0*/  MOV R22, 0x8d0 ;  /* 0x000008d000167802 */ /* 0x000fce0000000f00 */
[----:B------:R-:W-:Y:S05]  /*08c0*/  CALL.REL.NOINC `($__internal_1_$__cuda_sm3x_div_rn_noftz_f32_slowpath) ;  /* 0x000000cc00647944 */ /* 0x000fea0003c00000 */
.L_x_10:
[----:B------:R-:W-:Y:S05]  /*08d0*/  BSYNC.RECONVERGENT B3 ;  /* 0x0000000000037941 */ /* 0x000fea0003800200 */
.L_x_9:
[----:B------:R-:W0:Y:S02]  /*08e0*/  LDC.64 R22, c[0x0][0x388] ;  /* 0x0000e200ff167b82 */ /* 0x000e240000000a00 */
[----:B0-----:R-:W-:-:S05]  /*08f0*/  IMAD.WIDE R22, R0, 0x4, R22 ;  /* 0x0000000400167825 */ /* 0x001fca00078e0216 */
[----:B------:R-:W2:Y:S02]  /*0900*/  LDG.E R24, desc[UR8][R22.64] ;  /* 0x0000000816187981 */ /* 0x000ea4000c1e1900 */
[----:B--2---:R-:W-:-:S05]  /*0910*/  FADD R21, R24, -R21 ;  /* 0x8000001518157221 */ /* 0x004fca0000000000 */
[----:B------:R1:W-:Y:S02]  /*0920*/  STG.E desc[UR8][R22.64], R21 ;  /* 0x0000001516007986 */ /* 0x0003e4000c101908 */
.L_x_6:
[----:B0-----:R-:W-:Y:S05]  /*0930*/  BSYNC.RECONVERGENT B2 ;  /* 0x0000000000027941 */ /* 0x001fea0003800200 */
.L_x_5:
[----:B-1----:R-:W-:Y:S01]  /*0940*/  VIADD R21, R2, 0x1 ;  /* 0x0000000102157836 */ /* 0x002fe20000000000 */
[----:B------:R-:W-:Y:S04]  /*0950*/  BSSY.RECONVERGENT B2, `(.L_x_11) ;  /* 0x0000033000027945 */ /* 0x000fe80003800200 */
[----:B------:R-:W-:-:S04]  /*0960*/  ISETP.GT.AND P1, PT, R21, UR12, PT ;  /* 0x0000000c15007c0c */ /* 0x000fc8000bf24270 */
[----:B------:R-:W-:-:S04]  /*0970*/  ISETP.LT.U32.AND P1, PT, R2, 0x7fffffff, !P1 ;  /* 0x7fffffff0200780c */ /* 0x000fc80004f21070 */
[----:B------:R-:W-:-:S13]  /*0980*/  PLOP3.LUT P1, PT, P1, P0, PT, 0x80, 0x8 ;  /* 0x000000000008781c */ /* 0x000fda0000f21070 */
[----:B------:R-:W-:Y:S05]  /*0990*/  @!P1 BRA `(.L_x_12) ;  /* 0x0000000000b89947 */ /* 0x000fea0003800000 */
[----:B------:R-:W2:Y:S04]  /*09a0*/  LDG.E R21, desc[UR8][R16.64+0x8] ;  /* 0x0000080810157981 */ /* 0x000ea8000c1e1900 */
[----:B------:R-:W2:Y:S01]  /*09b0*/  LDG.E R22, desc[UR8][R16.64] ;  /* 0x0000000810167981 */ /* 0x000ea2000c1e1900 */
[----:B------:R-:W0:Y:S01]  /*09c0*/  MUFU.RCP R23, R8 ;  /* 0x0000000800177308 */ /* 0x000e220000001000 */
[----:B------:R-:W-:Y:S01]  /*09d0*/  BSSY.RECONVERGENT B3, `(.L_x_13) ;  /* 0x000000e000037945 */ /* 0x000fe20003800200 */
[----:B------:R-:W-:Y:S01]  /*09e0*/  IADD3 R29, PT, PT, R0, 0x1, RZ ;  /* 0x00000001001d7810 */ /* 0x000fe20007ffe0ff */
[----:B0-----:R-:W-:Y:S01]  /*09f0*/  FFMA R24, R23, -R8, 1 ;  /* 0x3f80000017187423 */ /* 0x001fe20000000808 */
[----:B--2---:R-:W-:-:S03]  /*0a00*/  FADD R22, R21, -R22 ;  /* 0x8000001615167221 */ /* 0x004fc60000000000 */
[----:B------:R-:W-:Y:S01]  /*0a10*/  FFMA R21, R23, R24, R23 ;  /* 0x0000001817157223 */ /* 0x000fe20000000017 */
[----:B------:R-:W-:-:S04]  /*0a20*/  FMUL R25, R22, 0.5 ;  /* 0x3f00000016197820 */ /* 0x000fc80000400000 */
[----:B------:R-:W0:Y:S01]  /*0a30*/  FCHK P1, R25, R8 ;  /* 0x0000000819007302 */ /* 0x000e220000020000 */
[----:B------:R-:W-:-:S04]  /*0a40*/  FFMA R22, R21, R25, RZ ;  /* 0x0000001915167223 */ /* 0x000fc800000000ff */
[----:B------:R-:W-:-:S04]  /*0a50*/  FFMA R23, R22, -R8, R25 ;  /* 0x8000000816177223 */ /* 0x000fc80000000019 */
[----:B------:R-:W-:Y:S01]  /*0a60*/  FFMA R21, R21, R23, R22 ;  /* 0x0000001715157223 */ /* 0x000fe20000000016 */
[----:B0-----:R-:W-:Y:S06]  /*0a70*/  @!P1 BRA `(.L_x_14) ;  /* 0x00000000000c9947 */ /* 0x001fec0003800000 */
[----:B------:R-:W-:Y:S01]  /*0a80*/  IMAD.MOV.U32 R21, RZ, RZ, R25 ;  /* 0x000000ffff157224 */ /* 0x000fe200078e0019 */
[----:B------:R-:W-:-:S07]  /*0a90*/  MOV R22, 0xab0 ;  /* 0x00000ab000167802 */ /* 0x000fce0000000f00 */
[----:B------:R-:W-:Y:S05]  /*0aa0*/  CALL.REL.NOINC `($__internal_1_$__cuda_sm3x_div_rn_noftz_f32_slowpath) ;  /* 0x000000c800ec7944 */ /* 0x000fea0003c00000 */
.L_x_14:
[----:B------:R-:W-:Y:S05]  /*0ab0*/  BSYNC.RECONVERGENT B3 ;  /* 0x0000000000037941 */ /* 0x000fea0003800200 */
.L_x_13:
        /* <DEDUP_REMOVED lines=22> */
.L_x_16:
[----:B------:R-:W-:Y:S05]  /*0c20*/  BSYNC.RECONVERGENT B3 ;  /* 0x0000000000037941 */ /* 0x000fea0003800200 */
.L_x_15:
[----:B------:R-:W0:Y:S02]  /*0c30*/  LDC.64 R22, c[0x0][0x388] ;  /* 0x0000e200ff167b82 */ /* 0x000e240000000a00 */
[----:B0-----:R-:W-:-:S05]  /*0c40*/  IMAD.WIDE R22, R29, 0x4, R22 ;  /* 0x000000041d167825 */ /* 0x001fca00078e0216 */
[----:B------:R-:W2:Y:S02]  /*0c50*/  LDG.E R24, desc[UR8][R22.64] ;  /* 0x0000000816187981 */ /* 0x000ea4000c1e1900 */
[----:B--2---:R-:W-:-:S05]  /*0c60*/  FADD R21, R24, -R21 ;  /* 0x8000001518157221 */ /* 0x004fca0000000000 */
[----:B------:R0:W-:Y:S02]  /*0c70*/  STG.E desc[UR8][R22.64], R21 ;  /* 0x0000001516007986 */ /* 0x0001e4000c101908 */
.L_x_12:
[----:B------:R-:W-:Y:S05]  /*0c80*/  BSYNC.RECONVERGENT B2 ;  /* 0x0000000000027941 */ /* 0x000fea0003800200 */
.L_x_11:
[----:B0-----:R-:W-:Y:S01]  /*0c90*/  VIADD R21, R2, 0x2 ;  /* 0x0000000202157836 */ /* 0x001fe20000000000 */
[----:B------:R-:W-:Y:S04]  /*0ca0*/  BSSY.RECONVERGENT B2, `(.L_x_17) ;  /* 0x0000033000027945 */ /* 0x000fe80003800200 */
[----:B------:R-:W-:-:S04]  /*0cb0*/  ISETP.GT.AND P1, PT, R21, UR12, PT ;  /* 0x0000000c15007c0c */ /* 0x000fc8000bf24270 */
[----:B------:R-:W-:-:S04]  /*0cc0*/  ISETP.GT.AND P1, PT, R21, RZ, !P1 ;  /* 0x000000ff1500720c */ /* 0x000fc80004f24270 */
[----:B------:R-:W-:-:S13]  /*0cd0*/  PLOP3.LUT P1, PT, P1, P0, PT, 0x80, 0x8 ;  /* 0x000000000008781c */ /* 0x000fda0000f21070 */
[----:B------:R-:W-:Y:S05]  /*0ce0*/  @!P1 BRA `(.L_x_18) ;  /* 0x0000000000b89947 */ /* 0x000fea0003800000 */
[----:B------:R-:W2:Y:S04]  /*0cf0*/  LDG.E R21, desc[UR8][R16.64+0xc] ;  /* 0x00000c0810157981 */ /* 0x000ea8000c1e1900 */
[----:B------:R-:W2:Y:S01]  /*0d00*/  LDG.E R22, desc[UR8][R16.64+0x4] ;  /* 0x0000040810167981 */ /* 0x000ea2000c1e1900 */
[----:B------:R-:W0:Y:S01]  /*0d10*/  MUFU.RCP R23, R8 ;  /* 0x0000000800177308 */ /* 0x000e220000001000 */
[----:B------:R-:W-:Y:S01]  /*0d20*/  BSSY.RECONVERGENT B3, `(.L_x_19) ;  /* 0x000000e000037945 */ /* 0x000fe20003800200 */
[----:B------:R-:W-:Y:S02]  /*0d30*/  VIADD R29, R0, 0x2 ;  /* 0x00000002001d7836 */ /* 0x000fe40000000000 */
        /* <DEDUP_REMOVED lines=9> */
[----:B------:R-:W-:Y:S02]  /*0dd0*/  MOV R21, R25 ;  /* 0x0000001900157202 */ /* 0x000fe40000000f00 */
[----:B------:R-:W-:-:S07]  /*0de0*/  MOV R22, 0xe00 ;  /* 0x00000e0000167802 */ /* 0x000fce0000000f00 */
[----:B------:R-:W-:Y:S05]  /*0df0*/  CALL.REL.NOINC `($__internal_1_$__cuda_sm3x_div_rn_noftz_f32_slowpath) ;  /* 0x000000c800187944 */ /* 0x000fea0003c00000 */
.L_x_20:
[----:B------:R-:W-:Y:S05]  /*0e00*/  BSYNC.RECONVERGENT B3 ;  /* 0x0000000000037941 */ /* 0x000fea0003800200 */
.L_x_19:
        /* <DEDUP_REMOVED lines=22> */
.L_x_22:
[----:B------:R-:W-:Y:S05]  /*0f70*/  BSYNC.RECONVERGENT B3 ;  /* 0x0000000000037941 */ /* 0x000fea0003800200 */
.L_x_21:
[----:B------:R-:W0:Y:S02]  /*0f80*/  LDC.64 R22, c[0x0][0x388] ;  /* 0x0000e200ff167b82 */ /* 0x000e240000000a00 */
[----:B0-----:R-:W-:-:S05]  /*0f90*/  IMAD.WIDE R22, R29, 0x4, R22 ;  /* 0x000000041d167825 */ /* 0x001fca00078e0216 */
[----:B------:R-:W2:Y:S02]  /*0fa0*/  LDG.E R24, desc[UR8][R22.64] ;  /* 0x0000000816187981 */ /* 0x000ea4000c1e1900 */
[----:B--2---:R-:W-:-:S05]  /*0fb0*/  FADD R21, R24, -R21 ;  /* 0x8000001518157221 */ /* 0x004fca0000000000 */
[----:B------:R0:W-:Y:S02]  /*0fc0*/  STG.E desc[UR8][R22.64], R21 ;  /* 0x0000001516007986 */ /* 0x0001e4000c101908 */
.L_x_18:
[----:B------:R-:W-:Y:S05]  /*0fd0*/  BSYNC.RECONVERGENT B2 ;  /* 0x0000000000027941 */ /* 0x000fea0003800200 */
.L_x_17:
[----:B------:R-:W-:Y:S01]  /*0fe0*/  VIADD R2, R2, 0x3 ;  /* 0x0000000302027836 */ /* 0x000fe20000000000 */
[----:B------:R-:W-:Y:S04]  /*0ff0*/  BSSY.RECONVERGENT B2, `(.L_x_23) ;  /* 0x0000033000027945 */ /* 0x000fe80003800200 */
[----:B------:R-:W-:-:S04]  /*1000*/  ISETP.GT.AND P1, PT, R2, UR12, PT ;  /* 0x0000000c02007c0c */ /* 0x000fc8000bf24270 */
[----:B------:R-:W-:-:S04]  /*1010*/  ISETP.GT.AND P1, PT, R2, RZ, !P1 ;  /* 0x000000ff0200720c */ /* 0x000fc80004f24270 */
[----:B------:R-:W-:-:S13]  /*1020*/  PLOP3.LUT P1, PT, P1, P0, PT, 0x80, 0x8 ;  /* 0x000000000008781c */ /* 0x000fda0000f21070 */
[----:B------:R-:W-:Y:S05]  /*1030*/  @!P1 BRA `(.L_x_24) ;  /* 0x0000000000b89947 */ /* 0x000fea0003800000 */
[----:B------:R-:W2:Y:S04]  /*1040*/  LDG.E R2, desc[UR8][R16.64+0x10] ;  /* 0x0000100810027981 */ /* 0x000ea8000c1e1900 */
[----:B0-----:R-:W2:Y:S01]  /*1050*/  LDG.E R21, desc[UR8][R16.64+0x8] ;  /* 0x0000080810157981 */ /* 0x001ea2000c1e1900 */
[----:B------:R-:W0:Y:S01]  /*1060*/  MUFU.RCP R25, R8 ;  /* 0x0000000800197308 */ /* 0x000e220000001000 */
[----:B------:R-:W-:Y:S01]  /*1070*/  BSSY.RECONVERGENT B3, `(.L_x_25) ;  /* 0x000000e000037945 */ /* 0x000fe20003800200 */
[----:B------:R-:W-:Y:S02]  /*1080*/  VIADD R0, R0, 0x3 ;  /* 0x0000000300007836 */ /* 0x000fe40000000000 */
[----:B0-----:R-:W-:Y:S01]  /*1090*/  FFMA R22, R25, -R8, 1 ;  /* 0x3f80000019167423 */ /* 0x001fe20000000808 */
[----:B--2---:R-:W-:-:S04]  /*10a0*/  FADD R2, R2, -R21 ;  /* 0x8000001502027221 */ /* 0x004fc80000000000 */
[----:B------:R-:W-:Y:S01]  /*10b0*/  FMUL R23, R2, 0.5 ;  /* 0x3f00000002177820 */ /* 0x000fe20000400000 */
[----:B------:R-:W-:-:S03]  /*10c0*/  FFMA R2, R25, R22, R25 ;  /* 0x0000001619027223 */ /* 0x000fc60000000019 */
        /* <DEDUP_REMOVED lines=8> */
.L_x_26:
[----:B------:R-:W-:Y:S05]  /*1150*/  BSYNC.RECONVERGENT B3 ;  /* 0x0000000000037941 */ /* 0x000fea0003800200 */
.L_x_25:
[----:B------:R-:W0:Y:S02]  /*1160*/  LDC.64 R22, c[0x0][0x380] ;  /* 0x0000e000ff167b82 */ /* 0x000e240000000a00 */
[----:B0-----:R-:W-:-:S05]  /*1170*/  IMAD.WIDE R22, R0, 0x4, R22 ;  /* 0x0000000400167825 */ /* 0x001fca00078e0216 */
[----:B------:R-:W2:Y:S01]  /*1180*/  LDG.E R2, desc[UR8][R22.64] ;  /* 0x0000000816027981 */ /* 0x000ea2000c1e1900 */
[----:B------:R-:W-:Y:S01]  /*1190*/  IMAD.WIDE R16, R4, 0x4, R16 ;  /* 0x0000000404107825 */ /* 0x000fe200078e0210 */
[----:B------:R-:W0:Y:S03]  /*11a0*/  MUFU.RCP R25, R8 ;  /* 0x0000000800197308 */ /* 0x000e260000001000 */
[----:B--2---:R-:W-:-:S05]  /*11b0*/  FADD R21, R2, -R21 ;  /* 0x8000001502157221 */ /* 0x004fca0000000000 */
        /* <DEDUP_REMOVED lines=11> */
[----:B-1----:R-:W-:Y:S01]  /*1270*/  FFMA R21, R2, R24, R25 ;  /* 0x0000001802157223 */ /* 0x002fe20000000019 */
[----:B0-----:R-:W-:Y:S06]  /*1280*/  @!P0 BRA `(.L_x_28) ;  /* 0x00000000000c8947 */ /* 0x001fec0003800000 */
[----:B------:R-:W-:Y:S02]  /*1290*/  MOV R21, R26 ;  /* 0x0000001a00157202 */ /* 0x000fe40000000f00 */
[----:B------:R-:W-:-:S07]  /*12a0*/  MOV R22, 0x12c0 ;  /* 0x000012c000167802 */ /* 0x000fce0000000f00 */
[----:B------:R-:W-:Y:S05]  /*12b0*/  CALL.REL.NOINC `($__internal_1_$__cuda_sm3x_div_rn_noftz_f32_slowpath) ;  /* 0x000000c000e87944 */ /* 0x000fea0003c00000 */
.L_x_28:
[----:B------:R-:W-:Y:S05]  /*12c0*/  BSYNC.RECONVERGENT B3 ;  /* 0x0000000000037941 */ /* 0x000fea0003800200 */
.L_x_27:
[----:B------:R-:W0:Y:S02]  /*12d0*/  LDC.64 R14, c[0x0][0x388] ;  /* 0x0000e200ff0e7b82 */ /* 0x000e240000000a00 */
[----:B0-----:R-:W-:-:S05]  /*12e0*/  IMAD.WIDE R14, R0, 0x4, R14 ;  /* 0x00000004000e7825 */ /* 0x001fca00078e020e */
[----:B------:R-:W2:Y:S02]  /*12f0*/  LDG.E R0, desc[UR8][R14.64] ;  /* 0x000000080e007981 */ /* 0x000ea4000c1e1900 */
[----:B--2---:R-:W-:-:S05]  /*1300*/  FADD R21, R0, -R21 ;  /* 0x8000001500157221 */ /* 0x004fca0000000000 */
[----:B------:R1:W-:Y:S02]  /*1310*/  STG.E desc[UR8][R14.64], R21 ;  /* 0x000000150e007986 */ /* 0x0003e4000c101908 */
.L_x_24:
[----:B------:R-:W-:Y:S05]  /*1320*/  BSYNC.RECONVERGENT B2 ;  /* 0x0000000000027941 */ /* 0x000fea0003800200 */
.L_x_23:
[----:B------:R-:W-:Y:S01]  /*1330*/  UIADD3 UR5, UPT, UPT, UR5, 0x4, URZ ;  /* 0x0000000405057890 */ /* 0x000fe2000fffe0ff */
[----:B------:R-:W-:Y:S11]  /*1340*/  @P2 BRA `(.L_x_29) ;  /* 0xfffffff000842947 */ /* 0x000ff6000383ffff */
[----:B------:R-:W-:-:S07]  /*1350*/  IMAD.MOV.U32 R3, RZ, RZ, R6 ;  /* 0x000000ffff037224 */ /* 0x000fce00078e0006 */
.L_x_4:
[----:B------:R-:W-:-:S13]  /*1360*/  ISETP.NE.AND P0, PT, R7, RZ, PT ;  /* 0x000000ff0700720c */ /* 0x000fda0003f05270 */
[----:B------:R-:W-:Y:S05]  /*1370*/  @!P0 BRA `(.L_x_3) ;  /* 0x0000000800ac8947 */ /* 0x000fea0003800000 */
[----:B------:R-:W2:Y:S01]  /*1380*/  LDC R2, c[0x3][RZ] ;  /* 0x00c00000ff027b82 */ /* 0x000ea20000000800 */
[----:B------:R-:W-:Y:S01]  /*1390*/  IMAD.IADD R0, R12, 0x1, R3 ;  /* 0x000000010c007824 */ /* 0x000fe200078e0203 */
[----:B------:R-:W-:Y:S06]  /*13a0*/  BSSY.RECONVERGENT B2, `(.L_x_30) ;  /* 0x0000039000027945 */ /* 0x000fec0003800200 */
[----:B-1----:R-:W1:Y:S01]  /*13b0*/  LDC.64 R14, c[0x0][0x390] ;  /* 0x0000e400ff0e7b82 */ /* 0x002e620000000a00 */
[-C--:B--2---:R-:W-:Y:S02]  /*13c0*/  ISETP.GT.AND P0, PT, R5, R2.reuse, PT ;  /* 0x000000020500720c */ /* 0x084fe40003f04270 */
[----:B------:R-:W-:-:S02]  /*13d0*/  ISETP.GT.AND P1, PT, R0, R2, PT ;  /* 0x000000020000720c */ /* 0x000fc40003f24270 */
[----:B------:R-:W-:Y:S01]  /*13e0*/  ISETP.GT.AND P0, PT, R5, RZ, !P0 ;  /* 0x000000ff0500720c */ /* 0x000fe20004704270 */
[----:B------:R-:W-:Y:S01]  /*13f0*/  IMAD R5, R4, R5, R0 ;  /* 0x0000000504057224 */ /* 0x000fe200078e0200 */
[----:B------:R-:W-:-:S03]  /*1400*/  ISETP.GT.AND P1, PT, R0, RZ, !P1 ;  /* 0x000000ff0000720c */ /* 0x000fc60004f24270 */
[C---:B-1----:R-:W-:Y:S01]  /*1410*/  IMAD.WIDE R16, R5.reuse, 0x4, R14 ;  /* 0x0000000405107825 */ /* 0x042fe200078e020e */
[----:B------:R-:W-:Y:S02]  /*1420*/  PLOP3.LUT P1, PT, P1, P0, PT, 0x80, 0x8 ;  /* 0x000000000008781c */ /* 0x000fe40000f21070 */
[----:B------:R-:W-:-:S05]  /*1430*/  IADD3 R3, PT, PT, R5, -0x2, -R2 ;  /* 0xfffffffe05037810 */ /* 0x000fca0007ffe802 */
[----:B------:R-:W-:-:S06]  /*1440*/  IMAD.WIDE R14, R3, 0x4, R14 ;  /* 0x00000004030e7825 */ /* 0x000fcc00078e020e */
[----:B------:R-:W-:Y:S05]  /*1450*/  @!P1 BRA `(.L_x_31) ;  /* 0x0000000000b49947 */ /* 0x000fea0003800000 */
[----:B------:R-:W2:Y:S04]  /*1460*/  LDG.E R2, desc[UR8][R16.64+0x4] ;  /* 0x0000040810027981 */ /* 0x000ea8000c1e1900 */
[----:B------:R-:W2:Y:S01]  /*1470*/  LDG.E R3, desc[UR8][R16.64+-0x4] ;  /* 0xfffffc0810037981 */ /* 0x000ea2000c1e1900 */
[----:B0-----:R-:W0:Y:S01]  /*1480*/  MUFU.RCP R21, R8 ;  /* 0x0000000800157308 */ /* 0x001e220000001000 */
[----:B------:R-:W-:Y:S01]  /*1490*/  BSSY.RECONVERGENT B3, `(.L_x_32) ;  /* 0x000000d000037945 */ /* 0x000fe20003800200 */
        /* <DEDUP_REMOVED lines=12> */
.L_x_33:
[----:B------:R-:W-:Y:S05]  /*1560*/  BSYNC.RECONVERGENT B3 ;  /* 0x0000000000037941 */ /* 0x000fea0003800200 */
.L_x_32:
        /* <DEDUP_REMOVED lines=22> */
.L_x_35:
[----:B------:R-:W-:Y:S05]  /*16d0*/  BSYNC.RECONVERGENT B3 ;  /* 0x0000000000037941 */ /* 0x000fea0003800200 */
.L_x_34:
[----:B------:R-:W0:Y:S02]  /*16e0*/  LDC.64 R2, c[0x0][0x388] ;  /* 0x0000e200ff027b82 */ /* 0x000e240000000a00 */
[----:B0-----:R-:W-:-:S05]  /*16f0*/  IMAD.WIDE R2, R5, 0x4, R2 ;  /* 0x0000000405027825 */ /* 0x001fca00078e0202 */
[----:B------:R-:W2:Y:S02]  /*1700*/  LDG.E R22, desc[UR8][R2.64] ;  /* 0x0000000802167981 */ /* 0x000ea4000c1e1900 */
[----:B--2---:R-:W-:-:S05]  /*1710*/  FADD R21, R22, -R21 ;  /* 0x8000001516157221 */ /* 0x004fca0000000000 */
[----:B------:R1:W-:Y:S02]  /*1720*/  STG.E desc[UR8][R2.64], R21 ;  /* 0x0000001502007986 */ /* 0x0003e4000c101908 */
.L_x_31:
[----:B------:R-:W-:Y:S05]  /*1730*/  BSYNC.RECONVERGENT B2 ;  /* 0x0000000000027941 */ /* 0x000fea0003800200 */
.L_x_30:
[----:B------:R-:W-:-:S13]  /*1740*/  ISETP.NE.AND P1, PT, R7, 0x1, PT ;  /* 0x000000010700780c */ /* 0x000fda0003f25270 */
[----:B------:R-:W-:Y:S05]  /*1750*/  @!P1 BRA `(.L_x_3) ;  /* 0x0000000400b49947 */ /* 0x000fea0003800000 */
[----:B------:R-:W2:Y:S01]  /*1760*/  LDCU UR5, c[0x3][URZ] ;  /* 0x00c00000ff0577ac */ /* 0x000ea20008000800 */
[----:B-1----:R-:W-:Y:S01]  /*1770*/  IADD3 R2, PT, PT, R0, 0x1, RZ ;  /* 0x0000000100027810 */ /* 0x002fe20007ffe0ff */
[----:B------:R-:W-:Y:S03]  /*1780*/  BSSY.RECONVERGENT B2, `(.L_x_36) ;  /* 0x0000033000027945 */ /* 0x000fe60003800200 */
[----:B--2---:R-:W-:-:S04]  /*1790*/  ISETP.GT.AND P1, PT, R2, UR5, PT ;  /* 0x0000000502007c0c */ /* 0x004fc8000bf24270 */
[----:B------:R-:W-:-:S04]  /*17a0*/  ISETP.LT.U32.AND P1, PT, R0, 0x7fffffff, !P1 ;  /* 0x7fffffff0000780c */ /* 0x000fc80004f21070 */
[----:B------:R-:W-:-:S13]  /*17b0*/  PLOP3.LUT P1, PT, P1, P0, PT, 0x80, 0x8 ;  /* 0x000000000008781c */ /* 0x000fda0000f21070 */
[----:B------:R-:W-:Y:S05]  /*17c0*/  @!P1 BRA `(.L_x_37) ;  /* 0x0000000000b89947 */ /* 0x000fea0003800000 */
[----:B------:R-:W2:Y:S04]  /*17d0*/  LDG.E R2, desc[UR8][R16.64+0x8] ;  /* 0x0000080810027981 */ /* 0x000ea8000c1e1900 */
[----:B------:R-:W2:Y:S01]  /*17e0*/  LDG.E R3, desc[UR8][R16.64] ;  /* 0x0000000810037981 */ /* 0x000ea2000c1e1900 */
[----:B0-----:R-:W0:Y:S01]  /*17f0*/  MUFU.RCP R21, R8 ;  /* 0x0000000800157308 */ /* 0x001e220000001000 */
[----:B------:R-:W-:Y:S01]  /*1800*/  BSSY.RECONVERGENT B3, `(.L_x_38) ;  /* 0x000000e000037945 */ /* 0x000fe20003800200 */
[----:B0-----:R-:W-:Y:S01]  /*1810*/  FFMA R22, R21, -R8, 1 ;  /* 0x3f80000015167423 */ /* 0x001fe20000000808 */
[----:B--2---:R-:W-:-:S03]  /*1820*/  FADD R2, R2, -R3 ;  /* 0x8000000302027221 */ /* 0x004fc60000000000 */
[----:B------:R-:W-:Y:S01]  /*1830*/  FFMA R3, R21, R22, R21 ;  /* 0x0000001615037223 */ /* 0x000fe20000000015 */
[----:B------:R-:W-:Y:S01]  /*1840*/  FMUL R24, R2, 0.5 ;  /* 0x3f00000002187820 */ /* 0x000fe20000400000 */
[----:B------:R-:W-:-:S03]  /*1850*/  VIADD R2, R5, 0x1 ;  /* 0x0000000105027836 */ /* 0x000fc60000000000 */
        /* <DEDUP_REMOVED lines=8> */
.L_x_39:
[----:B------:R-:W-:Y:S05]  /*18e0*/  BSYNC.RECONVERGENT B3 ;  /* 0x0000000000037941 */ /* 0x000fea0003800200 */
.L_x_38:
        /* <DEDUP_REMOVED lines=19> */
[----:B------:R-:W-:Y:S01]  /*1a20*/  IMAD.MOV.U32 R21, RZ, RZ, R29 ;  /* 0x000000ffff157224 */ /* 0x000fe200078e001d */
[----:B------:R-:W-:-:S07]  /*1a30*/  MOV R22, 0x1a50 ;  /* 0x00001a5000167802 */ /* 0x000fce0000000f00 */
[----:B------:R-:W-:Y:S05]  /*1a40*/  CALL.REL.NOINC `($__internal_1_$__cuda_sm3x_div_rn_noftz_f32_slowpath) ;  /* 0x000000bc00047944 */ /* 0x000fea0003c00000 */
.L_x_41:
[----:B------:R-:W-:Y:S05]  /*1a50*/  BSYNC.RECONVERGENT B3 ;  /* 0x0000000000037941 */ /* 0x000fea0003800200 */
.L_x_40:
[----:B------:R-:W0:Y:S02]  /*1a60*/  LDC.64 R22, c[0x0][0x388] ;  /* 0x0000e200ff167b82 */ /* 0x000e240000000a00 */
[----:B0-----:R-:W-:-:S05]  /*1a70*/  IMAD.WIDE R22, R2, 0x4, R22 ;  /* 0x0000000402167825 */ /* 0x001fca00078e0216 */
[----:B------:R-:W2:Y:S02]  /*1a80*/  LDG.E R2, desc[UR8][R22.64] ;  /* 0x0000000816027981 */ /* 0x000ea4000c1e1900 */
[----:B--2---:R-:W-:-:S05]  /*1a90*/  FADD R21, R2, -R21 ;  /* 0x8000001502157221 */ /* 0x004fca0000000000 */
[----:B------:R1:W-:Y:S02]  /*1aa0*/  STG.E desc[UR8][R22.64], R21 ;  /* 0x0000001516007986 */ /* 0x0003e4000c101908 */
.L_x_37:
[----:B------:R-:W-:Y:S05]  /*1ab0*/  BSYNC.RECONVERGENT B2 ;  /* 0x0000000000027941 */ /* 0x000fea0003800200 */
.L_x_36:
[----:B------:R-:W2:Y:S01]  /*1ac0*/  LDCU UR5, c[0x3][URZ] ;  /* 0x00c00000ff0577ac */ /* 0x000ea20008000800 */
[----:B------:R-:W-:Y:S01]  /*1ad0*/  VIADD R0, R0, 0x2 ;  /* 0x0000000200007836 */ /* 0x000fe20000000000 */
[----:B------:R-:W-:Y:S04]  /*1ae0*/  BSSY.RECONVERGENT B2, `(.L_x_3) ;  /* 0x0000034000027945 */ /* 0x000fe80003800200 */
[----:B--2---:R-:W-:-:S04]  /*1af0*/  ISETP.GT.AND P1, PT, R0, UR5, PT ;  /* 0x0000000500007c0c */ /* 0x004fc8000bf24270 */
[----:B------:R-:W-:-:S04]  /*1b00*/  ISETP.GT.AND P1, PT, R0, RZ, !P1 ;  /* 0x000000ff0000720c */ /* 0x000fc80004f24270 */
[----:B------:R-:W-:-:S04]  /*1b10*/  PLOP3.LUT P1, PT, P1, P0, PT, 0x80, 0x8 ;  /* 0x000000000008781c */ /* 0x000fc80000f21070 */
[----:B------:R-:W-:-:S13]  /*1b20*/  ISETP.EQ.OR P1, PT, R7, 0x2, !P1 ;  /* 0x000000020700780c */ /* 0x000fda0004f22670 */
[----:B------:R-:W-:Y:S05]  /*1b30*/  @P1 BRA `(.L_x_42) ;  /* 0x0000000000b81947 */ /* 0x000fea0003800000 */
[----:B------:R-:W2:Y:S04]  /*1b40*/  LDG.E R0, desc[UR8][R16.64+0xc] ;  /* 0x00000c0810007981 */ /* 0x000ea8000c1e1900 */
[----:B------:R-:W2:Y:S01]  /*1b50*/  LDG.E R3, desc[UR8][R16.64+0x4] ;  /* 0x0000040810037981 */ /* 0x000ea2000c1e1900 */
[----:B01----:R-:W0:Y:S01]  /*1b60*/  MUFU.RCP R21, R8 ;  /* 0x0000000800157308 */ /* 0x003e220000001000 */
[----:B------:R-:W-:Y:S01]  /*1b70*/  BSSY.RECONVERGENT B3, `(.L_x_43) ;  /* 0x000000e000037945 */ /* 0x000fe20003800200 */
[----:B------:R-:W-:Y:S01]  /*1b80*/  IADD3 R5, PT, PT, R5, 0x2, RZ ;  /* 0x0000000205057810 */ /* 0x000fe20007ffe0ff */
        /* <DEDUP_REMOVED lines=12> */
.L_x_44:
[----:B------:R-:W-:Y:S05]  /*1c50*/  BSYNC.RECONVERGENT B3 ;  /* 0x0000000000037941 */ /* 0x000fea0003800200 */
.L_x_43:
        /* <DEDUP_REMOVED lines=22> */
.L_x_46:
[----:B------:R-:W-:Y:S05]  /*1dc0*/  BSYNC.RECONVERGENT B3 ;  /* 0x0000000000037941 */ /* 0x000fea0003800200 */
.L_x_45:
[----:B------:R-:W0:Y:S02]  /*1dd0*/  LDC.64 R2, c[0x0][0x388] ;  /* 0x0000e200ff027b82 */ /* 0x000e240000000a00 */
[----:B0-----:R-:W-:-:S05]  /*1de0*/  IMAD.WIDE R2, R5, 0x4, R2 ;  /* 0x0000000405027825 */ /* 0x001fca00078e0202 */
[----:B------:R-:W2:Y:S02]  /*1df0*/  LDG.E R0, desc[UR8][R2.64] ;  /* 0x0000000802007981 */ /* 0x000ea4000c1e1900 */
[----:B--2---:R-:W-:-:S05]  /*1e00*/  FADD R21, R0, -R21 ;  /* 0x8000001500157221 */ /* 0x004fca0000000000 */
[----:B------:R2:W-:Y:S02]  /*1e10*/  STG.E desc[UR8][R2.64], R21 ;  /* 0x0000001502007986 */ /* 0x0005e4000c101908 */
.L_x_42:
[----:B------:R-:W-:Y:S05]  /*1e20*/  BSYNC.RECONVERGENT B2 ;  /* 0x0000000000027941 */ /* 0x000fea0003800200 */
.L_x_3:
[----:B------:R-:W-:Y:S01]  /*1e30*/  ISETP.NE.AND P0, PT, R18, UR4, PT ;  /* 0x0000000412007c0c */ /* 0x000fe2000bf05270 */
[----:B------:R-:W-:-:S12]  /*1e40*/  UIADD3 UR4, UPT, UPT, UR4, 0x1, URZ ;  /* 0x0000000104047890 */ /* 0x000fd8000fffe0ff */
[----:B------:R-:W-:Y:S05]  /*1e50*/  @P0 BRA `(.L_x_47) ;  /* 0xffffffe4009c0947 */ /* 0x000fea000383ffff */
.L_x_2:
[----:B------:R-:W-:Y:S01]  /*1e60*/  LOP3.LUT P1, RZ, R12, R9, RZ, 0xfc, !PT ;  /* 0x000000090cff7212 */ /* 0x000fe2000782fcff */
[----:B------:R-:W3:Y:S01]  /*1e70*/  LDCU UR12, c[0x3][URZ] ;  /* 0x00c00000ff0c77ac */ /* 0x000ee20008000800 */
[----:B------:R-:W-:Y:S11]  /*1e80*/  BSSY.RECONVERGENT B0, `(.L_x_48) ;  /* 0x000079e000007945 */ /* 0x000ff60003800200 */
[----:B------:R-:W-:Y:S05]  /*1e90*/  @P1 BRA `(.L_x_49) ;  /* 0x0000001400081947 */ /* 0x000fea0003800000 */
[----:B------:R-:W-:-:S13]  /*1ea0*/  ISETP.GT.U32.AND P0, PT, R18, 0x7ffffffe, PT ;  /* 0x7ffffffe1200780c */ /* 0x000fda0003f04070 */
[----:B------:R-:W-:Y:S05]  /*1eb0*/  @P0 BRA `(.L_x_50) ;  /* 0x0000000400200947 */ /* 0x000fea0003800000 */
[----:B------:R-:W-:Y:S01]  /*1ec0*/  ISETP.GE.U32.AND P0, PT, R18, 0x3, PT ;  /* 0x000000031200780c */ /* 0x000fe20003f06070 */
[----:B-12---:R-:W-:Y:S01]  /*1ed0*/  IMAD.MOV.U32 R2, RZ, RZ, RZ ;  /* 0x000000ffff027224 */ /* 0x006fe200078e00ff */
[----:B------:R-:W-:-:S04]  /*1ee0*/  LOP3.LUT R0, R10, 0x3, RZ, 0xc0, !PT ;  /* 0x000000030a007812 */ /* 0x000fc800078ec0ff */
[----:B------:R-:W-:-:S07]  /*1ef0*/  ISETP.NE.AND P2, PT, R0, RZ, PT ;  /* 0x000000ff0000720c */ /* 0x000fce0003f45270 */
[----:B------:R-:W-:Y:S06]  /*1f00*/  @!P0 BRA `(.L_x_51) ;  /* 0x0000000000c48947 */ /* 0x000fec0003800000 */
[----:B------:R-:W1:Y:S01]  /*1f10*/  LDCU UR4, c[0x3][URZ] ;  /* 0x00c00000ff0477ac */ /* 0x000e620008000800 */
[----:B------:R-:W2:Y:S01]  /*1f20*/  LDC R5, c[0x3][RZ] ;  /* 0x00c00000ff057b82 */ /* 0x000ea20000000800 */
[----:B------:R-:W-:Y:S01]  /*1f30*/  HFMA2 R3, -RZ, RZ, 0, 2.384185791015625e-07 ;  /* 0x00000004ff037431 */ /* 0x000fe200000001ff */
[----:B------:R-:W-:Y:S01]  /*1f40*/  LOP3.LUT R2, R10, 0xfffffffc, RZ, 0xc0, !PT ;  /* 0xfffffffc0a027812 */ /* 0x000fe200078ec0ff */
[----:B0-----:R-:W-:-:S05]  /*1f50*/  IMAD.MOV.U32 R23, RZ, RZ, RZ ;  /* 0x000000ffff177224 */ /* 0x001fca00078e00ff */
[----:B------:R-:W0:Y:S01]  /*1f60*/  LDC R4, c[0x3][RZ] ;  /* 0x00c00000ff047b82 */ /* 0x000e220000000800 */
[----:B-1----:R-:W-:Y:S02]  /*1f70*/  USHF.L.U32 UR5, UR4, 0x1, URZ ;  /* 0x0000000104057899 */ /* 0x002fe400080006ff */
[----:B------:R-:W-:Y:S02]  /*1f80*/  UIMAD UR13, UR4, 0x3, URZ ;  /* 0x00000003040d78a4 */ /* 0x000fe4000f8e02ff */
[----:B------:R-:W-:Y:S02]  /*1f90*/  ULEA UR4, UR4, 0x8, 0x2 ;  /* 0x0000000804047891 */ /* 0x000fe4000f8e10ff */
[----:B------:R-:W-:Y:S02]  /*1fa0*/  IMAD.U32 R8, RZ, RZ, UR5 ;  /* 0x00000005ff087e24 */ /* 0x000fe4000f8e00ff */
[----:B------:R-:W-:-:S08]  /*1fb0*/  IMAD.U32 R21, RZ, RZ, UR13 ;  /* 0x0000000dff157e24 */ /* 0x000fd0000f8e00ff */
.L_x_52:
[----:B0-----:R-:W-:-:S04]  /*1fc0*/  ISETP.GT.AND P0, PT, R23, R4, PT ;  /* 0x000000041700720c */ /* 0x001fc80003f04270 */
[----:B------:R-:W-:-:S13]  /*1fd0*/  ISETP.EQ.OR P0, PT, R23, RZ, P0 ;  /* 0x000000ff1700720c */ /* 0x000fda0000702670 */
[----:B-1----:R-:W0:Y:S01]  /*1fe0*/  @!P0 LDC.64 R14, c[0x0][0x380] ;  /* 0x0000e000ff0e8b82 */ /* 0x002e220000000a00 */
[----:B------:R-:W-:-:S04]  /*1ff0*/  @!P0 VIADD R7, R3, 0xfffffffc ;  /* 0xfffffffc03078836 */ /* 0x000fc80000000000 */
[----:B0-----:R-:W-:-:S05]  /*2000*/  @!P0 IMAD.WIDE R14, R7, 0x4, R14 ;  /* 0x00000004070e8825 */ /* 0x001fca00078e020e */
[----:B------:R-:W4:Y:S01]  /*2010*/  @!P0 LDG.E R16, desc[UR8][R14.64+0x4] ;  /* 0x000004080e108981 */ /* 0x000f22000c1e1900 */
[----:B------:R-:W-:-:S13]  /*2020*/  ISETP.GE.AND P3, PT, R23, R4, PT ;  /* 0x000000041700720c */ /* 0x000fda0003f66270 */
[----:B------:R-:W0:Y:S01]  /*2030*/  @!P3 LDC.64 R6, c[0x0][0x380] ;  /* 0x0000e000ff06bb82 */ /* 0x000e220000000a00 */
[----:B--2---:R-:W-:-:S04]  /*2040*/  @!P3 VIADD R17, R5, 0x2 ;  /* 0x000000020511b836 */ /* 0x004fc80000000000 */
[----:B0-----:R-:W-:-:S04]  /*2050*/  @!P3 IMAD.WIDE R6, R17, 0x4, R6 ;  /* 0x000000041106b825 */ /* 0x001fc800078e0206 */
[----:B----4-:R-:W-:-:S05]  /*2060*/  @!P0 FADD R27, -R16, -RZ ;  /* 0x800000ff101b8221 */ /* 0x010fca0000000100 */
[----:B------:R0:W-:Y:S04]  /*2070*/  @!P0 STG.E desc[UR8][R14.64], R27 ;  /* 0x0000001b0e008986 */ /* 0x0001e8000c101908 */
[----:B------:R-:W2:Y:S01]  /*2080*/  @!P3 LDG.E R22, desc[UR8][R6.64+0x4] ;  /* 0x000004080616b981 */ /* 0x000ea2000c1e1900 */
[----:B------:R-:W-:-:S04]  /*2090*/  IADD3 R17, PT, PT, R23, 0x2, RZ ;  /* 0x0000000217117810 */ /* 0x000fc80007ffe0ff */
[----:B------:R-:W-:-:S13]  /*20a0*/  ISETP.GT.AND P0, PT, R17, R4, PT ;  /* 0x000000041100720c */ /* 0x000fda0003f04270 */
[----:B------:R-:W1:Y:S01]  /*20b0*/  @!P0 LDC.64 R16, c[0x0][0x380] ;  /* 0x0000e000ff108b82 */ /* 0x000e620000000a00 */
[----:B------:R-:W-:-:S04]  /*20c0*/  @!P0 VIADD R25, R8, 0x4 ;  /* 0x0000000408198836 */ /* 0x000fc80000000000 */
[----:B-1----:R-:W-:-:S04]  /*20d0*/  @!P0 IMAD.WIDE R16, R25, 0x4, R16 ;  /* 0x0000000419108825 */ /* 0x002fc800078e0210 */
[----:B--2---:R-:W-:-:S05]  /*20e0*/  @!P3 FADD R29, -R22, -RZ ;  /* 0x800000ff161db221 */ /* 0x004fca0000000100 */
[----:B------:R1:W-:Y:S04]  /*20f0*/  @!P3 STG.E desc[UR8][R6.64], R29 ;  /* 0x0000001d0600b986 */ /* 0x0003e8000c101908 */
[----:B------:R-:W2:Y:S01]  /*2100*/  @!P0 LDG.E R22, desc[UR8][R16.64+0x4] ;  /* 0x0000040810168981 */ /* 0x000ea2000c1e1900 */
[----:B------:R-:W-:-:S05]  /*2110*/  VIADD R25, R23, 0x3 ;  /* 0x0000000317197836 */ /* 0x000fca0000000000 */
[----:B------:R-:W-:-:S13]  /*2120*/  ISETP.GT.AND P3, PT, R25, R4, PT ;  /* 0x000000041900720c */ /* 0x000fda0003f64270 */
[----:B0-----:R-:W0:Y:S01]  /*2130*/  @!P3 LDC.64 R14, c[0x0][0x380] ;  /* 0x0000e000ff0ebb82 */ /* 0x001e220000000a00 */
[----:B------:R-:W-:-:S04]  /*2140*/  @!P3 VIADD R25, R21, 0x6 ;  /* 0x000000061519b836 */ /* 0x000fc80000000000 */
[----:B0-----:R-:W-:-:S04]  /*2150*/  @!P3 IMAD.WIDE R14, R25, 0x4, R14 ;  /* 0x00000004190eb825 */ /* 0x001fc800078e020e */
[----:B--2---:R-:W-:-:S05]  /*2160*/  @!P0 FADD R27, -R22, -RZ ;  /* 0x800000ff161b8221 */ /* 0x004fca0000000100 */
[----:B------:R1:W-:Y:S04]  /*2170*/  @!P0 STG.E desc[UR8][R16.64], R27 ;  /* 0x0000001b10008986 */ /* 0x0003e8000c101908 */
[----:B------:R-:W2:Y:S01]  /*2180*/  @!P3 LDG.E R22, desc[UR8][R14.64+0x4] ;  /* 0x000004080e16b981 */ /* 0x000ea2000c1e1900 */
[----:B------:R-:W-:Y:S01]  /*2190*/  VIADD R23, R23, 0x4 ;  /* 0x0000000417177836 */ /* 0x000fe20000000000 */
[----:B------:R-:W-:Y:S01]  /*21a0*/  IADD3 R5, PT, PT, R5, UR4, RZ ;  /* 0x0000000405057c10 */ /* 0x000fe2000fffe0ff */
[----:B------:R-:W-:Y:S02]  /*21b0*/  VIADD R3, R3, UR4 ;  /* 0x0000000403037c36 */ /* 0x000fe40008000000 */
[----:B------:R-:W-:Y:S01]  /*21c0*/  VIADD R8, R8, UR4 ;  /* 0x0000000408087c36 */ /* 0x000fe20008000000 */
[----:B------:R-:W-:Y:S01]  /*21d0*/  ISETP.NE.AND P0, PT, R23, R2, PT ;  /* 0x000000021700720c */ /* 0x000fe20003f05270 */
[----:B------:R-:W-:-:S02]  /*21e0*/  VIADD R21, R21, UR4 ;  /* 0x0000000415157c36 */ /* 0x000fc40008000000 */
[----:B--2---:R-:W-:-:S05]  /*21f0*/  @!P3 FADD R25, -R22, -RZ ;  /* 0x800000ff1619b221 */ /* 0x004fca0000000100 */
[----:B------:R1:W-:Y:S05]  /*2200*/  @!P3 STG.E desc[UR8][R14.64], R25 ;  /* 0x000000190e00b986 */ /* 0x0003ea000c101908 */
[----:B------:R-:W-:Y:S05]  /*2210*/  @P0 BRA `(.L_x_52) ;  /* 0xfffffffc00680947 */ /* 0x000fea000383ffff */
.L_x_51:
[----:B------:R-:W-:Y:S05]  /*2220*/  @!P2 BRA `(.L_x_50) ;  /* 0x000000000044a947 */ /* 0x000fea0003800000 */
[----:B------:R-:W2:Y:S01]  /*2230*/  LDCU UR4, c[0x3][URZ] ;  /* 0x00c00000ff0477ac */ /* 0x000ea20008000800 */
[----:B-1----:R-:W1:Y:S01]  /*2240*/  LDC R15, c[0x3][RZ] ;  /* 0x00c00000ff0f7b82 */ /* 0x002e620000000800 */
[----:B------:R-:W-:Y:S01]  /*2250*/  IMAD.MOV R0, RZ, RZ, -R0 ;  /* 0x000000ffff007224 */ /* 0x000fe200078e0a00 */
[----:B--2---:R-:W-:-:S06]  /*2260*/  UIADD3 UR4, UPT, UPT, UR4, 0x2, URZ ;  /* 0x0000000204047890 */ /* 0x004fcc000fffe0ff */
[----:B------:R-:W-:-:S07]  /*2270*/  IMAD R3, R2, UR4, RZ ;  /* 0x0000000402037c24 */ /* 0x000fce000f8e02ff */
.L_x_53:
[----:B-1----:R-:W-:-:S04]  /*2280*/  ISETP.GT.AND P0, PT, R2, R15, PT ;  /* 0x0000000f0200720c */ /* 0x002fc80003f04270 */
[----:B------:R-:W-:-:S13]  /*2290*/  ISETP.EQ.OR P0, PT, R2, RZ, P0 ;  /* 0x000000ff0200720c */ /* 0x000fda0000702670 */
[----:B------:R-:W1:Y:S02]  /*22a0*/  @!P0 LDC.64 R4, c[0x0][0x380] ;  /* 0x0000e000ff048b82 */ /* 0x000e640000000a00 */
[----:B-1----:R-:W-:-:S05]  /*22b0*/  @!P0 IMAD.WIDE R4, R3, 0x4, R4 ;  /* 0x0000000403048825 */ /* 0x002fca00078e0204 */
[----:B------:R-:W2:Y:S01]  /*22c0*/  @!P0 LDG.E R6, desc[UR8][R4.64+0x4] ;  /* 0x0000040804068981 */ /* 0x000ea2000c1e1900 */
[----:B------:R-:W-:Y:S01]  /*22d0*/  IADD3 R0, PT, PT, R0, 0x1, RZ ;  /* 0x0000000100007810 */ /* 0x000fe20007ffe0ff */
[----:B------:R-:W-:Y:S02]  /*22e0*/  VIADD R3, R3, UR4 ;  /* 0x0000000403037c36 */ /* 0x000fe40008000000 */
[----:B------:R-:W-:Y:S02]  /*22f0*/  VIADD R2, R2, 0x1 ;  /* 0x0000000102027836 */ /* 0x000fe40000000000 */
[----:B--2---:R-:W-:-:S05]  /*2300*/  @!P0 FADD R7, -R6, -RZ ;  /* 0x800000ff06078221 */ /* 0x004fca0000000100 */
[----:B------:R4:W-:Y:S01]  /*2310*/  @!P0 STG.E desc[UR8][R4.64], R7 ;  /* 0x0000000704008986 */ /* 0x0009e2000c101908 */
[----:B------:R-:W-:-:S13]  /*2320*/  ISETP.NE.AND P0, PT, R0, RZ, PT ;  /* 0x000000ff0000720c */ /* 0x000fda0003f05270 */
[----:B----4-:R-:W-:Y:S05]  /*2330*/  @P0 BRA `(.L_x_53) ;  /* 0xfffffffc00d00947 */ /* 0x010fea000383ffff */
.L_x_50:
[----:B------:R-:W-:-:S13]  /*2340*/  ISETP.GT.U32.AND P0, PT, R19, 0x7ffffffe, PT ;  /* 0x7ffffffe1300780c */ /* 0x000fda0003f04070 */
[----:B------:R-:W-:Y:S05]  /*2350*/  @P0 BRA `(.L_x_54) ;  /* 0x0000000c00b00947 */ /* 0x000fea0003800000 */
[----:B------:R-:W-:Y:S01]  /*2360*/  ISETP.GE.U32.AND P0, PT, R19, 0x3, PT ;  /* 0x000000031300780c */ /* 0x000fe20003f06070 */
[----:B012---:R-:W-:Y:S01]  /*2370*/  IMAD.MOV.U32 R21, RZ, RZ, RZ ;  /* 0x000000ffff157224 */ /* 0x007fe200078e00ff */
[----:B------:R-:W-:-:S11]  /*2380*/  LOP3.LUT R22, R11, 0x3, RZ, 0xc0, !PT ;  /* 0x000000030b167812 */ /* 0x000fd600078ec0ff */
[----:B------:R-:W-:Y:S05]  /*2390*/  @!P0 BRA `(.L_x_55) ;  /* 0x0000000c003c8947 */ /* 0x000fea0003800000 */
[----:B------:R-:W0:Y:S01]  /*23a0*/  LDCU.64 UR4, c[0x0][0x380] ;  /* 0x00007000ff0477ac */ /* 0x000e220008000a00 */
[----:B------:R-:W1:Y:S01]  /*23b0*/  LDC R8, c[0x3][RZ] ;  /* 0x00c00000ff087b82 */ /* 0x000e620000000800 */
[----:B------:R-:W-:Y:S01]  /*23c0*/  LOP3.LUT R21, R11, 0xfffffffc, RZ, 0xc0, !PT ;  /* 0xfffffffc0b157812 */ /* 0x000fe200078ec0ff */
[----:B------:R-:W-:Y:S01]  /*23d0*/  IMAD.MOV.U32 R3, RZ, RZ, 0x2 ;  /* 0x00000002ff037424 */ /* 0x000fe200078e00ff */
[----:B------:R-:W2:Y:S02]  /*23e0*/  LDCU UR13, c[0x3][URZ] ;  /* 0x00c00000ff0d77ac */ /* 0x000ea40008000800 */
[----:B------:R-:W-:-:S03]  /*23f0*/  ISETP.GT.AND P0, PT, R21, RZ, PT ;  /* 0x000000ff1500720c */ /* 0x000fc60003f04270 */
[----:B------:R-:W4:Y:S01]  /*2400*/  LDC.64 R4, c[0x0][0x380] ;  /* 0x0000e000ff047b82 */ /* 0x000f220000000a00 */
[----:B0-----:R-:W-:-:S04]  /*2410*/  UIADD3 UR4, UP0, UPT, UR4, 0x8, URZ ;  /* 0x0000000804047890 */ /* 0x001fc8000ff1e0ff */
[----:B------:R-:W-:Y:S01]  /*2420*/  UIADD3.X UR5, UPT, UPT, URZ, UR5, URZ, UP0, !UPT ;  /* 0x00000005ff057290 */ /* 0x000fe200087fe4ff */
[----:B--2---:R-:W-:Y:S01]  /*2430*/  MOV R2, UR13 ;  /* 0x0000000d00027c02 */ /* 0x004fe20008000f00 */
[----:B------:R-:W-:Y:S01]  /*2440*/  IMAD.U32 R0, RZ, RZ, UR4 ;  /* 0x00000004ff007e24 */ /* 0x000fe2000f8e00ff */
[----:B------:R-:W-:-:S03]  /*2450*/  UMOV UR4, URZ ;  /* 0x000000ff00047c82 */ /* 0x000fc60008000000 */
[----:B------:R-:W-:Y:S01]  /*2460*/  IMAD.U32 R17, RZ, RZ, UR5 ;  /* 0x00000005ff117e24 */ /* 0x000fe2000f8e00ff */
[----:B------:R-:W-:Y:S06]  /*2470*/  @!P0 BRA `(.L_x_56) ;  /* 0x0000000800908947 */ /* 0x000fec0003800000 */
[----:B------:R-:W-:Y:S01]  /*2480*/  VIADD R6, R21, -UR4 ;  /* 0x8000000415067c36 */ /* 0x000fe20008000000 */
[----:B------:R-:W-:-:S04]  /*2490*/  PLOP3.LUT P0, PT, PT, PT, PT, 0x80, 0x8 ;  /* 0x000000000008781c */ /* 0x000fc80003f0f070 */
[----:B------:R-:W-:-:S13]  /*24a0*/  ISETP.GT.AND P2, PT, R6, 0xc, PT ;  /* 0x0000000c0600780c */ /* 0x000fda0003f44270 */
[----:B------:R-:W-:Y:S05]  /*24b0*/  @!P2 BRA `(.L_x_57) ;  /* 0x00000004008ca947 */ /* 0x000fea0003800000 */
[----:B------:R-:W0:Y:S01]  /*24c0*/  LDC R26, c[0x3][RZ] ;  /* 0x00c00000ff1a7b82 */ /* 0x000e220000000800 */
[----:B------:R-:W-:Y:S01]  /*24d0*/  PLOP3.LUT P0, PT, PT, PT, PT, 0x8, 0x80 ;  /* 0x000000000080781c */ /* 0x000fe20003f0e170 */
[----:B------:R-:W-:-:S06]  /*24e0*/  VIADD R23, R21, 0xfffffff4 ;  /* 0xfffffff415177836 */ /* 0x000fcc0000000000 */
[----:B------:R-:W2:Y:S06]  /*24f0*/  LDC.64 R6, c[0x0][0x380] ;  /* 0x0000e000ff067b82 */ /* 0x000eac0000000a00 */
.L_x_70:
[----:B0-----:R-:W-:Y:S01]  /*2500*/  ISETP.LT.AND P2, PT, R26, UR4, PT ;  /* 0x000000041a007c0c */ /* 0x001fe2000bf41270 */
[----:B------:R-:W-:Y:S01]  /*2510*/  UIADD3 UR5, UPT, UPT, UR4, 0x2, URZ ;  /* 0x0000000204057890 */ /* 0x000fe2000fffe0ff */
[----:B------:R-:W-:Y:S01]  /*2520*/  IADD3 R25, PT, PT, R2, 0x2, RZ ;  /* 0x0000000202197810 */ /* 0x000fe20007ffe0ff */
[----:B------:R-:W-:Y:S01]  /*2530*/  UIADD3 UR13, UPT, UPT, UR4, 0x3, URZ ;  /* 0x00000003040d7890 */ /* 0x000fe2000fffe0ff */
[----:B------:R-:W-:Y:S01]  /*2540*/  ISETP.EQ.OR P2, PT, R3, 0x2, P2 ;  /* 0x000000020300780c */ /* 0x000fe20001742670 */
[----:B------:R-:W-:Y:S01]  /*2550*/  IMAD.MOV.U32 R15, RZ, RZ, R17 ;  /* 0x000000ffff0f7224 */ /* 0x000fe200078e0011 */
[C---:B------:R-:W-:Y:S01]  /*2560*/  ISETP.LE.AND P3, PT, R26.reuse, UR4, PT ;  /* 0x000000041a007c0c */ /* 0x040fe2000bf63270 */
[----:B------:R-:W-:Y:S01]  /*2570*/  IMAD.MOV.U32 R14, RZ, RZ, R0 ;  /* 0x000000ffff0e7224 */ /* 0x000fe200078e0000 */
[C---:B------:R-:W-:Y:S01]  /*2580*/  ISETP.LT.AND P5, PT, R26.reuse, UR5, PT ;  /* 0x000000051a007c0c */ /* 0x040fe2000bfa1270 */
[----:B--2---:R-:W-:Y:S01]  /*2590*/  IMAD.WIDE R16, R25, 0x4, R6 ;  /* 0x0000000419107825 */ /* 0x004fe200078e0206 */
[----:B------:R-:W-:-:S07]  /*25a0*/  ISETP.LT.AND P4, PT, R26, UR13, PT ;  /* 0x0000000d1a007c0c */ /* 0x000fce000bf81270 */
[----:B------:R-:W-:Y:S06]  /*25b0*/  @P2 BRA `(.L_x_58) ;  /* 0x0000000000082947 */ /* 0x000fec0003800000 */
[----:B------:R-:W2:Y:S04]  /*25c0*/  LDG.E R25, desc[UR8][R16.64] ;  /* 0x0000000810197981 */ /* 0x000ea8000c1e1900 */
[----:B--2---:R0:W-:Y:S02]  /*25d0*/  STG.E desc[UR8][R14.64+-0x8], R25 ;  /* 0xfffff8190e007986 */ /* 0x0041e4000c101908 */
.L_x_58:
[----:B------:R-:W-:Y:S05]  /*25e0*/  @P3 BRA `(.L_x_59) ;  /* 0x0000000000083947 */ /* 0x000fea0003800000 */
[----:B0-----:R-:W2:Y:S04]  /*25f0*/  LDG.E R25, desc[UR8][R16.64+0x4] ;  /* 0x0000040810197981 */ /* 0x001ea8000c1e1900 */
[----:B--2---:R2:W-:Y:S02]  /*2600*/  STG.E desc[UR8][R14.64+-0x4], R25 ;  /* 0xfffffc190e007986 */ /* 0x0045e4000c101908 */
.L_x_59:
[----:B------:R-:W-:Y:S05]  /*2610*/  @P5 BRA `(.L_x_60) ;  /* 0x0000000000085947 */ /* 0x000fea0003800000 */
[----:B0-2---:R-:W2:Y:S04]  /*2620*/  LDG.E R25, desc[UR8][R16.64+0x8] ;  /* 0x0000080810197981 */ /* 0x005ea8000c1e1900 */
[----:B--2---:R0:W-:Y:S02]  /*2630*/  STG.E desc[UR8][R14.64], R25 ;  /* 0x000000190e007986 */ /* 0x0041e4000c101908 */
.L_x_60:
[----:B0-2---:R0:W2:Y:S01]  /*2640*/  @!P4 LDG.E R25, desc[UR8][R16.64+0xc] ;  /* 0x00000c081019c981 */ /* 0x0050a2000c1e1900 */
[----:B------:R-:W-:Y:S01]  /*2650*/  UIADD3 UR14, UPT, UPT, UR4, 0x4, URZ ;  /* 0x00000004040e7890 */ /* 0x000fe2000fffe0ff */
[----:B------:R-:W-:Y:S01]  /*2660*/  VIADD R0, R3, 0x4 ;  /* 0x0000000403007836 */ /* 0x000fe20000000000 */
[----:B------:R-:W-:Y:S01]  /*2670*/  UIADD3 UR5, UPT, UPT, UR4, 0x6, URZ ;  /* 0x0000000604057890 */ /* 0x000fe2000fffe0ff */
[----:B------:R-:W-:Y:S01]  /*2680*/  VIADD R27, R2, 0x6 ;  /* 0x00000006021b7836 */ /* 0x000fe20000000000 */
[----:B------:R-:W-:Y:S02]  /*2690*/  UIADD3 UR13, UPT, UPT, UR4, 0x7, URZ ;  /* 0x00000007040d7890 */ /* 0x000fe4000fffe0ff */
[C---:B------:R-:W-:Y:S02]  /*26a0*/  ISETP.LT.AND P2, PT, R26.reuse, UR14, PT ;  /* 0x0000000e1a007c0c */ /* 0x040fe4000bf41270 */
[----:B------:R-:W-:Y:S01]  /*26b0*/  ISETP.LE.AND P5, PT, R26, UR14, PT ;  /* 0x0000000e1a007c0c */ /* 0x000fe2000bfa3270 */
[----:B0-----:R-:W-:Y:S01]  /*26c0*/  IMAD.WIDE R16, R27, 0x4, R6 ;  /* 0x000000041b107825 */ /* 0x001fe200078e0206 */
[----:B------:R-:W-:-:S02]  /*26d0*/  ISETP.EQ.OR P2, PT, R0, 0x2, P2 ;  /* 0x000000020000780c */ /* 0x000fc40001742670 */
[C---:B------:R-:W-:Y:S02]  /*26e0*/  ISETP.LT.AND P6, PT, R26.reuse, UR5, PT ;  /* 0x000000051a007c0c */ /* 0x040fe4000bfc1270 */
[----:B------:R-:W-:Y:S01]  /*26f0*/  ISETP.LT.AND P3, PT, R26, UR13, PT ;  /* 0x0000000d1a007c0c */ /* 0x000fe2000bf61270 */
[----:B--2---:R0:W-:Y:S08]  /*2700*/  @!P4 STG.E desc[UR8][R14.64+0x4], R25 ;  /* 0x000004190e00c986 */ /* 0x0041f0000c101908 */
[----:B------:R-:W-:Y:S05]  /*2710*/  @P2 BRA `(.L_x_61) ;  /* 0x0000000000082947 */ /* 0x000fea0003800000 */
[----:B0-----:R-:W2:Y:S04]  /*2720*/  LDG.E R25, desc[UR8][R16.64] ;  /* 0x0000000810197981 */ /* 0x001ea8000c1e1900 */
[----:B--2---:R2:W-:Y:S02]  /*2730*/  STG.E desc[UR8][R14.64+0x8], R25 ;  /* 0x000008190e007986 */ /* 0x0045e4000c101908 */
.L_x_61:
[----:B------:R-:W-:Y:S05]  /*2740*/  @P5 BRA `(.L_x_62) ;  /* 0x0000000000085947 */ /* 0x000fea0003800000 */
[----:B0-2---:R-:W2:Y:S04]  /*2750*/  LDG.E R25, desc[UR8][R16.64+0x4] ;  /* 0x0000040810197981 */ /* 0x005ea8000c1e1900 */
[----:B--2---:R0:W-:Y:S02]  /*2760*/  STG.E desc[UR8][R14.64+0xc], R25 ;  /* 0x00000c190e007986 */ /* 0x0041e4000c101908 */
.L_x_62:
[----:B------:R-:W-:Y:S05]  /*2770*/  @P6 BRA `(.L_x_63) ;  /* 0x0000000000086947 */ /* 0x000fea0003800000 */
[----:B0-2---:R-:W2:Y:S04]  /*2780*/  LDG.E R25, desc[UR8][R16.64+0x8] ;  /* 0x0000080810197981 */ /* 0x005ea8000c1e1900 */
[----:B--2---:R0:W-:Y:S02]  /*2790*/  STG.E desc[UR8][R14.64+0x10], R25 ;  /* 0x000010190e007986 */ /* 0x0041e4000c101908 */
.L_x_63:
[----:B------:R-:W5:Y:S01]  /*27a0*/  @!P3 LDG.E R17, desc[UR8][R16.64+0xc] ;  /* 0x00000c081011b981 */ /* 0x000f62000c1e1900 */
[----:B------:R-:W-:Y:S01]  /*27b0*/  UIADD3 UR14, UPT, UPT, UR4, 0x8, URZ ;  /* 0x00000008040e7890 */ /* 0x000fe2000fffe0ff */
[----:B------:R-:W-:Y:S01]  /*27c0*/  IADD3 R0, PT, PT, R3, 0x8, RZ ;  /* 0x0000000803007810 */ /* 0x000fe20007ffe0ff */
[----:B------:R-:W-:Y:S01]  /*27d0*/  UIADD3 UR5, UPT, UPT, UR4, 0xa, URZ ;  /* 0x0000000a04057890 */ /* 0x000fe2000fffe0ff */
[----:B0-2---:R-:W-:Y:S01]  /*27e0*/  VIADD R25, R2, 0xa ;  /* 0x0000000a02197836 */ /* 0x005fe20000000000 */
[----:B------:R-:W-:Y:S02]  /*27f0*/  UIADD3 UR13, UPT, UPT, UR4, 0xb, URZ ;  /* 0x0000000b040d7890 */ /* 0x000fe4000fffe0ff */
[C---:B------:R-:W-:Y:S01]  /*2800*/  ISETP.LT.AND P2, PT, R26.reuse, UR14, PT ;  /* 0x0000000e1a007c0c */ /* 0x040fe2000bf41270 */
[----:B------:R-:W-:Y:S01]  /*2810*/  IMAD.WIDE R24, R25, 0x4, R6 ;  /* 0x0000000419187825 */ /* 0x000fe200078e0206 */
[----:B------:R-:W-:Y:S02]  /*2820*/  ISETP.LE.AND P5, PT, R26, UR14, PT ;  /* 0x0000000e1a007c0c */ /* 0x000fe4000bfa3270 */
[----:B------:R-:W-:-:S02]  /*2830*/  ISETP.EQ.OR P2, PT, R0, 0x2, P2 ;  /* 0x000000020000780c */ /* 0x000fc40001742670 */
[C---:B------:R-:W-:Y:S02]  /*2840*/  ISETP.LT.AND P6, PT, R26.reuse, UR5, PT ;  /* 0x000000051a007c0c */ /* 0x040fe4000bfc1270 */
[----:B------:R-:W-:Y:S01]  /*2850*/  ISETP.LT.AND P4, PT, R26, UR13, PT ;  /* 0x0000000d1a007c0c */ /* 0x000fe2000bf81270 */
[----:B-----5:R0:W-:Y:S08]  /*2860*/  @!P3 STG.E desc[UR8][R14.64+0x14], R17 ;  /* 0x000014110e00b986 */ /* 0x0201f0000c101908 */
[----:B------:R-:W-:Y:S05]  /*2870*/  @P2 BRA `(.L_x_64) ;  /* 0x0000000000082947 */ /* 0x000fea0003800000 */
[----:B0-----:R-:W2:Y:S04]  /*2880*/  LDG.E R17, desc[UR8][R24.64] ;  /* 0x0000000818117981 */ /* 0x001ea8000c1e1900 */
[----:B--2---:R2:W-:Y:S02]  /*2890*/  STG.E desc[UR8][R14.64+0x18], R17 ;  /* 0x000018110e007986 */ /* 0x0045e4000c101908 */
.L_x_64:
[----:B------:R-:W-:Y:S05]  /*28a0*/  @P5 BRA `(.L_x_65) ;  /* 0x0000000000085947 */ /* 0x000fea0003800000 */
[----:B0-2---:R-:W2:Y:S04]  /*28b0*/  LDG.E R17, desc[UR8][R24.64+0x4] ;  /* 0x0000040818117981 */ /* 0x005ea8000c1e1900 */
[----:B--2---:R0:W-:Y:S02]  /*28c0*/  STG.E desc[UR8][R14.64+0x1c], R17 ;  /* 0x00001c110e007986 */ /* 0x0041e4000c101908 */
.L_x_65:
[----:B------:R-:W-:Y:S05]  /*28d0*/  @P6 BRA `(.L_x_66) ;  /* 0x0000000000086947 */ /* 0x000fea0003800000 */
[----:B0-2---:R-:W2:Y:S04]  /*28e0*/  LDG.E R17, desc[UR8][R24.64+0x8] ;  /* 0x0000080818117981 */ /* 0x005ea8000c1e1900 */
[----:B--2---:R0:W-:Y:S02]  /*28f0*/  STG.E desc[UR8][R14.64+0x20], R17 ;  /* 0x000020110e007986 */ /* 0x0041e4000c101908 */
.L_x_66:
[----:B------:R-:W5:Y:S01]  /*2900*/  @!P4 LDG.E R25, desc[UR8][R24.64+0xc] ;  /* 0x00000c081819c981 */ /* 0x000f62000c1e1900 */
[----:B------:R-:W-:Y:S01]  /*2910*/  UIADD3 UR13, UPT, UPT, UR4, 0xc, URZ ;  /* 0x0000000c040d7890 */ /* 0x000fe2000fffe0ff */
[----:B------:R-:W-:Y:S01]  /*2920*/  VIADD R0, R3, 0xc ;  /* 0x0000000c03007836 */ /* 0x000fe20000000000 */
[----:B------:R-:W-:Y:S01]  /*2930*/  UIADD3 UR5, UPT, UPT, UR4, 0xe, URZ ;  /* 0x0000000e04057890 */ /* 0x000fe2000fffe0ff */
[----:B0-2---:R-:W-:-:S03]  /*2940*/  VIADD R17, R2, 0xe ;  /* 0x0000000e02117836 */ /* 0x005fc60000000000 */
[C---:B------:R-:W-:Y:S01]  /*2950*/  ISETP.LT.AND P2, PT, R26.reuse, UR13, PT ;  /* 0x0000000d1a007c0c */ /* 0x040fe2000bf41270 */
[----:B------:R-:W-:Y:S01]  /*2960*/  IMAD.WIDE R16, R17, 0x4, R6 ;  /* 0x0000000411107825 */ /* 0x000fe200078e0206 */
[----:B------:R-:W-:Y:S02]  /*2970*/  ISETP.LE.AND P3, PT, R26, UR13, PT ;  /* 0x0000000d1a007c0c */ /* 0x000fe4000bf63270 */
[----:B------:R-:W-:Y:S02]  /*2980*/  ISETP.EQ.OR P2, PT, R0, 0x2, P2 ;  /* 0x000000020000780c */ /* 0x000fe40001742670 */
[----:B------:R-:W-:Y:S01]  /*2990*/  ISETP.LT.AND P5, PT, R26, UR5, PT ;  /* 0x000000051a007c0c */ /* 0x000fe2000bfa1270 */
[----:B-----5:R0:W-:Y:S10]  /*29a0*/  @!P4 STG.E desc[UR8][R14.64+0x24], R25 ;  /* 0x000024190e00c986 */ /* 0x0201f4000c101908 */
[----:B------:R-:W-:Y:S05]  /*29b0*/  @P2 BRA `(.L_x_67) ;  /* 0x0000000000082947 */ /* 0x000fea0003800000 */
[----:B0-----:R-:W2:Y:S04]  /*29c0*/  LDG.E R25, desc[UR8][R16.64] ;  /* 0x0000000810197981 */ /* 0x001ea8000c1e1900 */
[----:B--2---:R2:W-:Y:S02]  /*29d0*/  STG.E desc[UR8][R14.64+0x28], R25 ;  /* 0x000028190e007986 */ /* 0x0045e4000c101908 */
.L_x_67:
[----:B------:R-:W-:Y:S05]  /*29e0*/  @P3 BRA `(.L_x_68) ;  /* 0x0000000000083947 */ /* 0x000fea0003800000 */
[----:B0-2---:R-:W2:Y:S04]  /*29f0*/  LDG.E R25, desc[UR8][R16.64+0x4] ;  /* 0x0000040810197981 */ /* 0x005ea8000c1e1900 */
[----:B--2---:R0:W-:Y:S02]  /*2a00*/  STG.E desc[UR8][R14.64+0x2c], R25 ;  /* 0x00002c190e007986 */ /* 0x0041e4000c101908 */
.L_x_68:
[----:B------:R-:W-:Y:S05]  /*2a10*/  @P5 BRA `(.L_x_69) ;  /* 0x0000000000085947 */ /* 0x000fea0003800000 */
[----:B0-2---:R-:W2:Y:S04]  /*2a20*/  LDG.E R25, desc[UR8][R16.64+0x8] ;  /* 0x0000080810197981 */ /* 0x005ea8000c1e1900 */
[----:B--2---:R0:W-:Y:S02]  /*2a30*/  STG.E desc[UR8][R14.64+0x30], R25 ;  /* 0x000030190e007986 */ /* 0x0041e4000c101908 */
.L_x_69:
[----:B------:R-:W-:-:S06]  /*2a40*/  UIADD3 UR5, UPT, UPT, UR4, 0xf, URZ ;  /* 0x0000000f04057890 */ /* 0x000fcc000fffe0ff */
[----:B------:R-:W-:-:S13]  /*2a50*/  ISETP.LT.AND P2, PT, R26, UR5, PT ;  /* 0x000000051a007c0c */ /* 0x000fda000bf41270 */
[----:B0-2---:R0:W2:Y:S01]  /*2a60*/  @!P2 LDG.E R25, desc[UR8][R16.64+0xc] ;  /* 0x00000c081019a981 */ /* 0x0050a2000c1e1900 */
[----:B------:R-:W-:Y:S01]  /*2a70*/  UIADD3 UR4, UPT, UPT, UR4, 0x10, URZ ;  /* 0x0000001004047890 */ /* 0x000fe2000fffe0ff */
[----:B------:R-:W-:Y:S01]  /*2a80*/  IADD3 R0, P3, PT, R14, 0x40, RZ ;  /* 0x000000400e007810 */ /* 0x000fe20007f7e0ff */
[----:B------:R-:W-:Y:S01]  /*2a90*/  VIADD R3, R3, 0x10 ;  /* 0x0000001003037836 */ /* 0x000fe20000000000 */
[----:B------:R-:W-:-:S03]  /*2aa0*/  IADD3 R2, PT, PT, R2, 0x10, RZ ;  /* 0x0000001002027810 */ /* 0x000fc60007ffe0ff */
[----:B0-----:R-:W-:Y:S01]  /*2ab0*/  IMAD.X R17, RZ, RZ, R15, P3 ;  /* 0x000000ffff117224 */ /* 0x001fe200018e060f */
[----:B--2---:R0:W-:Y:S01]  /*2ac0*/  @!P2 STG.E desc[UR8][R14.64+0x34], R25 ;  /* 0x000034190e00a986 */ /* 0x0041e2000c101908 */
[----:B------:R-:W-:-:S13]  /*2ad0*/  ISETP.LE.AND P2, PT, R23, UR4, PT ;  /* 0x0000000417007c0c */ /* 0x000fda000bf43270 */
[----:B0-----:R-:W-:Y:S05]  /*2ae0*/  @!P2 BRA `(.L_x_70) ;  /* 0xfffffff80084a947 */ /* 0x001fea000383ffff */
.L_x_57:
[----:B------:R-:W-:-:S05]  /*2af0*/  VIADD R6, R21, -UR4 ;  /* 0x8000000415067c36 */ /* 0x000fca0008000000 */
[----:B------:R-:W-:-:S13]  /*2b00*/  ISETP.GT.AND P2, PT, R6, 0x4, PT ;  /* 0x000000040600780c */ /* 0x000fda0003f44270 */
[----:B------:R-:W-:Y:S05]  /*2b10*/  @!P2 BRA `(.L_x_71) ;  /* 0x0000000000e0a947 */ /* 0x000fea0003800000 */
[----:B------:R-:W0:Y:S01]  /*2b20*/  LDC R23, c[0x3][RZ] ;  /* 0x00c00000ff177b82 */ /* 0x000e220000000800 */
[----:B------:R-:W-:Y:S01]  /*2b30*/  UIADD3 UR5, UPT, UPT, UR4, 0x2, URZ ;  /* 0x0000000204057890 */ /* 0x000fe2000fffe0ff */
[----:B------:R-:W-:Y:S01]  /*2b40*/  VIADD R15, R2, 0x2 ;  /* 0x00000002020f7836 */ /* 0x000fe20000000000 */
[----:B------:R-:W-:-:S05]  /*2b50*/  UIADD3 UR13, UPT, UPT, UR4, 0x3, URZ ;  /* 0x00000003040d7890 */ /* 0x000fca000fffe0ff */
[----:B------:R-:W2:Y:S01]  /*2b60*/  LDC.64 R6, c[0x0][0x380] ;  /* 0x0000e000ff067b82 */ /* 0x000ea20000000a00 */
[C---:B0-----:R-:W-:Y:S02]  /*2b70*/  ISETP.LT.AND P0, PT, R23.reuse, UR4, PT ;  /* 0x0000000417007c0c */ /* 0x041fe4000bf01270 */
[----:B------:R-:W-:Y:S02]  /*2b80*/  ISETP.LE.AND P2, PT, R23, UR4, PT ;  /* 0x0000000417007c0c */ /* 0x000fe4000bf43270 */
[----:B------:R-:W-:Y:S02]  /*2b90*/  ISETP.EQ.OR P0, PT, R3, 0x2, P0 ;  /* 0x000000020300780c */ /* 0x000fe40000702670 */
[C---:B------:R-:W-:Y:S02]  /*2ba0*/  ISETP.LT.AND P3, PT, R23.reuse, UR5, PT ;  /* 0x0000000517007c0c */ /* 0x040fe4000bf61270 */
[----:B------:R-:W-:Y:S01]  /*2bb0*/  ISETP.LT.AND P4, PT, R23, UR13, PT ;  /* 0x0000000d17007c0c */ /* 0x000fe2000bf81270 */
[----:B--2---:R-:W-:-:S08]  /*2bc0*/  IMAD.WIDE R14, R15, 0x4, R6 ;  /* 0x000000040f0e7825 */ /* 0x004fd000078e0206 */
[----:B------:R-:W-:Y:S05]  /*2bd0*/  @P0 BRA `(.L_x_72) ;  /* 0x00000000000c0947 */ /* 0x000fea0003800000 */
[----:B------:R-:W2:Y:S01]  /*2be0*/  LDG.E R25, desc[UR8][R14.64] ;  /* 0x000000080e197981 */ /* 0x000ea2000c1e1900 */
[----:B------:R-:W-:-:S05]  /*2bf0*/  IMAD.MOV.U32 R16, RZ, RZ, R0 ;  /* 0x000000ffff107224 */ /* 0x000fca00078e0000 */
[----:B--2---:R0:W-:Y:S02]  /*2c00*/  STG.E desc[UR8][R16.64+-0x8], R25 ;  /* 0xfffff81910007986 */ /* 0x0041e4000c101908 */
.L_x_72:
[----:B------:R-:W-:Y:S05]  /*2c10*/  @P2 BRA `(.L_x_73) ;  /* 0x00000000000c2947 */ /* 0x000fea0003800000 */
[----:B0-----:R-:W2:Y:S01]  /*2c20*/  LDG.E R25, desc[UR8][R14.64+0x4] ;  /* 0x000004080e197981 */ /* 0x001ea2000c1e1900 */
[----:B------:R-:W-:-:S05]  /*2c30*/  MOV R16, R0 ;  /* 0x0000000000107202 */ /* 0x000fca0000000f00 */
[----:B--2---:R2:W-:Y:S02]  /*2c40*/  STG.E desc[UR8][R16.64+-0x4], R25 ;  /* 0xfffffc1910007986 */ /* 0x0045e4000c101908 */
.L_x_73:
[----:B------:R-:W-:Y:S05]  /*2c50*/  @P3 BRA `(.L_x_74) ;  /* 0x00000000000c3947 */ /* 0x000fea0003800000 */
[----:B0-2---:R-:W2:Y:S01]  /*2c60*/  LDG.E R25, desc[UR8][R14.64+0x8] ;  /* 0x000008080e197981 */ /* 0x005ea2000c1e1900 */
[----:B------:R-:W-:-:S05]  /*2c70*/  IMAD.MOV.U32 R16, RZ, RZ, R0 ;  /* 0x000000ffff107224 */ /* 0x000fca00078e0000 */
[----:B--2---:R0:W-:Y:S02]  /*2c80*/  STG.E desc[UR8][R16.64], R25 ;  /* 0x0000001910007986 */ /* 0x0041e4000c101908 */
.L_x_74:
[----:B------:R-:W5:Y:S01]  /*2c90*/  @!P4 LDG.E R15, desc[UR8][R14.64+0xc] ;  /* 0x00000c080e0fc981 */ /* 0x000f62000c1e1900 */
[----:B------:R-:W-:Y:S01]  /*2ca0*/  UIADD3 UR4, UPT, UPT, UR4, 0x4, URZ ;  /* 0x0000000404047890 */ /* 0x000fe2000fffe0ff */
[----:B------:R-:W-:Y:S02]  /*2cb0*/  VIADD R3, R3, 0x4 ;  /* 0x0000000403037836 */ /* 0x000fe40000000000 */
[----:B0-2---:R-:W-:Y:S02]  /*2cc0*/  VIADD R25, R2, 0x6 ;  /* 0x0000000602197836 */ /* 0x005fe40000000000 */
[----:B------:R-:W-:Y:S01]  /*2cd0*/  @!P4 IMAD.MOV.U32 R16, RZ, RZ, R0 ;  /* 0x000000ffff10c224 */ /* 0x000fe200078e0000 */
[----:B------:R-:W-:Y:S01]  /*2ce0*/  ISETP.LT.AND P0, PT, R23, UR4, PT ;  /* 0x0000000417007c0c */ /* 0x000fe2000bf01270 */
[----:B------:R-:W-:-:S03]  /*2cf0*/  IMAD.WIDE R24, R25, 0x4, R6 ;  /* 0x0000000419187825 */ /* 0x000fc600078e0206 */
[----:B------:R-:W-:Y:S01]  /*2d00*/  ISETP.EQ.OR P0, PT, R3, 0x2, P0 ;  /* 0x000000020300780c */ /* 0x000fe20000702670 */
[----:B-----5:R0:W-:-:S12]  /*2d10*/  @!P4 STG.E desc[UR8][R16.64+0x4], R15 ;  /* 0x0000040f1000c986 */ /* 0x0201d8000c101908 */
[----:B------:R-:W2:Y:S01]  /*2d20*/  @!P0 LDG.E R27, desc[UR8][R24.64] ;  /* 0x00000008181b8981 */ /* 0x000ea2000c1e1900 */
[----:B------:R-:W-:Y:S02]  /*2d30*/  ISETP.LE.AND P2, PT, R23, UR4, PT ;  /* 0x0000000417007c0c */ /* 0x000fe4000bf43270 */
[----:B0-----:R-:W-:-:S05]  /*2d40*/  @!P0 MOV R16, R0 ;  /* 0x0000000000108202 */ /* 0x001fca0000000f00 */
[----:B--2---:R0:W-:Y:S06]  /*2d50*/  @!P0 STG.E desc[UR8][R16.64+0x8], R27 ;  /* 0x0000081b10008986 */ /* 0x0041ec000c101908 */
[----:B------:R-:W2:Y:S01]  /*2d60*/  @!P2 LDG.E R29, desc[UR8][R24.64+0x4] ;  /* 0x00000408181da981 */ /* 0x000ea2000c1e1900 */
[----:B------:R-:W-:Y:S01]  /*2d70*/  IADD3 R6, P4, PT, R0, 0x10, RZ ;  /* 0x0000001000067810 */ /* 0x000fe20007f9e0ff */
[----:B------:R-:W-:Y:S02]  /*2d80*/  UIADD3 UR5, UPT, UPT, UR4, 0x2, URZ ;  /* 0x0000000204057890 */ /* 0x000fe4000fffe0ff */
[----:B------:R-:W-:-:S02]  /*2d90*/  UIADD3 UR13, UPT, UPT, UR4, 0x3, URZ ;  /* 0x00000003040d7890 */ /* 0x000fc4000fffe0ff */
[----:B------:R-:W-:Y:S02]  /*2da0*/  IMAD.X R7, RZ, RZ, R17, P4 ;  /* 0x000000ffff077224 */ /* 0x000fe400020e0611 */
[C---:B------:R-:W-:Y:S02]  /*2db0*/  ISETP.LT.AND P0, PT, R23.reuse, UR5, PT ;  /* 0x0000000517007c0c */ /* 0x040fe4000bf01270 */
[----:B------:R-:W-:Y:S01]  /*2dc0*/  ISETP.LT.AND P3, PT, R23, UR13, PT ;  /* 0x0000000d17007c0c */ /* 0x000fe2000bf61270 */
[----:B--2---:R0:W-:Y:S10]  /*2dd0*/  @!P2 STG.E desc[UR8][R6.64+-0x4], R29 ;  /* 0xfffffc1d0600a986 */ /* 0x0041f4000c101908 */
[----:B------:R-:W-:Y:S05]  /*2de0*/  @P0 BRA `(.L_x_75) ;  /* 0x0000000000080947 */ /* 0x000fea0003800000 */
[----:B------:R-:W2:Y:S04]  /*2df0*/  LDG.E R15, desc[UR8][R24.64+0x8] ;  /* 0x00000808180f7981 */ /* 0x000ea8000c1e1900 */
[----:B--2---:R2:W-:Y:S02]  /*2e00*/  STG.E desc[UR8][R6.64], R15 ;  /* 0x0000000f06007986 */ /* 0x0045e4000c101908 */
.L_x_75:
[----:B------:R-:W5:Y:S01]  /*2e10*/  @!P3 LDG.E R25, desc[UR8][R24.64+0xc] ;  /* 0x00000c081819b981 */ /* 0x000f62000c1e1900 */
[----:B------:R-:W-:Y:S01]  /*2e20*/  VIADD R2, R2, 0x4 ;  /* 0x0000000402027836 */ /* 0x000fe20000000000 */
[----:B------:R-:W-:Y:S01]  /*2e30*/  IADD3 R0, P2, PT, R6, 0x10, RZ ;  /* 0x0000001006007810 */ /* 0x000fe20007f5e0ff */
[----:B------:R-:W-:Y:S01]  /*2e40*/  VIADD R3, R3, 0x4 ;  /* 0x0000000403037836 */ /* 0x000fe20000000000 */
[----:B------:R-:W-:Y:S01]  /*2e50*/  PLOP3.LUT P0, PT, PT, PT, PT, 0x8, 0x80 ;  /* 0x000000000080781c */ /* 0x000fe20003f0e170 */
[----:B------:R-:W-:Y:S01]  /*2e60*/  VIADD R2, R2, 0x4 ;  /* 0x0000000402027836 */ /* 0x000fe20000000000 */
[----:B0-----:R-:W-:Y:S01]  /*2e70*/  IADD3.X R17, PT, PT, RZ, R7, RZ, P2, !PT ;  /* 0x00000007ff117210 */ /* 0x001fe200017fe4ff */
[----:B------:R-:W-:Y:S01]  /*2e80*/  UIADD3 UR4, UPT, UPT, UR4, 0x4, URZ ;  /* 0x0000000404047890 */ /* 0x000fe2000fffe0ff */
[----:B-----5:R0:W-:Y:S11]  /*2e90*/  @!P3 STG.E desc[UR8][R6.64+0x4], R25 ;  /* 0x000004190600b986 */ /* 0x0201f6000c101908 */
.L_x_71:
[----:B------:R-:W-:-:S13]  /*2ea0*/  ISETP.NE.OR P0, PT, R21, UR4, P0 ;  /* 0x0000000415007c0c */ /* 0x000fda0008705670 */
[----:B------:R-:W-:Y:S05]  /*2eb0*/  @!P0 BRA `(.L_x_55) ;  /* 0x0000000000748947 */ /* 0x000fea0003800000 */
.L_x_56:
[----:B-1----:R-:W-:Y:S01]  /*2ec0*/  ISETP.LT.AND P0, PT, R8, UR4, PT ;  /* 0x0000000408007c0c */ /* 0x002fe2000bf01270 */
[----:B------:R-:W-:Y:S01]  /*2ed0*/  UIADD3 UR5, UPT, UPT, UR4, 0x2, URZ ;  /* 0x0000000204057890 */ /* 0x000fe2000fffe0ff */
[----:B--2---:R-:W-:Y:S01]  /*2ee0*/  VIADD R15, R2, 0x2 ;  /* 0x00000002020f7836 */ /* 0x004fe20000000000 */
[C---:B------:R-:W-:Y:S01]  /*2ef0*/  ISETP.LE.AND P2, PT, R8.reuse, UR4, PT ;  /* 0x0000000408007c0c */ /* 0x040fe2000bf43270 */
[----:B0-----:R-:W-:Y:S01]  /*2f00*/  IMAD.MOV.U32 R6, RZ, RZ, R0 ;  /* 0x000000ffff067224 */ /* 0x001fe200078e0000 */
[----:B------:R-:W-:Y:S01]  /*2f10*/  ISETP.EQ.OR P0, PT, R3, 0x2, P0 ;  /* 0x000000020300780c */ /* 0x000fe20000702670 */
[----:B------:R-:W-:Y:S01]  /*2f20*/  IMAD.MOV.U32 R7, RZ, RZ, R17 ;  /* 0x000000ffff077224 */ /* 0x000fe200078e0011 */
[----:B------:R-:W-:Y:S01]  /*2f30*/  ISETP.LT.AND P3, PT, R8, UR5, PT ;  /* 0x0000000508007c0c */ /* 0x000fe2000bf61270 */
[----:B----4-:R-:W-:-:S10]  /*2f40*/  IMAD.WIDE R14, R15, 0x4, R4 ;  /* 0x000000040f0e7825 */ /* 0x010fd400078e0204 */
[----:B------:R-:W-:Y:S05]  /*2f50*/  @P0 BRA `(.L_x_76) ;  /* 0x0000000000080947 */ /* 0x000fea0003800000 */
[----:B------:R-:W2:Y:S04]  /*2f60*/  LDG.E R17, desc[UR8][R14.64] ;  /* 0x000000080e117981 */ /* 0x000ea8000c1e1900 */
[----:B--2---:R0:W-:Y:S02]  /*2f70*/  STG.E desc[UR8][R6.64+-0x8], R17 ;  /* 0xfffff81106007986 */ /* 0x0041e4000c101908 */
.L_x_76:
[----:B------:R-:W-:Y:S05]  /*2f80*/  @P2 BRA `(.L_x_77) ;  /* 0x0000000000082947 */ /* 0x000fea0003800000 */
[----:B0-----:R-:W2:Y:S04]  /*2f90*/  LDG.E R17, desc[UR8][R14.64+0x4] ;  /* 0x000004080e117981 */ /* 0x001ea8000c1e1900 */
[----:B--2---:R1:W-:Y:S02]  /*2fa0*/  STG.E desc[UR8][R6.64+-0x4], R17 ;  /* 0xfffffc1106007986 */ /* 0x0043e4000c101908 */
.L_x_77:
[----:B------:R-:W-:Y:S05]  /*2fb0*/  @P3 BRA `(.L_x_78) ;  /* 0x0000000000083947 */ /* 0x000fea0003800000 */
[----:B01----:R-:W2:Y:S04]  /*2fc0*/  LDG.E R17, desc[UR8][R14.64+0x8] ;  /* 0x000008080e117981 */ /* 0x003ea8000c1e1900 */
[----:B--2---:R2:W-:Y:S02]  /*2fd0*/  STG.E desc[UR8][R6.64], R17 ;  /* 0x0000001106007986 */ /* 0x0045e4000c101908 */
.L_x_78:
[----:B------:R-:W-:-:S06]  /*2fe0*/  UIADD3 UR5, UPT, UPT, UR4, 0x3, URZ ;  /* 0x0000000304057890 */ /* 0x000fcc000fffe0ff */
[----:B------:R-:W-:-:S13]  /*2ff0*/  ISETP.LT.AND P0, PT, R8, UR5, PT ;  /* 0x0000000508007c0c */ /* 0x000fda000bf01270 */
[----:B------:R-:W4:Y:S01]  /*3000*/  @!P0 LDG.E R15, desc[UR8][R14.64+0xc] ;  /* 0x00000c080e0f8981 */ /* 0x000f22000c1e1900 */
[----:B------:R-:W-:Y:S01]  /*3010*/  UIADD3 UR4, UPT, UPT, UR4, 0x4, URZ ;  /* 0x0000000404047890 */ /* 0x000fe2000fffe0ff */
[----:B------:R-:W-:Y:S01]  /*3020*/  IADD3 R0, P2, PT, R6, 0x10, RZ ;  /* 0x0000001006007810 */ /* 0x000fe20007f5e0ff */
[----:B------:R-:W-:Y:S01]  /*3030*/  VIADD R3, R3, 0x4 ;  /* 0x0000000403037836 */ /* 0x000fe20000000000 */
[----:B------:R-:W-:-:S03]  /*3040*/  IADD3 R2, PT, PT, R2, 0x4, RZ ;  /* 0x0000000402027810 */ /* 0x000fc60007ffe0ff */
[----:B012---:R-:W-:Y:S01]  /*3050*/  IMAD.X R17, RZ, RZ, R7, P2 ;  /* 0x000000ffff117224 */ /* 0x007fe200010e0607 */
[----:B----4-:R0:W-:Y:S01]  /*3060*/  @!P0 STG.E desc[UR8][R6.64+0x4], R15 ;  /* 0x0000040f06008986 */ /* 0x0101e2000c101908 */
[----:B------:R-:W-:-:S13]  /*3070*/  ISETP.NE.AND P0, PT, R21, UR4, PT ;  /* 0x0000000415007c0c */ /* 0x000fda000bf05270 */
[----:B0-----:R-:W-:Y:S05]  /*3080*/  @P0 BRA `(.L_x_56) ;  /* 0xfffffffc008c0947 */ /* 0x001fea000383ffff */
.L_x_55:
[----:B------:R-:W-:-:S13]  /*3090*/  ISETP.NE.AND P0, PT, R22, RZ, PT ;  /* 0x000000ff1600720c */ /* 0x000fda0003f05270 */
[----:B------:R-:W-:Y:S05]  /*30a0*/  @!P0 BRA `(.L_x_54) ;  /* 0x00000000005c8947 */ /* 0x000fea0003800000 */
[----:B----4-:R-:W4:Y:S01]  /*30b0*/  LDC.64 R4, c[0x0][0x380] ;  /* 0x0000e000ff047b82 */ /* 0x010f220000000a00 */
[----:B------:R-:W0:Y:S01]  /*30c0*/  LDCU UR4, c[0x3][URZ] ;  /* 0x00c00000ff0477ac */ /* 0x000e220008000800 */
[----:B------:R-:W-:Y:S01]  /*30d0*/  IMAD.MOV R22, RZ, RZ, -R22 ;  /* 0x000000ffff167224 */ /* 0x000fe200078e0a16 */
[----:B------:R-:W1:Y:S05]  /*30e0*/  LDCU UR5, c[0x3][URZ] ;  /* 0x00c00000ff0577ac */ /* 0x000e6a0008000800 */
[----:B------:R-:W1:Y:S01]  /*30f0*/  LDC.64 R2, c[0x0][0x380] ;  /* 0x0000e000ff027b82 */ /* 0x000e620000000a00 */
[C---:B0-2---:R-:W-:Y:S01]  /*3100*/  IADD3.X R7, PT, PT, R21.reuse, UR4, RZ, PT, PT ;  /* 0x0000000415077c10 */ /* 0x045fe2000bfee4ff */
[----:B----4-:R-:W-:-:S04]  /*3110*/  IMAD.WIDE.U32 R4, R21, 0x4, R4 ;  /* 0x0000000415047825 */ /* 0x010fc800078e0004 */
[----:B------:R-:W-:Y:S02]  /*3120*/  IMAD.MOV.U32 R0, RZ, RZ, R4 ;  /* 0x000000ffff007224 */ /* 0x000fe400078e0004 */
[----:B------:R-:W-:-:S07]  /*3130*/  IMAD.MOV.U32 R17, RZ, RZ, R5 ;  /* 0x000000ffff117224 */ /* 0x000fce00078e0005 */
.L_x_79:
[----:B-1----:R-:W-:Y:S01]  /*3140*/  ISETP.GT.AND P0, PT, R21, UR5, PT ;  /* 0x0000000515007c0c */ /* 0x002fe2000bf04270 */
[----:B0-----:R-:W-:-:S03]  /*3150*/  IMAD.WIDE R4, R7, 0x4, R2 ;  /* 0x0000000407047825 */ /* 0x001fc600078e0202 */
[----:B------:R-:W-:-:S13]  /*3160*/  ISETP.EQ.OR P0, PT, R21, RZ, P0 ;  /* 0x000000ff1500720c */ /* 0x000fda0000702670 */
[----:B------:R0:W2:Y:S01]  /*3170*/  @!P0 LDG.E R15, desc[UR8][R4.64] ;  /* 0x00000008040f8981 */ /* 0x0000a2000c1e1900 */
[----:B------:R-:W-:Y:S02]  /*3180*/  VIADD R22, R22, 0x1 ;  /* 0x0000000116167836 */ /* 0x000fe40000000000 */
[----:B------:R-:W-:Y:S02]  /*3190*/  VIADD R7, R7, 0x1 ;  /* 0x0000000107077836 */ /* 0x000fe40000000000 */
[----:B------:R-:W-:Y:S01]  /*31a0*/  VIADD R21, R21, 0x1 ;  /* 0x0000000115157836 */ /* 0x000fe20000000000 */
[----:B------:R-:W-:Y:S02]  /*31b0*/  ISETP.NE.AND P2, PT, R22, RZ, PT ;  /* 0x000000ff1600720c */ /* 0x000fe40003f45270 */
[----:B0-----:R-:W-:Y:S01]  /*31c0*/  @!P0 MOV R4, R0 ;  /* 0x0000000000048202 */ /* 0x001fe20000000f00 */
[----:B------:R-:W-:-:S05]  /*31d0*/  @!P0 IMAD.MOV.U32 R5, RZ, RZ, R17 ;  /* 0x000000ffff058224 */ /* 0x000fca00078e0011 */
[----:B--2---:R0:W-:Y:S01]  /*31e0*/  @!P0 STG.E desc[UR8][R4.64], R15 ;  /* 0x0000000f04008986 */ /* 0x0041e2000c101908 */
[----:B------:R-:W-:-:S04]  /*31f0*/  IADD3 R0, P0, PT, R0, 0x4, RZ ;  /* 0x0000000400007810 */ /* 0x000fc80007f1e0ff */
[----:B------:R-:W-:Y:S01]  /*3200*/  IADD3.X R17, PT, PT, RZ, R17, RZ, P0, !PT ;  /* 0x00000011ff117210 */ /* 0x000fe200007fe4ff */
[----:B------:R-:W-:Y:S08]  /*3210*/  @P2 BRA `(.L_x_79) ;  /* 0xfffffffc00c82947 */ /* 0x000ff0000383ffff */
.L_x_54:
[----:B012---:R-:W0:Y:S08]  /*3220*/  LDC R7, c[0x3][RZ] ;  /* 0x00c00000ff077b82 */ /* 0x007e300000000800 */
[----:B----4-:R-:W0:Y:S08]  /*3230*/  LDC.64 R4, c[0x0][0x380] ;  /* 0x0000e000ff047b82 */ /* 0x010e300000000a00 */
[----:B------:R-:W1:Y:S01]  /*3240*/  LDC.64 R2, c[0x0][0x380] ;  /* 0x0000e000ff027b82 */ /* 0x000e620000000a00 */
[----:B0-----:R-:W-:-:S06]  /*3250*/  IMAD.WIDE R4, R7, 0x4, R4 ;  /* 0x0000000407047825 */ /* 0x001fcc00078e0204 */
[----:B------:R-:W2:Y:S04]  /*3260*/  LDG.E R5, desc[UR8][R4.64+0x8] ;  /* 0x0000080804057981 */ /* 0x000ea8000c1e1900 */
[----:B-1----:R-:W2:Y:S02]  /*3270*/  LDG.E R0, desc[UR8][R2.64+0x4] ;  /* 0x0000040802007981 */ /* 0x002ea4000c1e1900 */
[----:B--2---:R-:W-:-:S04]  /*3280*/  FADD R0, R0, R5 ;  /* 0x0000000500007221 */ /* 0x004fc80000000000 */
[----:B------:R-:W-:-:S05]  /*3290*/  FMUL R7, R0, 0.5 ;  /* 0x3f00000000077820 */ /* 0x000fca0000400000 */
[----:B------:R0:W-:Y:S01]  /*32a0*/  STG.E desc[UR8][R2.64], R7 ;  /* 0x0000000702007986 */ /* 0x0001e2000c101908 */
[----:B------:R-:W-:Y:S05]  /*32b0*/  BRA `(.L_x_80) ;  /* 0x0000005800c47947 */ /* 0x000fea0003800000 */
.L_x_49:
[----:B------:R-:W-:-:S06]  /*32c0*/  UIADD3 UR4, UPT, UPT, UR11, -0x1, UR6 ;  /* 0xffffffff0b047890 */ /* 0x000fcc000fffe006 */
[----:B-12---:R-:W-:-:S05]  /*32d0*/  IMAD R3, R11, UR4, RZ ;  /* 0x000000040b037c24 */ /* 0x006fca000f8e02ff */
[----:B------:R-:W-:-:S13]  /*32e0*/  ISETP.NE.AND P0, PT, R12, R3, PT ;  /* 0x000000030c00720c */ /* 0x000fda0003f05270 */
[----:B------:R-:W-:Y:S05]  /*32f0*/  @P0 BRA `(.L_x_81) ;  /* 0x0000002c00b00947 */ /* 0x000fea0003800000 */
[----:B------:R-:W-:-:S06]  /*3300*/  UIADD3 UR4, UPT, UPT, UR10, -0x1, UR7 ;  /* 0xffffffff0a047890 */ /* 0x000fcc000fffe007 */
[----:B------:R-:W-:-:S05]  /*3310*/  IMAD R0, R10, UR4, RZ ;  /* 0x000000040a007c24 */ /* 0x000fca000f8e02ff */
[----:B------:R-:W-:-:S13]  /*3320*/  ISETP.NE.AND P2, PT, R9, R0, PT ;  /* 0x000000000900720c */ /* 0x000fda0003f45270 */
[----:B------:R-:W-:Y:S05]  /*3330*/  @P2 BRA `(.L_x_82) ;  /* 0x0000001400d02947 */ /* 0x000fea0003800000 */
[----:B------:R-:W-:-:S13]  /*3340*/  ISETP.GT.U32.AND P0, PT, R18, 0x7ffffffe, PT ;  /* 0x7ffffffe1200780c */ /* 0x000fda0003f04070 */
[----:B------:R-:W-:Y:S05]  /*3350*/  @P0 BRA `(.L_x_83) ;  /* 0x0000000400c40947 */ /* 0x000fea0003800000 */
[----:B------:R-:W-:Y:S01]  /*3360*/  ISETP.GE.U32.AND P0, PT, R18, 0x3, PT ;  /* 0x000000031200780c */ /* 0x000fe20003f06070 */
[----:B------:R-:W-:-:S12]  /*3370*/  IMAD.MOV.U32 R0, RZ, RZ, RZ ;  /* 0x000000ffff007224 */ /* 0x000fd800078e00ff */
[----:B------:R-:W-:Y:S05]  /*3380*/  @!P0 BRA `(.L_x_84) ;  /* 0x0000000400488947 */ /* 0x000fea0003800000 */
[----:B------:R-:W1:Y:S01]  /*3390*/  LDC R4, c[0x3][RZ] ;  /* 0x00c00000ff047b82 */ /* 0x000e620000000800 */
[C---:B------:R-:W-:Y:S01]  /*33a0*/  VIADD R15, R9.reuse, 0x2 ;  /* 0x00000002090f7836 */ /* 0x040fe20000000000 */
[----:B------:R-:W-:Y:S01]  /*33b0*/  LOP3.LUT R0, R10, 0xfffffffc, RZ, 0xc0, !PT ;  /* 0xfffffffc0a007812 */ /* 0x000fe200078ec0ff */
[C---:B------:R-:W-:Y:S01]  /*33c0*/  VIADD R3, R9.reuse, 0x3 ;  /* 0x0000000309037836 */ /* 0x040fe20000000000 */
[----:B------:R-:W-:Y:S01]  /*33d0*/  IADD3 R8, PT, PT, R9, 0x1, RZ ;  /* 0x0000000109087810 */ /* 0x000fe20007ffe0ff */
[----:B------:R-:W2:Y:S02]  /*33e0*/  LDCU UR4, c[0x3][URZ] ;  /* 0x00c00000ff0477ac */ /* 0x000ea40008000800 */
[----:B0-----:R-:W-:Y:S02]  /*33f0*/  IMAD.MOV R22, RZ, RZ, -R0 ;  /* 0x000000ffff167224 */ /* 0x001fe400078e0a00 */
[C---:B-1----:R-:W-:Y:S01]  /*3400*/  VIADD R2, R4.reuse, 0x2 ;  /* 0x0000000204027836 */ /* 0x042fe20000000000 */
[----:B------:R-:W-:-:S02]  /*3410*/  LEA R14, R4, 0x8, 0x2 ;  /* 0x00000008040e7811 */ /* 0x000fc400078e10ff */
[----:B------:R-:W-:Y:S01]  /*3420*/  SHF.R.S32.HI R16, RZ, 0x1f, R4 ;  /* 0x0000001fff107819 */ /* 0x000fe20000011404 */
[-C--:B------:R-:W-:Y:S02]  /*3430*/  IMAD R17, R13, R2.reuse, RZ ;  /* 0x000000020d117224 */ /* 0x080fe400078e02ff */
[C---:B------:R-:W-:Y:S02]  /*3440*/  IMAD R15, R2.reuse, R15, RZ ;  /* 0x0000000f020f7224 */ /* 0x040fe400078e02ff */
[----:B------:R-:W-:Y:S02]  /*3450*/  IMAD R3, R2, R3, RZ ;  /* 0x0000000302037224 */ /* 0x000fe400078e02ff */
[----:B------:R-:W-:Y:S02]  /*3460*/  IMAD R2, R9, R2, R2 ;  /* 0x0000000209027224 */ /* 0x000fe400078e0202 */
[----:B------:R-:W-:Y:S02]  /*3470*/  IMAD R17, R10, R17, RZ ;  /* 0x000000110a117224 */ /* 0x000fe400078e02ff */
[----:B------:R-:W-:-:S02]  /*3480*/  IMAD.IADD R5, R2, 0x1, R4 ;  /* 0x0000000102057824 */ /* 0x000fc400078e0204 */
[--C-:B------:R-:W-:Y:S02]  /*3490*/  IMAD.IADD R23, R15, 0x1, R4.reuse ;  /* 0x000000010f177824 */ /* 0x100fe400078e0204 */
[----:B------:R-:W-:Y:S01]  /*34a0*/  IMAD.IADD R21, R3, 0x1, R4 ;  /* 0x0000000103157824 */ /* 0x000fe200078e0204 */
[----:B--2---:R-:W-:-:S07]  /*34b0*/  IADD3 R4, PT, PT, R17, R4, RZ ;  /* 0x0000000411047210 */ /* 0x004fce0007ffe0ff */
.L_x_85:
[----:B------:R-:W-:-:S05]  /*34c0*/  VIADD R26, R8, 0xffffffff ;  /* 0xffffffff081a7836 */ /* 0x000fca0000000000 */
[----:B------:R-:W-:-:S04]  /*34d0*/  ISETP.GT.AND P0, PT, R26, UR4, PT ;  /* 0x000000041a007c0c */ /* 0x000fc8000bf04270 */
[----:B------:R-:W-:-:S13]  /*34e0*/  ISETP.LT.OR P0, PT, R26, 0x1, P0 ;  /* 0x000000011a00780c */ /* 0x000fda0000701670 */
[----:B-1----:R-:W0:Y:S02]  /*34f0*/  @!P0 LDC.64 R6, c[0x0][0x380] ;  /* 0x0000e000ff068b82 */ /* 0x002e240000000a00 */
[----:B0-----:R-:W-:-:S06]  /*3500*/  @!P0 IMAD.WIDE R28, R4, 0x4, R6 ;  /* 0x00000004041c8825 */ /* 0x001fcc00078e0206 */
[----:B------:R-:W0:Y:S01]  /*3510*/  @!P0 LDC.64 R6, c[0x0][0x380] ;  /* 0x0000e000ff068b82 */ /* 0x000e220000000a00 */
[----:B------:R-:W2:Y:S01]  /*3520*/  @!P0 LDG.E R28, desc[UR8][R28.64] ;  /* 0x000000081c1c8981 */ /* 0x000ea2000c1e1900 */
[----:B------:R-:W-:-:S04]  /*3530*/  @!P0 IADD3 R25, P2, PT, R17, UR4, RZ ;  /* 0x0000000411198c10 */ /* 0x000fc8000ff5e0ff */
[----:B0-----:R-:W-:Y:S02]  /*3540*/  @!P0 LEA R24, P3, R25, R6, 0x2 ;  /* 0x0000000619188211 */ /* 0x001fe400078610ff */
[----:B------:R-:W-:Y:S02]  /*3550*/  @!P0 LEA.HI.X.SX32 R6, R17, R16, 0x1, P2 ;  /* 0x0000001011068211 */ /* 0x000fe400010f0eff */
[----:B------:R-:W-:Y:S02]  /*3560*/  ISETP.GT.AND P2, PT, R8, UR4, PT ;  /* 0x0000000408007c0c */ /* 0x000fe4000bf44270 */
[----:B------:R-:W-:Y:S02]  /*3570*/  @!P0 LEA.HI.X R25, R25, R7, R6, 0x2, P3 ;  /* 0x0000000719198211 */ /* 0x000fe400018f1406 */
[----:B------:R-:W-:-:S13]  /*3580*/  ISETP.GT.U32.OR P2, PT, R26, 0x7ffffffe, P2 ;  /* 0x7ffffffe1a00780c */ /* 0x000fda0001744470 */
[----:B------:R-:W0:Y:S01]  /*3590*/  @!P2 LDC.64 R6, c[0x0][0x380] ;  /* 0x0000e000ff06ab82 */ /* 0x000e220000000a00 */
[----:B--2---:R-:W-:Y:S01]  /*35a0*/  @!P0 FADD R26, -R28, -RZ ;  /* 0x800000ff1c1a8221 */ /* 0x004fe20000000100 */
[----:B0-----:R-:W-:-:S06]  /*35b0*/  @!P2 IMAD.WIDE R28, R5, 0x4, R6 ;  /* 0x00000004051ca825 */ /* 0x001fcc00078e0206 */
[----:B------:R-:W0:Y:S01]  /*35c0*/  @!P2 LDC.64 R6, c[0x0][0x380] ;  /* 0x0000e000ff06ab82 */ /* 0x000e220000000a00 */
[----:B------:R0:W-:Y:S04]  /*35d0*/  @!P0 STG.E desc[UR8][R24.64+0x4], R26 ;  /* 0x0000041a18008986 */ /* 0x0001e8000c101908 */
[----:B------:R-:W2:Y:S01]  /*35e0*/  @!P2 LDG.E R28, desc[UR8][R28.64] ;  /* 0x000000081c1ca981 */ /* 0x000ea2000c1e1900 */
[----:B------:R-:W-:-:S04]  /*35f0*/  @!P2 IADD3 R27, P0, PT, R2, UR4, RZ ;  /* 0x00000004021bac10 */ /* 0x000fc8000ff1e0ff */
[----:B0-----:R-:W-:Y:S02]  /*3600*/  @!P2 LEA R26, P3, R27, R6, 0x2 ;  /* 0x000000061b1aa211 */ /* 0x001fe400078610ff */
[----:B------:R-:W-:-:S04]  /*3610*/  @!P2 LEA.HI.X.SX32 R6, R2, R16, 0x1, P0 ;  /* 0x000000100206a211 */ /* 0x000fc800000f0eff */
[----:B------:R-:W-:Y:S01]  /*3620*/  @!P2 LEA.HI.X R27, R27, R7, R6, 0x2, P3 ;  /* 0x000000071b1ba211 */ /* 0x000fe200018f1406 */
[----:B------:R-:W-:-:S05]  /*3630*/  VIADD R6, R8, 0x1 ;  /* 0x0000000108067836 */ /* 0x000fca0000000000 */
[----:B------:R-:W-:-:S04]  /*3640*/  ISETP.GT.AND P0, PT, R6, UR4, PT ;  /* 0x0000000406007c0c */ /* 0x000fc8000bf04270 */
[----:B------:R-:W-:-:S13]  /*3650*/  ISETP.LT.OR P0, PT, R6, 0x1, P0 ;  /* 0x000000010600780c */ /* 0x000fda0000701670 */
        /* <DEDUP_REMOVED lines=13> */
[----:B------:R-:W0:Y:S02]  /*3730*/  @!P2 LDC.64 R6, c[0x0][0x380] ;  /* 0x0000e000ff06ab82 */ /* 0x000e240000000a00 */
[----:B0-----:R-:W-:-:S06]  /*3740*/  @!P2 IMAD.WIDE R26, R21, 0x4, R6 ;  /* 0x00000004151aa825 */ /* 0x001fcc00078e0206 */
[----:B------:R-:W0:Y:S01]  /*3750*/  @!P2 LDC.64 R6, c[0x0][0x380] ;  /* 0x0000e000ff06ab82 */ /* 0x000e220000000a00 */
[----:B--2---:R-:W-:-:S05]  /*3760*/  @!P0 FADD R29, -R28, -RZ ;  /* 0x800000ff1c1d8221 */ /* 0x004fca0000000100 */
[----:B------:R1:W-:Y:S04]  /*3770*/  @!P0 STG.E desc[UR8][R24.64+0x4], R29 ;  /* 0x0000041d18008986 */ /* 0x0003e8000c101908 */
[----:B------:R-:W2:Y:S01]  /*3780*/  @!P2 LDG.E R26, desc[UR8][R26.64] ;  /* 0x000000081a1aa981 */ /* 0x000ea2000c1e1900 */
[C---:B------:R-:W-:Y:S01]  /*3790*/  @!P2 IADD3 R28, P0, PT, R3.reuse, UR4, RZ ;  /* 0x00000004031cac10 */ /* 0x040fe2000ff1e0ff */
[----:B------:R-:W-:Y:S01]  /*37a0*/  VIADD R22, R22, 0x4 ;  /* 0x0000000416167836 */ /* 0x000fe20000000000 */
[----:B------:R-:W-:Y:S01]  /*37b0*/  IADD3 R8, PT, PT, R8, 0x4, RZ ;  /* 0x0000000408087810 */ /* 0x000fe20007ffe0ff */
[----:B------:R-:W-:Y:S01]  /*37c0*/  IMAD.IADD R2, R14, 0x1, R2 ;  /* 0x000000010e027824 */ /* 0x000fe200078e0202 */
[----:B0-----:R-:W-:Y:S01]  /*37d0*/  @!P2 LEA R6, P3, R28, R6, 0x2 ;  /* 0x000000061c06a211 */ /* 0x001fe200078610ff */
[C---:B------:R-:W-:Y:S01]  /*37e0*/  IMAD.IADD R5, R14.reuse, 0x1, R5 ;  /* 0x000000010e057824 */ /* 0x040fe200078e0205 */
[----:B-1----:R-:W-:Y:S01]  /*37f0*/  @!P2 LEA.HI.X.SX32 R29, R3, R16, 0x1, P0 ;  /* 0x00000010031da211 */ /* 0x002fe200000f0eff */
[----:B------:R-:W-:Y:S01]  /*3800*/  IMAD.IADD R17, R14, 0x1, R17 ;  /* 0x000000010e117824 */ /* 0x000fe200078e0211 */
[----:B------:R-:W-:Y:S01]  /*3810*/  ISETP.NE.AND P0, PT, R22, RZ, PT ;  /* 0x000000ff1600720c */ /* 0x000fe20003f05270 */
[----:B------:R-:W-:Y:S01]  /*3820*/  IMAD.IADD R15, R14, 0x1, R15 ;  /* 0x000000010e0f7824 */ /* 0x000fe200078e020f */
[----:B------:R-:W-:Y:S01]  /*3830*/  @!P2 LEA.HI.X R7, R28, R7, R29, 0x2, P3 ;  /* 0x000000071c07a211 */ /* 0x000fe200018f141d */
[C---:B------:R-:W-:Y:S01]  /*3840*/  IMAD.IADD R4, R14.reuse, 0x1, R4 ;  /* 0x000000010e047824 */ /* 0x040fe200078e0204 */
[C---:B------:R-:W-:Y:S01]  /*3850*/  IADD3 R3, PT, PT, R14.reuse, R3, RZ ;  /* 0x000000030e037210 */ /* 0x040fe20007ffe0ff */
[----:B------:R-:W-:-:S02]  /*3860*/  IMAD.IADD R23, R14, 0x1, R23 ;  /* 0x000000010e177824 */ /* 0x000fc400078e0217 */
[----:B------:R-:W-:Y:S02]  /*3870*/  IMAD.IADD R21, R14, 0x1, R21 ;  /* 0x000000010e157824 */ /* 0x000fe400078e0215 */
[----:B--2---:R-:W-:-:S05]  /*3880*/  @!P2 FADD R28, -R26, -RZ ;  /* 0x800000ff1a1ca221 */ /* 0x004fca0000000100 */
[----:B------:R1:W-:Y:S01]  /*3890*/  @!P2 STG.E desc[UR8][R6.64+0x4], R28 ;  /* 0x0000041c0600a986 */ /* 0x0003e2000c101908 */
[----:B------:R-:W-:Y:S05]  /*38a0*/  @P0 BRA `(.L_x_85) ;  /* 0xfffffffc00040947 */ /* 0x000fea000383ffff */
.L_x_84:
[----:B------:R-:W-:-:S13]  /*38b0*/  LOP3.LUT P0, R2, R10, 0x3, RZ, 0xc0, !PT ;  /* 0x000000030a027812 */ /* 0x000fda000780c0ff */
[----:B------:R-:W-:Y:S05]  /*38c0*/  @!P0 BRA `(.L_x_83) ;  /* 0x0000000000688947 */ /* 0x000fea0003800000 */
[----:B------:R-:W0:Y:S01]  /*38d0*/  LDC R17, c[0x3][RZ] ;  /* 0x00c00000ff117b82 */ /* 0x000e220000000800 */
[----:B------:R-:W-:Y:S01]  /*38e0*/  IMAD.IADD R0, R9, 0x1, R0 ;  /* 0x0000000109007824 */ /* 0x000fe200078e0200 */
[----:B------:R-:W2:Y:S01]  /*38f0*/  LDCU UR4, c[0x3][URZ] ;  /* 0x00c00000ff0477ac */ /* 0x000ea20008000800 */
[----:B------:R-:W-:Y:S01]  /*3900*/  IMAD.MOV R8, RZ, RZ, -R2 ;  /* 0x000000ffff087224 */ /* 0x000fe200078e0a02 */
[----:B0-----:R-:W-:-:S05]  /*3910*/  IADD3 R21, PT, PT, R17, 0x2, RZ ;  /* 0x0000000211157810 */ /* 0x001fca0007ffe0ff */
[----:B-1----:R-:W-:-:S04]  /*3920*/  IMAD R6, R21, R0, RZ ;  /* 0x0000000015067224 */ /* 0x002fc800078e02ff */
[----:B--2---:R-:W-:-:S07]  /*3930*/  IMAD.IADD R7, R6, 0x1, R17 ;  /* 0x0000000106077824 */ /* 0x004fce00078e0211 */
.L_x_86:
[----:B------:R-:W-:-:S04]  /*3940*/  ISETP.GT.AND P0, PT, R0, UR4, PT ;  /* 0x0000000400007c0c */ /* 0x000fc8000bf04270 */
[----:B------:R-:W-:-:S13]  /*3950*/  ISETP.LT.OR P0, PT, R0, 0x1, P0 ;  /* 0x000000010000780c */ /* 0x000fda0000701670 */
[----:B------:R-:W0:Y:S02]  /*3960*/  @!P0 LDC.64 R2, c[0x0][0x380] ;  /* 0x0000e000ff028b82 */ /* 0x000e240000000a00 */
[----:B0-----:R-:W-:-:S06]  /*3970*/  @!P0 IMAD.WIDE R4, R7, 0x4, R2 ;  /* 0x0000000407048825 */ /* 0x001fcc00078e0202 */
[----:B------:R-:W0:Y:S01]  /*3980*/  @!P0 LDC.64 R2, c[0x0][0x380] ;  /* 0x0000e000ff028b82 */ /* 0x000e220000000a00 */
[----:B------:R-:W2:Y:S01]  /*3990*/  @!P0 LDG.E R4, desc[UR8][R4.64] ;  /* 0x0000000804048981 */ /* 0x000ea2000c1e1900 */
[----:B------:R-:W-:Y:S01]  /*39a0*/  @!P0 SHF.R.S32.HI R14, RZ, 0x1f, R6 ;  /* 0x0000001fff0e8819 */ /* 0x000fe20000011406 */
[----:B------:R-:W-:Y:S01]  /*39b0*/  VIADD R8, R8, 0x1 ;  /* 0x0000000108087836 */ /* 0x000fe20000000000 */
[----:B------:R-:W-:Y:S01]  /*39c0*/  @!P0 IADD3 R15, P2, PT, R6, UR4, RZ ;  /* 0x00000004060f8c10 */ /* 0x000fe2000ff5e0ff */
[----:B------:R-:W-:Y:S01]  /*39d0*/  VIADD R0, R0, 0x1 ;  /* 0x0000000100007836 */ /* 0x000fe20000000000 */
[C---:B------:R-:W-:Y:S01]  /*39e0*/  IADD3 R6, PT, PT, R21.reuse, R6, RZ ;  /* 0x0000000615067210 */ /* 0x040fe20007ffe0ff */
[----:B------:R-:W-:Y:S01]  /*39f0*/  IMAD.IADD R7, R21, 0x1, R7 ;  /* 0x0000000115077824 */ /* 0x000fe200078e0207 */
[----:B------:R-:W-:Y:S02]  /*3a00*/  @!P0 LEA.HI.X.SX32 R14, R17, R14, 0x1, P2 ;  /* 0x0000000e110e8211 */ /* 0x000fe400010f0eff */
[----:B0-----:R-:W-:-:S04]  /*3a10*/  @!P0 LEA R2, P2, R15, R2, 0x2 ;  /* 0x000000020f028211 */ /* 0x001fc800078410ff */
[----:B------:R-:W-:Y:S01]  /*3a20*/  @!P0 LEA.HI.X R3, R15, R3, R14, 0x2, P2 ;  /* 0x000000030f038211 */ /* 0x000fe200010f140e */
[----:B--2---:R-:W-:-:S05]  /*3a30*/  @!P0 FADD R15, -R4, -RZ ;  /* 0x800000ff040f8221 */ /* 0x004fca0000000100 */
[----:B------:R2:W-:Y:S01]  /*3a40*/  @!P0 STG.E desc[UR8][R2.64+0x4], R15 ;  /* 0x0000040f02008986 */ /* 0x0005e2000c101908 */
[----:B------:R-:W-:-:S13]  /*3a50*/  ISETP.NE.AND P0, PT, R8, RZ, PT ;  /* 0x000000ff0800720c */ /* 0x000fda0003f05270 */
[----:B--2---:R-:W-:Y:S05]  /*3a60*/  @P0 BRA `(.L_x_86) ;  /* 0xfffffffc00b40947 */ /* 0x004fea000383ffff */
.L_x_83:
[----:B------:R-:W-:-:S13]  /*3a70*/  ISETP.GT.U32.AND P0, PT, R19, 0x7ffffffe, PT ;  /* 0x7ffffffe1300780c */ /* 0x000fda0003f04070 */
[----:B------:R-:W-:Y:S05]  /*3a80*/  @P0 BRA `(.L_x_87) ;  /* 0x0000000c00900947 */ /* 0x000fea0003800000 */
[----:B------:R-:W2:Y:S01]  /*3a90*/  LDCU UR4, c[0x3][URZ] ;  /* 0x00c00000ff0477ac */ /* 0x000ea20008000800 */
[----:B------:R-:W-:Y:S01]  /*3aa0*/  ISETP.GE.U32.AND P0, PT, R19, 0x3, PT ;  /* 0x000000031300780c */ /* 0x000fe20003f06070 */
[----:B0-----:R-:W-:Y:S01]  /*3ab0*/  IMAD.MOV.U32 R21, RZ, RZ, RZ ;  /* 0x000000ffff157224 */ /* 0x001fe200078e00ff */
[----:B------:R-:W-:Y:S01]  /*3ac0*/  LOP3.LUT R2, R11, 0x3, RZ, 0xc0, !PT ;  /* 0x000000030b027812 */ /* 0x000fe200078ec0ff */
[----:B--2---:R-:W-:-:S04]  /*3ad0*/  IMAD.U32 R0, RZ, RZ, UR4 ;  /* 0x00000004ff007e24 */ /* 0x004fc8000f8e00ff */
[----:B------:R-:W-:-:S04]  /*3ae0*/  VIADD R3, R0, 0x2 ;  /* 0x0000000200037836 */ /* 0x000fc80000000000 */
[----:B------:R-:W-:Y:S02]  /*3af0*/  IMAD R23, R20, R3, RZ ;  /* 0x0000000314177224 */ /* 0x000fe400078e02ff */
[----:B------:R-:W-:Y:S05]  /*3b00*/  @!P0 BRA `(.L_x_88) ;  /* 0x0000000c00248947 */ /* 0x000fea0003800000 */
[----:B------:R-:W-:Y:S01]  /*3b10*/  LOP3.LUT R21, R11, 0xfffffffc, RZ, 0xc0, !PT ;  /* 0xfffffffc0b157812 */ /* 0x000fe200078ec0ff */
[----:B------:R-:W0:Y:S01]  /*3b20*/  LDCU UR4, c[0x3][URZ] ;  /* 0x00c00000ff0477ac */ /* 0x000e220008000800 */
[----:B------:R-:W-:Y:S02]  /*3b30*/  IMAD.MOV.U32 R25, RZ, RZ, RZ ;  /* 0x000000ffff197224 */ /* 0x000fe400078e00ff */
[----:B------:R-:W-:-:S04]  /*3b40*/  IADD3 R8, PT, PT, -R21, RZ, RZ ;  /* 0x000000ff15087210 */ /* 0x000fc80007ffe1ff */
[----:B------:R-:W-:-:S13]  /*3b50*/  ISETP.GE.AND P0, PT, R8, RZ, PT ;  /* 0x000000ff0800720c */ /* 0x000fda0003f06270 */
[----:B0-----:R-:W-:Y:S05]  /*3b60*/  @P0 BRA `(.L_x_89) ;  /* 0x0000000800980947 */ /* 0x001fea0003800000 */
[----:B------:R-:W-:Y:S01]  /*3b70*/  IMAD.MOV R4, RZ, RZ, -R8 ;  /* 0x000000ffff047224 */ /* 0x000fe200078e0a08 */
[----:B------:R-:W-:-:S04]  /*3b80*/  PLOP3.LUT P0, PT, PT, PT, PT, 0x80, 0x8 ;  /* 0x000000000008781c */ /* 0x000fc80003f0f070 */
[----:B------:R-:W-:-:S13]  /*3b90*/  ISETP.GT.AND P2, PT, R4, 0xc, PT ;  /* 0x0000000c0400780c */ /* 0x000fda0003f44270 */
[----:B------:R-:W-:Y:S05]  /*3ba0*/  @!P2 BRA `(.L_x_90) ;  /* 0x00000004009ca947 */ /* 0x000fea0003800000 */
[----:B------:R-:W0:Y:S01]  /*3bb0*/  LDC R0, c[0x3][RZ] ;  /* 0x00c00000ff007b82 */ /* 0x000e220000000800 */
[----:B------:R-:W-:-:S07]  /*3bc0*/  PLOP3.LUT P0, PT, PT, PT, PT, 0x8, 0x80 ;  /* 0x000000000080781c */ /* 0x000fce0003f0e170 */
[----:B------:R-:W2:Y:S06]  /*3bd0*/  LDC.64 R4, c[0x0][0x380] ;  /* 0x0000e000ff047b82 */ /* 0x000eac0000000a00 */
.L_x_91:
[----:B----4-:R-:W-:-:S05]  /*3be0*/  IMAD.IADD R27, R12, 0x1, R25 ;  /* 0x000000010c1b7824 */ /* 0x010fca00078e0219 */
[-C--:B0-----:R-:W-:Y:S02]  /*3bf0*/  ISETP.GT.AND P2, PT, R27, R0.reuse, PT ;  /* 0x000000001b00720c */ /* 0x081fe40003f44270 */
[----:B-1----:R-:W-:Y:S02]  /*3c00*/  IADD3 R6, PT, PT, R23, -R0, R27 ;  /* 0x8000000017067210 */ /* 0x002fe40007ffe01b */
[----:B------:R-:W-:-:S03]  /*3c10*/  ISETP.LT.OR P2, PT, R27, 0x1, P2 ;  /* 0x000000011b00780c */ /* 0x000fc60001741670 */
[----:B------:R-:W-:-:S04]  /*3c20*/  VIADD R17, R6, 0xfffffffe ;  /* 0xfffffffe06117836 */ /* 0x000fc80000000000 */
[----:B--2---:R-:W-:-:S06]  /*3c30*/  IMAD.WIDE R16, R17, 0x4, R4 ;  /* 0x0000000411107825 */ /* 0x004fcc00078e0204 */
[----:B------:R-:W2:Y:S01]  /*3c40*/  @!P2 LDG.E R7, desc[UR8][R16.64] ;  /* 0x000000081007a981 */ /* 0x000ea2000c1e1900 */
[----:B------:R-:W-:-:S04]  /*3c50*/  IADD3 R15, PT, PT, R27, 0x1, RZ ;  /* 0x000000011b0f7810 */ /* 0x000fc80007ffe0ff */
[----:B------:R-:W-:Y:S01]  /*3c60*/  ISETP.GT.AND P3, PT, R15, R0, PT ;  /* 0x000000000f00720c */ /* 0x000fe20003f64270 */
[----:B------:R-:W-:-:S03]  /*3c70*/  IMAD.WIDE R14, R3, 0x4, R16 ;  /* 0x00000004030e7825 */ /* 0x000fc600078e0210 */
[C---:B------:R-:W-:Y:S01]  /*3c80*/  ISETP.GT.U32.OR P3, PT, R27.reuse, 0x7ffffffe, P3 ;  /* 0x7ffffffe1b00780c */ /* 0x040fe20001f64470 */
[----:B------:R-:W-:Y:S01]  /*3c90*/  VIADD R6, R27, 0x2 ;  /* 0x000000021b067836 */ /* 0x000fe20000000000 */
[----:B--2---:R0:W-:Y:S11]  /*3ca0*/  @!P2 STG.E desc[UR8][R14.64], R7 ;  /* 0x000000070e00a986 */ /* 0x0041f6000c101908 */
[----:B------:R-:W2:Y:S01]  /*3cb0*/  @!P3 LDG.E R29, desc[UR8][R16.64+0x4] ;  /* 0x00000408101db981 */ /* 0x000ea2000c1e1900 */
[----:B------:R-:W-:-:S04]  /*3cc0*/  ISETP.GT.AND P2, PT, R6, R0, PT ;  /* 0x000000000600720c */ /* 0x000fc80003f44270 */
[----:B------:R-:W-:Y:S01]  /*3cd0*/  ISETP.LT.OR P2, PT, R6, 0x1, P2 ;  /* 0x000000010600780c */ /* 0x000fe20001741670 */
[----:B------:R-:W-:Y:S01]  /*3ce0*/  VIADD R6, R27, 0x3 ;  /* 0x000000031b067836 */ /* 0x000fe20000000000 */
[----:B--2---:R1:W-:Y:S11]  /*3cf0*/  @!P3 STG.E desc[UR8][R14.64+0x4], R29 ;  /* 0x0000041d0e00b986 */ /* 0x0043f6000c101908 */
[----:B------:R-:W2:Y:S01]  /*3d00*/  @!P2 LDG.E R22, desc[UR8][R16.64+0x8] ;  /* 0x000008081016a981 */ /* 0x000ea2000c1e1900 */
[----:B------:R-:W-:-:S04]  /*3d10*/  ISETP.GT.AND P3, PT, R6, R0, PT ;  /* 0x000000000600720c */ /* 0x000fc80003f64270 */
[----:B------:R-:W-:Y:S02]  /*3d20*/  ISETP.LT.OR P3, PT, R6, 0x1, P3 ;  /* 0x000000010600780c */ /* 0x000fe40001f61670 */
[----:B------:R-:W-:-:S04]  /*3d30*/  IADD3 R28, PT, PT, R12, 0x4, R25 ;  /* 0x000000040c1c7810 */ /* 0x000fc80007ffe019 */
[-C--:B------:R-:W-:Y:S01]  /*3d40*/  IADD3 R6, PT, PT, R23, -R0.reuse, R28 ;  /* 0x8000000017067210 */ /* 0x080fe20007ffe01c */
[----:B--2---:R2:W-:Y:S06]  /*3d50*/  @!P2 STG.E desc[UR8][R14.64+0x8], R22 ;  /* 0x000008160e00a986 */ /* 0x0045ec000c101908 */
[----:B------:R-:W4:Y:S01]  /*3d60*/  @!P3 LDG.E R24, desc[UR8][R16.64+0xc] ;  /* 0x00000c081018b981 */ /* 0x000f22000c1e1900 */
[----:B------:R-:W-:Y:S01]  /*3d70*/  ISETP.GT.AND P2, PT, R28, R0, PT ;  /* 0x000000001c00720c */ /* 0x000fe20003f44270 */
[----:B0-----:R-:W-:-:S03]  /*3d80*/  VIADD R7, R6, 0xfffffffe ;  /* 0xfffffffe06077836 */ /* 0x001fc60000000000 */
[----:B------:R-:W-:Y:S01]  /*3d90*/  ISETP.LT.OR P2, PT, R28, 0x1, P2 ;  /* 0x000000011c00780c */ /* 0x000fe20001741670 */
[----:B------:R-:W-:-:S04]  /*3da0*/  IMAD.WIDE R6, R7, 0x4, R4 ;  /* 0x0000000407067825 */ /* 0x000fc800078e0204 */
[----:B------:R-:W-:Y:S01]  /*3db0*/  VIADD R26, R27, 0x5 ;  /* 0x000000051b1a7836 */ /* 0x000fe20000000000 */
[----:B----4-:R0:W-:Y:S07]  /*3dc0*/  @!P3 STG.E desc[UR8][R14.64+0xc], R24 ;  /* 0x00000c180e00b986 */ /* 0x0101ee000c101908 */
[----:B-1----:R-:W4:Y:S01]  /*3dd0*/  @!P2 LDG.E R29, desc[UR8][R6.64] ;  /* 0x00000008061da981 */ /* 0x002f22000c1e1900 */
[----:B------:R-:W-:Y:S01]  /*3de0*/  ISETP.GT.AND P3, PT, R26, R0, PT ;  /* 0x000000001a00720c */ /* 0x000fe20003f64270 */
[----:B------:R-:W-:-:S03]  /*3df0*/  IMAD.WIDE R16, R3, 0x4, R6 ;  /* 0x0000000403107825 */ /* 0x000fc600078e0206 */
[----:B------:R-:W-:Y:S02]  /*3e00*/  ISETP.GT.U32.OR P3, PT, R28, 0x7ffffffe, P3 ;  /* 0x7ffffffe1c00780c */ /* 0x000fe40001f64470 */
[----:B------:R-:W-:Y:S01]  /*3e10*/  IADD3 R26, PT, PT, R27, 0x6, RZ ;  /* 0x000000061b1a7810 */ /* 0x000fe20007ffe0ff */
[----:B----4-:R1:W-:Y:S10]  /*3e20*/  @!P2 STG.E desc[UR8][R16.64], R29 ;  /* 0x0000001d1000a986 */ /* 0x0103f4000c101908 */
[----:B--2---:R-:W2:Y:S01]  /*3e30*/  @!P3 LDG.E R22, desc[UR8][R6.64+0x4] ;  /* 0x000004080616b981 */ /* 0x004ea2000c1e1900 */
[----:B------:R-:W-:-:S04]  /*3e40*/  ISETP.GT.AND P2, PT, R26, R0, PT ;  /* 0x000000001a00720c */ /* 0x000fc80003f44270 */
[----:B------:R-:W-:Y:S01]  /*3e50*/  ISETP.LT.OR P2, PT, R26, 0x1, P2 ;  /* 0x000000011a00780c */ /* 0x000fe20001741670 */
[----:B0-----:R-:W-:Y:S01]  /*3e60*/  VIADD R15, R27, 0x7 ;  /* 0x000000071b0f7836 */ /* 0x001fe20000000000 */
[----:B--2---:R0:W-:Y:S11]  /*3e70*/  @!P3 STG.E desc[UR8][R16.64+0x4], R22 ;  /* 0x000004161000b986 */ /* 0x0041f6000c101908 */
[----:B------:R-:W2:Y:S01]  /*3e80*/  @!P2 LDG.E R24, desc[UR8][R6.64+0x8] ;  /* 0x000008080618a981 */ /* 0x000ea2000c1e1900 */
[----:B------:R-:W-:-:S04]  /*3e90*/  ISETP.GT.AND P3, PT, R15, R0, PT ;  /* 0x000000000f00720c */ /* 0x000fc80003f64270 */
[----:B------:R-:W-:Y:S02]  /*3ea0*/  ISETP.LT.OR P3, PT, R15, 0x1, P3 ;  /* 0x000000010f00780c */ /* 0x000fe40001f61670 */
[----:B------:R-:W-:-:S04]  /*3eb0*/  IADD3 R28, PT, PT, R12, 0x8, R25 ;  /* 0x000000080c1c7810 */ /* 0x000fc80007ffe019 */
[-C--:B------:R-:W-:Y:S01]  /*3ec0*/  IADD3 R14, PT, PT, R23, -R0.reuse, R28 ;  /* 0x80000000170e7210 */ /* 0x080fe20007ffe01c */
[----:B--2---:R2:W-:Y:S06]  /*3ed0*/  @!P2 STG.E desc[UR8][R16.64+0x8], R24 ;  /* 0x000008181000a986 */ /* 0x0045ec000c101908 */
[----:B-1----:R-:W4:Y:S01]  /*3ee0*/  @!P3 LDG.E R29, desc[UR8][R6.64+0xc] ;  /* 0x00000c08061db981 */ /* 0x002f22000c1e1900 */
[----:B------:R-:W-:Y:S01]  /*3ef0*/  ISETP.GT.AND P2, PT, R28, R0, PT ;  /* 0x000000001c00720c */ /* 0x000fe20003f44270 */
[----:B------:R-:W-:-:S03]  /*3f00*/  VIADD R15, R14, 0xfffffffe ;  /* 0xfffffffe0e0f7836 */ /* 0x000fc60000000000 */
[----:B------:R-:W-:Y:S01]  /*3f10*/  ISETP.LT.OR P2, PT, R28, 0x1, P2 ;  /* 0x000000011c00780c */ /* 0x000fe20001741670 */
[----:B------:R-:W-:-:S04]  /*3f20*/  IMAD.WIDE R14, R15, 0x4, R4 ;  /* 0x000000040f0e7825 */ /* 0x000fc800078e0204 */
[----:B------:R-:W-:Y:S01]  /*3f30*/  VIADD R26, R27, 0x9 ;  /* 0x000000091b1a7836 */ /* 0x000fe20000000000 */
[----:B----4-:R1:W-:Y:S07]  /*3f40*/  @!P3 STG.E desc[UR8][R16.64+0xc], R29 ;  /* 0x00000c1d1000b986 */ /* 0x0103ee000c101908 */
[----:B0-----:R-:W4:Y:S01]  /*3f50*/  @!P2 LDG.E R22, desc[UR8][R14.64] ;  /* 0x000000080e16a981 */ /* 0x001f22000c1e1900 */
[----:B------:R-:W-:Y:S01]  /*3f60*/  ISETP.GT.AND P3, PT, R26, R0, PT ;  /* 0x000000001a00720c */ /* 0x000fe20003f64270 */
[----:B------:R-:W-:-:S03]  /*3f70*/  IMAD.WIDE R6, R3, 0x4, R14 ;  /* 0x0000000403067825 */ /* 0x000fc600078e020e */
[----:B------:R-:W-:Y:S01]  /*3f80*/  ISETP.GT.U32.OR P3, PT, R28, 0x7ffffffe, P3 ;  /* 0x7ffffffe1c00780c */ /* 0x000fe20001f64470 */
[----:B------:R-:W-:Y:S01]  /*3f90*/  VIADD R26, R27, 0xa ;  /* 0x0000000a1b1a7836 */ /* 0x000fe20000000000 */
[----:B----4-:R0:W-:Y:S11]  /*3fa0*/  @!P2 STG.E desc[UR8][R6.64], R22 ;  /* 0x000000160600a986 */ /* 0x0101f6000c101908 */
[----:B--2---:R-:W2:Y:S01]  /*3fb0*/  @!P3 LDG.E R24, desc[UR8][R14.64+0x4] ;  /* 0x000004080e18b981 */ /* 0x004ea2000c1e1900 */
[----:B------:R-:W-:-:S04]  /*3fc0*/  ISETP.GT.AND P2, PT, R26, R0, PT ;  /* 0x000000001a00720c */ /* 0x000fc80003f44270 */
[----:B------:R-:W-:Y:S02]  /*3fd0*/  ISETP.LT.OR P2, PT, R26, 0x1, P2 ;  /* 0x000000011a00780c */ /* 0x000fe40001741670 */
[----:B-1----:R-:W-:Y:S01]  /*3fe0*/  IADD3 R17, PT, PT, R27, 0xb, RZ ;  /* 0x0000000b1b117810 */ /* 0x002fe20007ffe0ff */
[----:B--2---:R1:W-:Y:S10]  /*3ff0*/  @!P3 STG.E desc[UR8][R6.64+0x4], R24 ;  /* 0x000004180600b986 */ /* 0x0043f4000c101908 */
[----:B------:R-:W2:Y:S01]  /*4000*/  @!P2 LDG.E R29, desc[UR8][R14.64+0x8] ;  /* 0x000008080e1da981 */ /* 0x000ea2000c1e1900 */
[----:B------:R-:W-:-:S04]  /*4010*/  ISETP.GT.AND P3, PT, R17, R0, PT ;  /* 0x000000001100720c */ /* 0x000fc80003f64270 */
[----:B------:R-:W-:Y:S02]  /*4020*/  ISETP.LT.OR P3, PT, R17, 0x1, P3 ;  /* 0x000000011100780c */ /* 0x000fe40001f61670 */
[----:B------:R-:W-:-:S04]  /*4030*/  IADD3 R28, PT, PT, R12, 0xc, R25 ;  /* 0x0000000c0c1c7810 */ /* 0x000fc80007ffe019 */
[-C--:B------:R-:W-:Y:S01]  /*4040*/  IADD3 R16, PT, PT, R23, -R0.reuse, R28 ;  /* 0x8000000017107210 */ /* 0x080fe20007ffe01c */
[----:B--2---:R2:W-:Y:S06]  /*4050*/  @!P2 STG.E desc[UR8][R6.64+0x8], R29 ;  /* 0x0000081d0600a986 */ /* 0x0045ec000c101908 */
[----:B0-----:R-:W4:Y:S01]  /*4060*/  @!P3 LDG.E R22, desc[UR8][R14.64+0xc] ;  /* 0x00000c080e16b981 */ /* 0x001f22000c1e1900 */
[----:B------:R-:W-:Y:S01]  /*4070*/  ISETP.GT.AND P2, PT, R28, R0, PT ;  /* 0x000000001c00720c */ /* 0x000fe20003f44270 */
[----:B------:R-:W-:-:S03]  /*4080*/  VIADD R17, R16, 0xfffffffe ;  /* 0xfffffffe10117836 */ /* 0x000fc60000000000 */
[----:B------:R-:W-:Y:S01]  /*4090*/  ISETP.LT.OR P2, PT, R28, 0x1, P2 ;  /* 0x000000011c00780c */ /* 0x000fe20001741670 */
[----:B------:R-:W-:-:S04]  /*40a0*/  IMAD.WIDE R16, R17, 0x4, R4 ;  /* 0x0000000411107825 */ /* 0x000fc800078e0204 */
[----:B------:R-:W-:Y:S01]  /*40b0*/  VIADD R26, R27, 0xd ;  /* 0x0000000d1b1a7836 */ /* 0x000fe20000000000 */
[----:B----4-:R0:W-:Y:S07]  /*40c0*/  @!P3 STG.E desc[UR8][R6.64+0xc], R22 ;  /* 0x00000c160600b986 */ /* 0x0101ee000c101908 */
[----:B-1----:R-:W4:Y:S01]  /*40d0*/  @!P2 LDG.E R24, desc[UR8][R16.64] ;  /* 0x000000081018a981 */ /* 0x002f22000c1e1900 */
[----:B------:R-:W-:Y:S01]  /*40e0*/  ISETP.GT.AND P3, PT, R26, R0, PT ;  /* 0x000000001a00720c */ /* 0x000fe20003f64270 */
[----:B------:R-:W-:-:S03]  /*40f0*/  IMAD.WIDE R14, R3, 0x4, R16 ;  /* 0x00000004030e7825 */ /* 0x000fc600078e0210 */
[----:B------:R-:W-:Y:S01]  /*4100*/  ISETP.GT.U32.OR P3, PT, R28, 0x7ffffffe, P3 ;  /* 0x7ffffffe1c00780c */ /* 0x000fe20001f64470 */
[----:B------:R-:W-:Y:S01]  /*4110*/  VIADD R26, R27, 0xe ;  /* 0x0000000e1b1a7836 */ /* 0x000fe20000000000 */
[----:B----4-:R4:W-:Y:S11]  /*4120*/  @!P2 STG.E desc[UR8][R14.64], R24 ;  /* 0x000000180e00a986 */ /* 0x0109f6000c101908 */
[----:B--2---:R-:W2:Y:S01]  /*4130*/  @!P3 LDG.E R29, desc[UR8][R16.64+0x4] ;  /* 0x00000408101db981 */ /* 0x004ea2000c1e1900 */
[----:B------:R-:W-:-:S04]  /*4140*/  ISETP.GT.AND P2, PT, R26, R0, PT ;  /* 0x000000001a00720c */ /* 0x000fc80003f44270 */
[----:B------:R-:W-:Y:S01]  /*4150*/  ISETP.LT.OR P2, PT, R26, 0x1, P2 ;  /* 0x000000011a00780c */ /* 0x000fe20001741670 */
[----:B------:R-:W-:Y:S01]  /*4160*/  VIADD R27, R27, 0xf ;  /* 0x0000000f1b1b7836 */ /* 0x000fe20000000000 */
[----:B--2---:R4:W-:Y:S11]  /*4170*/  @!P3 STG.E desc[UR8][R14.64+0x4], R29 ;  /* 0x0000041d0e00b986 */ /* 0x0049f6000c101908 */
[----:B0-----:R-:W2:Y:S01]  /*4180*/  @!P2 LDG.E R7, desc[UR8][R16.64+0x8] ;  /* 0x000008081007a981 */ /* 0x001ea2000c1e1900 */
[----:B------:R-:W-:-:S04]  /*4190*/  ISETP.GT.AND P3, PT, R27, R0, PT ;  /* 0x000000001b00720c */ /* 0x000fc80003f64270 */
[----:B------:R-:W-:Y:S01]  /*41a0*/  ISETP.LT.OR P3, PT, R27, 0x1, P3 ;  /* 0x000000011b00780c */ /* 0x000fe20001f61670 */
[----:B--2---:R4:W-:-:S12]  /*41b0*/  @!P2 STG.E desc[UR8][R14.64+0x8], R7 ;  /* 0x000008070e00a986 */ /* 0x0049d8000c101908 */
[----:B------:R-:W2:Y:S01]  /*41c0*/  @!P3 LDG.E R27, desc[UR8][R16.64+0xc] ;  /* 0x00000c08101bb981 */ /* 0x000ea2000c1e1900 */
[----:B------:R-:W-:Y:S01]  /*41d0*/  IADD3 R8, PT, PT, R8, 0x10, RZ ;  /* 0x0000001008087810 */ /* 0x000fe20007ffe0ff */
[----:B------:R-:W-:-:S03]  /*41e0*/  VIADD R25, R25, 0x10 ;  /* 0x0000001019197836 */ /* 0x000fc60000000000 */
[----:B------:R-:W-:Y:S01]  /*41f0*/  ISETP.GE.AND P2, PT, R8, -0xc, PT ;  /* 0xfffffff40800780c */ /* 0x000fe20003f46270 */
[----:B--2---:R4:W-:-:S12]  /*4200*/  @!P3 STG.E desc[UR8][R14.64+0xc], R27 ;  /* 0x00000c1b0e00b986 */ /* 0x0049d8000c101908 */
[----:B------:R-:W-:Y:S05]  /*4210*/  @!P2 BRA `(.L_x_91) ;  /* 0xfffffff80070a947 */ /* 0x000fea000383ffff */
.L_x_90:
[----:B------:R-:W-:-:S05]  /*4220*/  IMAD.MOV R4, RZ, RZ, -R8 ;  /* 0x000000ffff047224 */ /* 0x000fca00078e0a08 */
[----:B------:R-:W-:-:S13]  /*4230*/  ISETP.GT.AND P2, PT, R4, 0x4, PT ;  /* 0x000000040400780c */ /* 0x000fda0003f44270 */
[----:B------:R-:W-:Y:S05]  /*4240*/  @!P2 BRA `(.L_x_92) ;  /* 0x0000000000d8a947 */ /* 0x000fea0003800000 */
[----:B------:R-:W0:Y:S01]  /*4250*/  LDC.64 R4, c[0x0][0x380] ;  /* 0x0000e000ff047b82 */ /* 0x000e220000000a00 */
[----:B------:R-:W-:-:S05]  /*4260*/  IMAD.IADD R16, R12, 0x1, R25 ;  /* 0x000000010c107824 */ /* 0x000fca00078e0219 */
[CC--:B------:R-:W-:Y:S02]  /*4270*/  ISETP.GT.AND P0, PT, R16.reuse, R0.reuse, PT ;  /* 0x000000001000720c */ /* 0x0c0fe40003f04270 */
[----:B-1----:R-:W-:Y:S02]  /*4280*/  IADD3 R6, PT, PT, R23, -R0, R16 ;  /* 0x8000000017067210 */ /* 0x002fe40007ffe010 */
[----:B------:R-:W-:-:S03]  /*4290*/  ISETP.LT.OR P0, PT, R16, 0x1, P0 ;  /* 0x000000011000780c */ /* 0x000fc60000701670 */
[----:B----4-:R-:W-:-:S04]  /*42a0*/  VIADD R15, R6, 0xfffffffe ;  /* 0xfffffffe060f7836 */ /* 0x010fc80000000000 */
[----:B0-----:R-:W-:-:S06]  /*42b0*/  IMAD.WIDE R14, R15, 0x4, R4 ;  /* 0x000000040f0e7825 */ /* 0x001fcc00078e0204 */
        /* <DEDUP_REMOVED lines=14> */
[----:B------:R-:W-:Y:S01]  /*43a0*/  ISETP.LT.OR P2, PT, R16, 0x1, P2 ;  /* 0x000000011000780c */ /* 0x000fe20001741670 */
[----:B------:R-:W-:-:S04]  /*43b0*/  VIADD R25, R25, 0x4 ;  /* 0x0000000419197836 */ /* 0x000fc80000000000 */
[----:B0-----:R-:W-:Y:S01]  /*43c0*/  IMAD.IADD R17, R12, 0x1, R25 ;  /* 0x000000010c117824 */ /* 0x001fe200078e0219 */
[----:B--2---:R0:W-:Y:S07]  /*43d0*/  @!P0 STG.E desc[UR8][R6.64+0x8], R29 ;  /* 0x0000081d06008986 */ /* 0x0041ee000c101908 */
[----:B------:R-:W2:Y:S01]  /*43e0*/  @!P2 LDG.E R16, desc[UR8][R14.64+0xc] ;  /* 0x00000c080e10a981 */ /* 0x000ea2000c1e1900 */
[-C--:B------:R-:W-:Y:S02]  /*43f0*/  ISETP.GT.AND P0, PT, R17, R0.reuse, PT ;  /* 0x000000001100720c */ /* 0x080fe40003f04270 */
[----:B------:R-:W-:-:S02]  /*4400*/  IADD3 R22, PT, PT, R23, -R0, R17 ;  /* 0x8000000017167210 */ /* 0x000fc40007ffe011 */
[----:B------:R-:W-:Y:S02]  /*4410*/  ISETP.LT.OR P0, PT, R17, 0x1, P0 ;  /* 0x000000011100780c */ /* 0x000fe40000701670 */
[----:B-1----:R-:W-:-:S05]  /*4420*/  IADD3 R27, PT, PT, R22, -0x2, RZ ;  /* 0xfffffffe161b7810 */ /* 0x002fca0007ffe0ff */
[----:B------:R-:W-:-:S04]  /*4430*/  IMAD.WIDE R4, R27, 0x4, R4 ;  /* 0x000000041b047825 */ /* 0x000fc800078e0204 */
[----:B0-----:R-:W-:Y:S01]  /*4440*/  VIADD R29, R17, 0x1 ;  /* 0x00000001111d7836 */ /* 0x001fe20000000000 */
[----:B--2---:R0:W-:Y:S04]  /*4450*/  @!P2 STG.E desc[UR8][R6.64+0xc], R16 ;  /* 0x00000c100600a986 */ /* 0x0041e8000c101908 */
[----:B------:R-:W2:Y:S01]  /*4460*/  @!P0 LDG.E R27, desc[UR8][R4.64] ;  /* 0x00000008041b8981 */ /* 0x000ea2000c1e1900 */
[----:B------:R-:W-:Y:S01]  /*4470*/  ISETP.GT.AND P2, PT, R29, R0, PT ;  /* 0x000000001d00720c */ /* 0x000fe20003f44270 */
[----:B------:R-:W-:-:S03]  /*4480*/  IMAD.WIDE R14, R3, 0x4, R4 ;  /* 0x00000004030e7825 */ /* 0x000fc600078e0204 */
[C---:B------:R-:W-:Y:S01]  /*4490*/  ISETP.GT.U32.OR P2, PT, R17.reuse, 0x7ffffffe, P2 ;  /* 0x7ffffffe1100780c */ /* 0x040fe20001744470 */
[----:B------:R-:W-:Y:S01]  /*44a0*/  VIADD R22, R17, 0x2 ;  /* 0x0000000211167836 */ /* 0x000fe20000000000 */
[----:B--2---:R2:W-:Y:S11]  /*44b0*/  @!P0 STG.E desc[UR8][R14.64], R27 ;  /* 0x0000001b0e008986 */ /* 0x0045f6000c101908 */
[----:B------:R-:W4:Y:S01]  /*44c0*/  @!P2 LDG.E R29, desc[UR8][R4.64+0x4] ;  /* 0x00000408041da981 */ /* 0x000f22000c1e1900 */
[----:B------:R-:W-:-:S04]  /*44d0*/  ISETP.GT.AND P0, PT, R22, R0, PT ;  /* 0x000000001600720c */ /* 0x000fc80003f04270 */
[----:B------:R-:W-:Y:S01]  /*44e0*/  ISETP.LT.OR P0, PT, R22, 0x1, P0 ;  /* 0x000000011600780c */ /* 0x000fe20000701670 */
[----:B------:R-:W-:Y:S01]  /*44f0*/  VIADD R17, R17, 0x3 ;  /* 0x0000000311117836 */ /* 0x000fe20000000000 */
[----:B----4-:R2:W-:Y:S11]  /*4500*/  @!P2 STG.E desc[UR8][R14.64+0x4], R29 ;  /* 0x0000041d0e00a986 */ /* 0x0105f6000c101908 */
[----:B0-----:R-:W4:Y:S01]  /*4510*/  @!P0 LDG.E R7, desc[UR8][R4.64+0x8] ;  /* 0x0000080804078981 */ /* 0x001f22000c1e1900 */
[----:B------:R-:W-:-:S04]  /*4520*/  ISETP.GT.AND P2, PT, R17, R0, PT ;  /* 0x000000001100720c */ /* 0x000fc80003f44270 */
[----:B------:R-:W-:Y:S01]  /*4530*/  ISETP.LT.OR P2, PT, R17, 0x1, P2 ;  /* 0x000000011100780c */ /* 0x000fe20001741670 */
[----:B----4-:R2:W-:-:S12]  /*4540*/  @!P0 STG.E desc[UR8][R14.64+0x8], R7 ;  /* 0x000008070e008986 */ /* 0x0105d8000c101908 */
[----:B------:R-:W4:Y:S01]  /*4550*/  @!P2 LDG.E R17, desc[UR8][R4.64+0xc] ;  /* 0x00000c080411a981 */ /* 0x000f22000c1e1900 */
[----:B------:R-:W-:Y:S01]  /*4560*/  IADD3 R8, PT, PT, R8, 0x4, RZ ;  /* 0x0000000408087810 */ /* 0x000fe20007ffe0ff */
[----:B------:R-:W-:Y:S01]  /*4570*/  VIADD R25, R25, 0x4 ;  /* 0x0000000419197836 */ /* 0x000fe20000000000 */
[----:B------:R-:W-:-:S03]  /*4580*/  PLOP3.LUT P0, PT, PT, PT, PT, 0x8, 0x80 ;  /* 0x000000000080781c */ /* 0x000fc60003f0e170 */
[----:B------:R-:W-:Y:S01]  /*4590*/  VIADD R8, R8, 0x4 ;  /* 0x0000000408087836 */ /* 0x000fe20000000000 */
[----:B----4-:R2:W-:Y:S09]  /*45a0*/  @!P2 STG.E desc[UR8][R14.64+0xc], R17 ;  /* 0x00000c110e00a986 */ /* 0x0105f2000c101908 */
.L_x_92:
[----:B------:R-:W-:-:S13]  /*45b0*/  ISETP.NE.OR P0, PT, R8, RZ, P0 ;  /* 0x000000ff0800720c */ /* 0x000fda0000705670 */
[----:B------:R-:W-:Y:S05]  /*45c0*/  @!P0 BRA `(.L_x_88) ;  /* 0x0000000000748947 */ /* 0x000fea0003800000 */
.L_x_89:
[----:B-12-4-:R-:W0:Y:S01]  /*45d0*/  LDC.64 R6, c[0x0][0x380] ;  /* 0x0000e000ff067b82 */ /* 0x016e220000000a00 */
[----:B------:R-:W-:-:S05]  /*45e0*/  IMAD.IADD R14, R12, 0x1, R25 ;  /* 0x000000010c0e7824 */ /* 0x000fca00078e0219 */
[C---:B------:R-:W-:Y:S02]  /*45f0*/  ISETP.GT.AND P0, PT, R14.reuse, UR4, PT ;  /* 0x000000040e007c0c */ /* 0x040fe4000bf04270 */
[----:B------:R-:W-:Y:S02]  /*4600*/  IADD3 R0, PT, PT, R23, -UR4, R14 ;  /* 0x8000000417007c10 */ /* 0x000fe4000fffe00e */
[----:B------:R-:W-:Y:S02]  /*4610*/  ISETP.LT.OR P0, PT, R14, 0x1, P0 ;  /* 0x000000010e00780c */ /* 0x000fe40000701670 */
[----:B------:R-:W-:-:S05]  /*4620*/  IADD3 R5, PT, PT, R0, -0x2, RZ ;  /* 0xfffffffe00057810 */ /* 0x000fca0007ffe0ff */
[----:B0-----:R-:W-:-:S06]  /*4630*/  IMAD.WIDE R6, R5, 0x4, R6 ;  /* 0x0000000405067825 */ /* 0x001fcc00078e0206 */
[----:B------:R-:W2:Y:S01]  /*4640*/  @!P0 LDG.E R15, desc[UR8][R6.64] ;  /* 0x00000008060f8981 */ /* 0x000ea2000c1e1900 */
[----:B------:R-:W-:Y:S02]  /*4650*/  VIADD R0, R14, 0x1 ;  /* 0x000000010e007836 */ /* 0x000fe40000000000 */
[----:B------:R-:W-:-:S03]  /*4660*/  IMAD.WIDE R4, R3, 0x4, R6 ;  /* 0x0000000403047825 */ /* 0x000fc600078e0206 */
[----:B------:R-:W-:-:S04]  /*4670*/  ISETP.GT.AND P2, PT, R0, UR4, PT ;  /* 0x0000000400007c0c */ /* 0x000fc8000bf44270 */
[C---:B------:R-:W-:Y:S01]  /*4680*/  ISETP.GT.U32.OR P2, PT, R14.reuse, 0x7ffffffe, P2 ;  /* 0x7ffffffe0e00780c */ /* 0x040fe20001744470 */
[----:B------:R-:W-:Y:S01]  /*4690*/  VIADD R0, R14, 0x2 ;  /* 0x000000020e007836 */ /* 0x000fe20000000000 */
[----:B--2---:R0:W-:Y:S11]  /*46a0*/  @!P0 STG.E desc[UR8][R4.64], R15 ;  /* 0x0000000f04008986 */ /* 0x0041f6000c101908 */
[----:B------:R-:W2:Y:S01]  /*46b0*/  @!P2 LDG.E R17, desc[UR8][R6.64+0x4] ;  /* 0x000004080611a981 */ /* 0x000ea2000c1e1900 */
[----:B------:R-:W-:-:S04]  /*46c0*/  ISETP.GT.AND P0, PT, R0, UR4, PT ;  /* 0x0000000400007c0c */ /* 0x000fc8000bf04270 */
[----:B------:R-:W-:Y:S01]  /*46d0*/  ISETP.LT.OR P0, PT, R0, 0x1, P0 ;  /* 0x000000010000780c */ /* 0x000fe20000701670 */
[----:B------:R-:W-:Y:S01]  /*46e0*/  VIADD R0, R14, 0x3 ;  /* 0x000000030e007836 */ /* 0x000fe20000000000 */
[----:B--2---:R1:W-:Y:S11]  /*46f0*/  @!P2 STG.E desc[UR8][R4.64+0x4], R17 ;  /* 0x000004110400a986 */ /* 0x0043f6000c101908 */
[----:B------:R-:W2:Y:S01]  /*4700*/  @!P0 LDG.E R27, desc[UR8][R6.64+0x8] ;  /* 0x00000808061b8981 */ /* 0x000ea2000c1e1900 */
[----:B------:R-:W-:-:S04]  /*4710*/  ISETP.GT.AND P2, PT, R0, UR4, PT ;  /* 0x0000000400007c0c */ /* 0x000fc8000bf44270 */
[----:B------:R-:W-:Y:S01]  /*4720*/  ISETP.LT.OR P2, PT, R0, 0x1, P2 ;  /* 0x000000010000780c */ /* 0x000fe20001741670 */
[----:B--2---:R1:W-:-:S12]  /*4730*/  @!P0 STG.E desc[UR8][R4.64+0x8], R27 ;  /* 0x0000081b04008986 */ /* 0x0043d8000c101908 */
[----:B0-----:R-:W2:Y:S01]  /*4740*/  @!P2 LDG.E R15, desc[UR8][R6.64+0xc] ;  /* 0x00000c08060fa981 */ /* 0x001ea2000c1e1900 */
[----:B------:R-:W-:Y:S01]  /*4750*/  IADD3 R8, PT, PT, R8, 0x4, RZ ;  /* 0x0000000408087810 */ /* 0x000fe20007ffe0ff */
[----:B------:R-:W-:-:S03]  /*4760*/  VIADD R25, R25, 0x4 ;  /* 0x0000000419197836 */ /* 0x000fc60000000000 */
[----:B------:R-:W-:Y:S01]  /*4770*/  ISETP.NE.AND P0, PT, R8, RZ, PT ;  /* 0x000000ff0800720c */ /* 0x000fe20003f05270 */
[----:B--2---:R1:W-:-:S12]  /*4780*/  @!P2 STG.E desc[UR8][R4.64+0xc], R15 ;  /* 0x00000c0f0400a986 */ /* 0x0043d8000c101908 */
[----:B------:R-:W-:Y:S05]  /*4790*/  @P0 BRA `(.L_x_89) ;  /* 0xfffffffc008c0947 */ /* 0x000fea000383ffff */
.L_x_88:
[----:B------:R-:W-:-:S13]  /*47a0*/  ISETP.NE.AND P0, PT, R2, RZ, PT ;  /* 0x000000ff0200720c */ /* 0x000fda0003f05270 */
[----:B------:R-:W-:Y:S05]  /*47b0*/  @!P0 BRA `(.L_x_87) ;  /* 0x0000000000448947 */ /* 0x000fea0003800000 */
[----:B------:R-:W-:Y:S01]  /*47c0*/  IMAD.MOV R2, RZ, RZ, -R2 ;  /* 0x000000ffff027224 */ /* 0x000fe200078e0a02 */
[----:B------:R-:W0:Y:S01]  /*47d0*/  LDCU UR4, c[0x3][URZ] ;  /* 0x00c00000ff0477ac */ /* 0x000e220008000800 */
[----:B------:R-:W-:-:S05]  /*47e0*/  NOP ;  /* 0x0000000000007918 */ /* 0x000fca0000000000 */
.L_x_93:
[----:B------:R-:W-:-:S05]  /*47f0*/  IMAD.IADD R0, R12, 0x1, R21 ;  /* 0x000000010c007824 */ /* 0x000fca00078e0215 */
[----:B0-----:R-:W-:-:S04]  /*4800*/  ISETP.GT.AND P0, PT, R0, UR4, PT ;  /* 0x0000000400007c0c */ /* 0x001fc8000bf04270 */
[----:B------:R-:W-:-:S13]  /*4810*/  ISETP.LT.OR P0, PT, R0, 0x1, P0 ;  /* 0x000000010000780c */ /* 0x000fda0000701670 */
[----:B-1----:R-:W0:Y:S01]  /*4820*/  @!P0 LDC.64 R4, c[0x0][0x380] ;  /* 0x0000e000ff048b82 */ /* 0x002e220000000a00 */
[----:B------:R-:W-:-:S04]  /*4830*/  @!P0 IADD3 R0, PT, PT, R23, -UR4, R0 ;  /* 0x8000000417008c10 */ /* 0x000fc8000fffe000 */
[----:B--2-4-:R-:W-:-:S05]  /*4840*/  @!P0 IADD3 R7, PT, PT, R0, -0x2, RZ ;  /* 0xfffffffe00078810 */ /* 0x014fca0007ffe0ff */
[----:B0-----:R-:W-:-:S05]  /*4850*/  @!P0 IMAD.WIDE R4, R7, 0x4, R4 ;  /* 0x0000000407048825 */ /* 0x001fca00078e0204 */
[----:B------:R-:W2:Y:S01]  /*4860*/  @!P0 LDG.E R15, desc[UR8][R4.64] ;  /* 0x00000008040f8981 */ /* 0x000ea2000c1e1900 */
[----:B------:R-:W-:-:S04]  /*4870*/  @!P0 IMAD.WIDE R6, R3, 0x4, R4 ;  /* 0x0000000403068825 */ /* 0x000fc800078e0204 */
[----:B------:R-:W-:Y:S02]  /*4880*/  VIADD R2, R2, 0x1 ;  /* 0x0000000102027836 */ /* 0x000fe40000000000 */
[----:B------:R-:W-:Y:S01]  /*4890*/  VIADD R21, R21, 0x1 ;  /* 0x0000000115157836 */ /* 0x000fe20000000000 */
[----:B--2---:R0:W-:Y:S02]  /*48a0*/  @!P0 STG.E desc[UR8][R6.64], R15 ;  /* 0x0000000f06008986 */ /* 0x0041e4000c101908 */
[----:B------:R-:W-:-:S13]  /*48b0*/  ISETP.NE.AND P0, PT, R2, RZ, PT ;  /* 0x000000ff0200720c */ /* 0x000fda0003f05270 */
[----:B0-----:R-:W-:Y:S05]  /*48c0*/  @P0 BRA `(.L_x_93) ;  /* 0xfffffffc00c80947 */ /* 0x001fea000383ffff */
.L_x_87:
[----:B------:R-:W5:Y:S08]  /*48d0*/  LDC R0, c[0x3][RZ] ;  /* 0x00c00000ff007b82 */ /* 0x000f700000000800 */
[----:B-1----:R-:W1:Y:S01]  /*48e0*/  LDC.64 R4, c[0x0][0x380] ;  /* 0x0000e000ff047b82 */ /* 0x002e620000000a00 */
[C---:B-----5:R-:W-:Y:S01]  /*48f0*/  VIADD R3, R0.reuse, 0x2 ;  /* 0x0000000200037836 */ /* 0x060fe20000000000 */
[----:B------:R-:W-:-:S03]  /*4900*/  ISETP.NE.AND P0, PT, R0, -0x1, PT ;  /* 0xffffffff0000780c */ /* 0x000fc60003f05270 */
[----:B0-----:R-:W-:-:S05]  /*4910*/  IMAD R23, R20, R3, RZ ;  /* 0x0000000314177224 */ /* 0x001fca00078e02ff */
[----:B--2-4-:R-:W-:-:S05]  /*4920*/  IADD3 R7, PT, PT, R20, R23, RZ ;  /* 0x0000001714077210 */ /* 0x014fca0007ffe0ff */
[----:B-1----:R-:W-:-:S05]  /*4930*/  @!P0 IMAD.WIDE.U32 R2, R7, 0x4, R4 ;  /* 0x0000000407028825 */ /* 0x002fca00078e0004 */
[----:B------:R-:W2:Y:S01]  /*4940*/  @!P0 LDG.E R6, desc[UR8][R2.64+0x4] ;  /* 0x0000040802068981 */ /* 0x000ea2000c1e1900 */
[--C-:B------:R-:W-:Y:S01]  /*4950*/  @P0 IMAD.IADD R15, R23, 0x1, R0.reuse ;  /* 0x00000001170f0824 */ /* 0x100fe200078e0200 */
[----:B------:R-:W-:Y:S01]  /*4960*/  @P0 IADD3 R21, PT, PT, R7, -0x2, -R0 ;  /* 0xfffffffe07150810 */ /* 0x000fe20007ffe800 */
[----:B--2---:R-:W-:-:S04]  /*4970*/  @!P0 FADD R6, R6, R6 ;  /* 0x0000000606068221 */ /* 0x004fc80000000000 */
[----:B------:R-:W-:Y:S01]  /*4980*/  @!P0 FMUL R17, R6, 0.5 ;  /* 0x3f00000006118820 */ /* 0x000fe20000400000 */
[----:B------:R-:W-:-:S04]  /*4990*/  @P0 IMAD.WIDE R6, R15, 0x4, R4 ;  /* 0x000000040f060825 */ /* 0x000fc800078e0204 */
[----:B------:R-:W-:Y:S01]  /*49a0*/  @P0 IMAD.WIDE R14, R21, 0x4, R4 ;  /* 0x00000004150e0825 */ /* 0x000fe200078e0204 */
[----:B------:R0:W-:Y:S01]  /*49b0*/  @!P0 STG.E desc[UR8][R2.64], R17 ;  /* 0x0000001102008986 */ /* 0x0001e2000c101908 */
[----:B------:R-:W1:Y:S03]  /*49c0*/  @P0 LDC.64 R4, c[0x0][0x380] ;  /* 0x0000e000ff040b82 */ /* 0x000e660000000a00 */
[----:B------:R-:W2:Y:S04]  /*49d0*/  @P0 LDG.E R6, desc[UR8][R6.64] ;  /* 0x0000000806060981 */ /* 0x000ea8000c1e1900 */
[----:B------:R-:W2:Y:S01]  /*49e0*/  @P0 LDG.E R15, desc[UR8][R14.64] ;  /* 0x000000080e0f0981 */ /* 0x000ea2000c1e1900 */
[----:B------:R-:W-:-:S02]  /*49f0*/  @P0 SHF.R.S32.HI R21, RZ, 0x1f, R23 ;  /* 0x0000001fff150819 */ /* 0x000fc40000011417 */
[----:B------:R-:W-:-:S04]  /*4a00*/  @P0 IADD3 R8, P2, PT, R23, R0, RZ ;  /* 0x0000000017080210 */ /* 0x000fc80007f5e0ff */
[----:B------:R-:W-:Y:S02]  /*4a10*/  @P0 LEA.HI.X.SX32 R21, R0, R21, 0x1, P2 ;  /* 0x0000001500150211 */ /* 0x000fe400010f0eff */
[----:B-1----:R-:W-:-:S04]  /*4a20*/  @P0 LEA R4, P2, R8, R4, 0x2 ;  /* 0x0000000408040211 */ /* 0x002fc800078410ff */
[----:B------:R-:W-:Y:S01]  /*4a30*/  @P0 LEA.HI.X R5, R8, R5, R21, 0x2, P2 ;  /* 0x0000000508050211 */ /* 0x000fe200010f1415 */
[----:B--2---:R-:W-:-:S04]  /*4a40*/  @P0 FADD R0, R6, R15 ;  /* 0x0000000f06000221 */ /* 0x004fc80000000000 */
[----:B------:R-:W-:-:S05]  /*4a50*/  @P0 FMUL R21, R0, 0.5 ;  /* 0x3f00000000150820 */ /* 0x000fca0000400000 */
[----:B------:R0:W-:Y:S01]  /*4a60*/  @P0 STG.E desc[UR8][R4.64+0x4], R21 ;  /* 0x0000041504000986 */ /* 0x0001e2000c101908 */
[----:B------:R-:W-:Y:S05]  /*4a70*/  BRA `(.L_x_80) ;  /* 0x0000004000d47947 */ /* 0x000fea0003800000 */
.L_x_82:
[----:B------:R-:W-:-:S13]  /*4a80*/  ISETP.NE.AND P2, PT, R9, RZ, PT ;  /* 0x000000ff0900720c */ /* 0x000fda0003f45270 */
[----:B------:R-:W-:Y:S05]  /*4a90*/  @P2 BRA `(.L_x_94) ;  /* 0x0000001400bc2947 */ /* 0x000fea0003800000 */
[----:B------:R-:W-:-:S13]  /*4aa0*/  ISETP.GT.U32.AND P0, PT, R19, 0x7ffffffe, PT ;  /* 0x7ffffffe1300780c */ /* 0x000fda0003f04070 */
[----:B------:R-:W-:Y:S05]  /*4ab0*/  @P0 BRA `(.L_x_95) ;  /* 0x0000000c00c00947 */ /* 0x000fea0003800000 */
[----:B------:R-:W1:Y:S01]  /*4ac0*/  LDCU UR4, c[0x3][URZ] ;  /* 0x00c00000ff0477ac */ /* 0x000e620008000800 */
[----:B------:R-:W-:Y:S01]  /*4ad0*/  ISETP.GE.U32.AND P0, PT, R19, 0x3, PT ;  /* 0x000000031300780c */ /* 0x000fe20003f06070 */
[----:B------:R-:W-:Y:S01]  /*4ae0*/  IMAD.MOV.U32 R3, RZ, RZ, RZ ;  /* 0x000000ffff037224 */ /* 0x000fe200078e00ff */
[----:B------:R-:W-:Y:S01]  /*4af0*/  LOP3.LUT R0, R11, 0x3, RZ, 0xc0, !PT ;  /* 0x000000030b007812 */ /* 0x000fe200078ec0ff */
[----:B-1----:R-:W-:-:S10]  /*4b00*/  UIADD3 UR5, UPT, UPT, UR4, 0x2, URZ ;  /* 0x0000000204057890 */ /* 0x002fd4000fffe0ff */
[----:B------:R-:W-:Y:S05]  /*4b10*/  @!P0 BRA `(.L_x_96) ;  /* 0x0000000c00608947 */ /* 0x000fea0003800000 */
[----:B------:R-:W-:Y:S01]  /*4b20*/  LOP3.LUT R3, R11, 0xfffffffc, RZ, 0xc0, !PT ;  /* 0xfffffffc0b037812 */ /* 0x000fe200078ec0ff */
[----:B------:R-:W1:Y:S01]  /*4b30*/  LDC.64 R4, c[0x0][0x380] ;  /* 0x0000e000ff047b82 */ /* 0x000e620000000a00 */
[----:B------:R-:W2:Y:S01]  /*4b40*/  LDCU UR13, c[0x3][URZ] ;  /* 0x00c00000ff0d77ac */ /* 0x000ea20008000800 */
[----:B0-----:R-:W-:Y:S02]  /*4b50*/  HFMA2 R21, -RZ, RZ, 0, 0 ;  /* 0x00000000ff157431 */ /* 0x001fe400000001ff */
[----:B------:R-:W-:-:S05]  /*4b60*/  IMAD.MOV R2, RZ, RZ, -R3 ;  /* 0x000000ffff027224 */ /* 0x000fca00078e0a03 */
[----:B------:R-:W-:-:S13]  /*4b70*/  ISETP.GE.AND P0, PT, R2, RZ, PT ;  /* 0x000000ff0200720c */ /* 0x000fda0003f06270 */
[----:B--2---:R-:W-:Y:S05]  /*4b80*/  @P0 BRA `(.L_x_97) ;  /* 0x0000000800cc0947 */ /* 0x004fea0003800000 */
[----:B------:R-:W-:Y:S01]  /*4b90*/  IMAD.MOV R6, RZ, RZ, -R2 ;  /* 0x000000ffff067224 */ /* 0x000fe200078e0a02 */
[----:B------:R-:W-:-:S04]  /*4ba0*/  PLOP3.LUT P0, PT, PT, PT, PT, 0x80, 0x8 ;  /* 0x000000000008781c */ /* 0x000fc80003f0f070 */
[----:B------:R-:W-:-:S13]  /*4bb0*/  ISETP.GT.AND P2, PT, R6, 0xc, PT ;  /* 0x0000000c0600780c */ /* 0x000fda0003f44270 */
[----:B------:R-:W-:Y:S05]  /*4bc0*/  @!P2 BRA `(.L_x_98) ;  /* 0x0000000400c0a947 */ /* 0x000fea0003800000 */
[----:B------:R-:W0:Y:S01]  /*4bd0*/  LDC.64 R6, c[0x0][0x380] ;  /* 0x0000e000ff067b82 */ /* 0x000e220000000a00 */
[----:B------:R-:W-:Y:S01]  /*4be0*/  PLOP3.LUT P0, PT, PT, PT, PT, 0x8, 0x80 ;  /* 0x000000000080781c */ /* 0x000fe20003f0e170 */
[----:B------:R-:W2:Y:S01]  /*4bf0*/  LDCU UR4, c[0x3][URZ] ;  /* 0x00c00000ff0477ac */ /* 0x000ea20008000800 */
[----:B------:R-:W-:-:S11]  /*4c00*/  NOP ;  /* 0x0000000000007918 */ /* 0x000fd60000000000 */
.L_x_99:
[----:B----4-:R-:W-:-:S04]  /*4c10*/  IMAD.IADD R27, R12, 0x1, R21 ;  /* 0x000000010c1b7824 */ /* 0x010fc800078e0215 */
[C---:B------:R-:W-:Y:S01]  /*4c20*/  VIADD R23, R27.reuse, UR5 ;  /* 0x000000051b177c36 */ /* 0x040fe20008000000 */
[----:B--2---:R-:W-:-:S03]  /*4c30*/  ISETP.GT.AND P2, PT, R27, UR4, PT ;  /* 0x000000041b007c0c */ /* 0x004fc6000bf44270 */
[----:B0-----:R-:W-:Y:S01]  /*4c40*/  IMAD.WIDE R22, R23, 0x4, R6 ;  /* 0x0000000417167825 */ /* 0x001fe200078e0206 */
[----:B------:R-:W-:-:S13]  /*4c50*/  ISETP.LT.OR P2, PT, R27, 0x1, P2 ;  /* 0x000000011b00780c */ /* 0x000fda0001741670 */
[----:B------:R-:W2:Y:S01]  /*4c60*/  @!P2 LDG.E R25, desc[UR8][R22.64] ;  /* 0x000000081619a981 */ /* 0x000ea2000c1e1900 */
[C---:B------:R-:W-:Y:S01]  /*4c70*/  IADD3 R15, PT, PT, R27.reuse, 0x1, RZ ;  /* 0x000000011b0f7810 */ /* 0x040fe20007ffe0ff */
[----:B------:R-:W-:-:S03]  /*4c80*/  @!P2 IMAD.WIDE.U32 R16, R27, 0x4, R6 ;  /* 0x000000041b10a825 */ /* 0x000fc600078e0006 */
[----:B------:R-:W-:-:S04]  /*4c90*/  ISETP.GT.AND P3, PT, R15, UR4, PT ;  /* 0x000000040f007c0c */ /* 0x000fc8000bf64270 */
[C---:B------:R-:W-:Y:S01]  /*4ca0*/  ISETP.GT.U32.OR P3, PT, R27.reuse, 0x7ffffffe, P3 ;  /* 0x7ffffffe1b00780c */ /* 0x040fe20001f64470 */
[----:B------:R-:W-:Y:S01]  /*4cb0*/  VIADD R24, R27, 0x2 ;  /* 0x000000021b187836 */ /* 0x000fe20000000000 */
[----:B--2---:R0:W-:Y:S11]  /*4cc0*/  @!P2 STG.E desc[UR8][R16.64], R25 ;  /* 0x000000191000a986 */ /* 0x0041f6000c101908 */
[----:B------:R-:W2:Y:S01]  /*4cd0*/  @!P3 LDG.E R29, desc[UR8][R22.64+0x4] ;  /* 0x00000408161db981 */ /* 0x000ea2000c1e1900 */
[----:B------:R-:W-:Y:S01]  /*4ce0*/  ISETP.GT.AND P2, PT, R24, UR4, PT ;  /* 0x0000000418007c0c */ /* 0x000fe2000bf44270 */
[----:B------:R-:W-:-:S03]  /*4cf0*/  @!P3 IMAD.WIDE.U32 R14, R15, 0x4, R6 ;  /* 0x000000040f0eb825 */ /* 0x000fc600078e0006 */
[----:B------:R-:W-:Y:S01]  /*4d00*/  ISETP.LT.OR P2, PT, R24, 0x1, P2 ;  /* 0x000000011800780c */ /* 0x000fe20001741670 */
[----:B------:R-:W-:Y:S01]  /*4d10*/  VIADD R28, R27, 0x3 ;  /* 0x000000031b1c7836 */ /* 0x000fe20000000000 */
[----:B--2---:R2:W-:Y:S11]  /*4d20*/  @!P3 STG.E desc[UR8][R14.64], R29 ;  /* 0x0000001d0e00b986 */ /* 0x0045f6000c101908 */
[----:B------:R-:W4:Y:S01]  /*4d30*/  @!P2 LDG.E R8, desc[UR8][R22.64+0x8] ;  /* 0x000008081608a981 */ /* 0x000f22000c1e1900 */
[----:B------:R-:W-:Y:S01]  /*4d40*/  ISETP.GT.AND P3, PT, R28, UR4, PT ;  /* 0x000000041c007c0c */ /* 0x000fe2000bf64270 */
[----:B0-----:R-:W-:-:S03]  /*4d50*/  @!P2 IMAD.WIDE.U32 R24, R24, 0x4, R6 ;  /* 0x000000041818a825 */ /* 0x001fc600078e0006 */
[C---:B------:R-:W-:Y:S02]  /*4d60*/  ISETP.LT.OR P3, PT, R28.reuse, 0x1, P3 ;  /* 0x000000011c00780c */ /* 0x040fe40001f61670 */
[----:B----4-:R0:W-:Y:S11]  /*4d70*/  @!P2 STG.E desc[UR8][R24.64], R8 ;  /* 0x000000081800a986 */ /* 0x0101f6000c101908 */
[----:B------:R-:W4:Y:S01]  /*4d80*/  @!P3 LDG.E R26, desc[UR8][R22.64+0xc] ;  /* 0x00000c08161ab981 */ /* 0x000f22000c1e1900 */
[----:B--2---:R-:W-:Y:S01]  /*4d90*/  @!P3 IMAD.WIDE.U32 R14, R28, 0x4, R6 ;  /* 0x000000041c0eb825 */ /* 0x004fe200078e0006 */
[----:B0-----:R-:W-:-:S04]  /*4da0*/  IADD3 R25, PT, PT, R12, 0x4, R21 ;  /* 0x000000040c197810 */ /* 0x001fc80007ffe015 */
[C---:B------:R-:W-:Y:S01]  /*4db0*/  ISETP.GT.AND P2, PT, R25.reuse, UR4, PT ;  /* 0x0000000419007c0c */ /* 0x040fe2000bf44270 */
[----:B------:R-:W-:-:S03]  /*4dc0*/  VIADD R17, R25, UR5 ;  /* 0x0000000519117c36 */ /* 0x000fc60008000000 */
[----:B------:R-:W-:Y:S01]  /*4dd0*/  ISETP.LT.OR P2, PT, R25, 0x1, P2 ;  /* 0x000000011900780c */ /* 0x000fe20001741670 */
[--C-:B------:R-:W-:Y:S01]  /*4de0*/  IMAD.WIDE R16, R17, 0x4, R6.reuse ;  /* 0x0000000411107825 */ /* 0x100fe200078e0206 */
[----:B------:R-:W-:Y:S01]  /*4df0*/  IADD3 R28, PT, PT, R27, 0x5, RZ ;  /* 0x000000051b1c7810 */ /* 0x000fe20007ffe0ff */
[----:B----4-:R0:W-:Y:S10]  /*4e00*/  @!P3 STG.E desc[UR8][R14.64], R26 ;  /* 0x0000001a0e00b986 */ /* 0x0101f4000c101908 */
[----:B------:R-:W2:Y:S01]  /*4e10*/  @!P2 LDG.E R29, desc[UR8][R16.64] ;  /* 0x00000008101da981 */ /* 0x000ea2000c1e1900 */
[----:B------:R-:W-:Y:S01]  /*4e20*/  ISETP.GT.AND P3, PT, R28, UR4, PT ;  /* 0x000000041c007c0c */ /* 0x000fe2000bf64270 */
[----:B------:R-:W-:-:S03]  /*4e30*/  @!P2 IMAD.WIDE.U32 R22, R25, 0x4, R6 ;  /* 0x000000041916a825 */ /* 0x000fc600078e0006 */
[----:B------:R-:W-:Y:S01]  /*4e40*/  ISETP.GT.U32.OR P3, PT, R25, 0x7ffffffe, P3 ;  /* 0x7ffffffe1900780c */ /* 0x000fe20001f64470 */
[----:B------:R-:W-:Y:S01]  /*4e50*/  VIADD R25, R27, 0x6 ;  /* 0x000000061b197836 */ /* 0x000fe20000000000 */
[----:B--2---:R2:W-:Y:S11]  /*4e60*/  @!P2 STG.E desc[UR8][R22.64], R29 ;  /* 0x0000001d1600a986 */ /* 0x0045f6000c101908 */
[----:B------:R-:W4:Y:S01]  /*4e70*/  @!P3 LDG.E R8, desc[UR8][R16.64+0x4] ;  /* 0x000004081008b981 */ /* 0x000f22000c1e1900 */
[----:B------:R-:W-:Y:S01]  /*4e80*/  ISETP.GT.AND P2, PT, R25, UR4, PT ;  /* 0x0000000419007c0c */ /* 0x000fe2000bf44270 */
[----:B0-----:R-:W-:-:S03]  /*4e90*/  @!P3 IMAD.WIDE.U32 R14, R28, 0x4, R6 ;  /* 0x000000041c0eb825 */ /* 0x001fc600078e0006 */
[----:B------:R-:W-:Y:S01]  /*4ea0*/  ISETP.LT.OR P2, PT, R25, 0x1, P2 ;  /* 0x000000011900780c */ /* 0x000fe20001741670 */
[----:B------:R-:W-:Y:S01]  /*4eb0*/  VIADD R28, R27, 0x7 ;  /* 0x000000071b1c7836 */ /* 0x000fe20000000000 */
[----:B----4-:R-:W-:Y:S11]  /*4ec0*/  @!P3 STG.E desc[UR8][R14.64], R8 ;  /* 0x000000080e00b986 */ /* 0x010ff6000c101908 */
[----:B------:R-:W4:Y:S01]  /*4ed0*/  @!P2 LDG.E R26, desc[UR8][R16.64+0x8] ;  /* 0x00000808101aa981 */ /* 0x000f22000c1e1900 */
[----:B------:R-:W-:Y:S01]  /*4ee0*/  ISETP.GT.AND P3, PT, R28, UR4, PT ;  /* 0x000000041c007c0c */ /* 0x000fe2000bf64270 */
[----:B------:R-:W-:-:S03]  /*4ef0*/  @!P2 IMAD.WIDE.U32 R24, R25, 0x4, R6 ;  /* 0x000000041918a825 */ /* 0x000fc600078e0006 */
[C---:B------:R-:W-:Y:S02]  /*4f00*/  ISETP.LT.OR P3, PT, R28.reuse, 0x1, P3 ;  /* 0x000000011c00780c */ /* 0x040fe40001f61670 */
[----:B----4-:R0:W-:Y:S11]  /*4f10*/  @!P2 STG.E desc[UR8][R24.64], R26 ;  /* 0x0000001a1800a986 */ /* 0x0101f6000c101908 */
[----:B--2---:R-:W2:Y:S01]  /*4f20*/  @!P3 LDG.E R29, desc[UR8][R16.64+0xc] ;  /* 0x00000c08101db981 */ /* 0x004ea2000c1e1900 */
[----:B------:R-:W-:Y:S01]  /*4f30*/  @!P3 IMAD.WIDE.U32 R22, R28, 0x4, R6 ;  /* 0x000000041c16b825 */ /* 0x000fe200078e0006 */
[----:B0-----:R-:W-:-:S04]  /*4f40*/  IADD3 R25, PT, PT, R12, 0x8, R21 ;  /* 0x000000080c197810 */ /* 0x001fc80007ffe015 */
[C---:B------:R-:W-:Y:S01]  /*4f50*/  ISETP.GT.AND P2, PT, R25.reuse, UR4, PT ;  /* 0x0000000419007c0c */ /* 0x040fe2000bf44270 */
[----:B------:R-:W-:-:S03]  /*4f60*/  VIADD R15, R25, UR5 ;  /* 0x00000005190f7c36 */ /* 0x000fc60008000000 */
[----:B------:R-:W-:Y:S01]  /*4f70*/  ISETP.LT.OR P2, PT, R25, 0x1, P2 ;  /* 0x000000011900780c */ /* 0x000fe20001741670 */
[--C-:B------:R-:W-:Y:S01]  /*4f80*/  IMAD.WIDE R14, R15, 0x4, R6.reuse ;  /* 0x000000040f0e7825 */ /* 0x100fe200078e0206 */
[----:B------:R-:W-:Y:S01]  /*4f90*/  IADD3 R28, PT, PT, R27, 0x9, RZ ;  /* 0x000000091b1c7810 */ /* 0x000fe20007ffe0ff */
[----:B--2---:R0:W-:Y:S10]  /*4fa0*/  @!P3 STG.E desc[UR8][R22.64], R29 ;  /* 0x0000001d1600b986 */ /* 0x0041f4000c101908 */
        /* <DEDUP_REMOVED lines=11> */
[----:B----4-:R0:W-:Y:S11]  /*5060*/  @!P3 STG.E desc[UR8][R22.64], R25 ;  /* 0x000000191600b986 */ /* 0x0101f6000c101908 */
[----:B------:R-:W4:Y:S01]  /*5070*/  @!P2 LDG.E R29, desc[UR8][R14.64+0x8] ;  /* 0x000008080e1da981 */ /* 0x000f22000c1e1900 */
[----:B------:R-:W-:Y:S01]  /*5080*/  ISETP.GT.AND P3, PT, R26, UR4, PT ;  /* 0x000000041a007c0c */ /* 0x000fe2000bf64270 */
[----:B--2---:R-:W-:-:S03]  /*5090*/  @!P2 IMAD.WIDE.U32 R16, R24, 0x4, R6 ;  /* 0x000000041810a825 */ /* 0x004fc600078e0006 */
[----:B------:R-:W-:Y:S02]  /*50a0*/  ISETP.LT.OR P3, PT, R26, 0x1, P3 ;  /* 0x000000011a00780c */ /* 0x000fe40001f61670 */
[----:B------:R-:W-:Y:S01]  /*50b0*/  IADD3 R28, PT, PT, R12, 0xc, R21 ;  /* 0x0000000c0c1c7810 */ /* 0x000fe20007ffe015 */
[----:B----4-:R2:W-:Y:S10]  /*50c0*/  @!P2 STG.E desc[UR8][R16.64], R29 ;  /* 0x0000001d1000a986 */ /* 0x0105f4000c101908 */
[----:B------:R-:W4:Y:S01]  /*50d0*/  @!P3 LDG.E R8, desc[UR8][R14.64+0xc] ;  /* 0x00000c080e08b981 */ /* 0x000f22000c1e1900 */
[C---:B------:R-:W-:Y:S01]  /*50e0*/  ISETP.GT.AND P2, PT, R28.reuse, UR4, PT ;  /* 0x000000041c007c0c */ /* 0x040fe2000bf44270 */
[----:B0-----:R-:W-:-:S02]  /*50f0*/  VIADD R23, R28, UR5 ;  /* 0x000000051c177c36 */ /* 0x001fc40008000000 */
[----:B------:R-:W-:Y:S01]  /*5100*/  @!P3 IMAD.WIDE.U32 R24, R26, 0x4, R6 ;  /* 0x000000041a18b825 */ /* 0x000fe200078e0006 */
[----:B------:R-:W-:-:S03]  /*5110*/  ISETP.LT.OR P2, PT, R28, 0x1, P2 ;  /* 0x000000011c00780c */ /* 0x000fc60001741670 */
[--C-:B------:R-:W-:Y:S01]  /*5120*/  IMAD.WIDE R22, R23, 0x4, R6.reuse ;  /* 0x0000000417167825 */ /* 0x100fe200078e0206 */
[----:B--2---:R-:W-:Y:S01]  /*5130*/  IADD3 R17, PT, PT, R27, 0xd, RZ ;  /* 0x0000000d1b117810 */ /* 0x004fe20007ffe0ff */
[----:B----4-:R0:W-:Y:S08]  /*5140*/  @!P3 STG.E desc[UR8][R24.64], R8 ;  /* 0x000000081800b986 */ /* 0x0101f0000c101908 */
        /* <DEDUP_REMOVED lines=8> */
[----:B------:R-:W-:-:S03]  /*51d0*/  @!P3 IMAD.WIDE.U32 R16, R17, 0x4, R6 ;  /* 0x000000041110b825 */ /* 0x000fc600078e0006 */
[C---:B------:R-:W-:Y:S01]  /*51e0*/  ISETP.LT.OR P2, PT, R28.reuse, 0x1, P2 ;  /* 0x000000011c00780c */ /* 0x040fe20001741670 */
[----:B0-----:R-:W-:Y:S01]  /*51f0*/  VIADD R25, R27, 0xf ;  /* 0x0000000f1b197836 */ /* 0x001fe20000000000 */
[----:B----4-:R4:W-:Y:S11]  /*5200*/  @!P3 STG.E desc[UR8][R16.64], R29 ;  /* 0x0000001d1000b986 */ /* 0x0109f6000c101908 */
[----:B------:R-:W5:Y:S01]  /*5210*/  @!P2 LDG.E R8, desc[UR8][R22.64+0x8] ;  /* 0x000008081608a981 */ /* 0x000f62000c1e1900 */
[----:B------:R-:W-:Y:S01]  /*5220*/  ISETP.GT.AND P3, PT, R25, UR4, PT ;  /* 0x0000000419007c0c */ /* 0x000fe2000bf64270 */
[----:B--2---:R-:W-:-:S03]  /*5230*/  @!P2 IMAD.WIDE.U32 R14, R28, 0x4, R6 ;  /* 0x000000041c0ea825 */ /* 0x004fc600078e0006 */
[C---:B------:R-:W-:Y:S02]  /*5240*/  ISETP.LT.OR P3, PT, R25.reuse, 0x1, P3 ;  /* 0x000000011900780c */ /* 0x040fe40001f61670 */
[----:B-----5:R4:W-:Y:S11]  /*5250*/  @!P2 STG.E desc[UR8][R14.64], R8 ;  /* 0x000000080e00a986 */ /* 0x0209f6000c101908 */
[----:B------:R-:W2:Y:S01]  /*5260*/  @!P3 LDG.E R27, desc[UR8][R22.64+0xc] ;  /* 0x00000c08161bb981 */ /* 0x000ea2000c1e1900 */
[----:B------:R-:W-:Y:S01]  /*5270*/  @!P3 IMAD.WIDE.U32 R24, R25, 0x4, R6 ;  /* 0x000000041918b825 */ /* 0x000fe200078e0006 */
[----:B------:R-:W-:-:S03]  /*5280*/  IADD3 R21, PT, PT, R21, 0x10, RZ ;  /* 0x0000001015157810 */ /* 0x000fc60007ffe0ff */
[----:B------:R-:W-:-:S05]  /*5290*/  VIADD R2, R2, 0x10 ;  /* 0x0000001002027836 */ /* 0x000fca0000000000 */
[----:B------:R-:W-:Y:S01]  /*52a0*/  ISETP.GE.AND P2, PT, R2, -0xc, PT ;  /* 0xfffffff40200780c */ /* 0x000fe20003f46270 */
[----:B--2---:R4:W-:-:S12]  /*52b0*/  @!P3 STG.E desc[UR8][R24.64], R27 ;  /* 0x0000001b1800b986 */ /* 0x0049d8000c101908 */
[----:B------:R-:W-:Y:S05]  /*52c0*/  @!P2 BRA `(.L_x_99) ;  /* 0xfffffff80050a947 */ /* 0x000fea000383ffff */
.L_x_98:
[----:B------:R-:W-:-:S05]  /*52d0*/  IMAD.MOV R6, RZ, RZ, -R2 ;  /* 0x000000ffff067224 */ /* 0x000fca00078e0a02 */
[----:B------:R-:W-:-:S13]  /*52e0*/  ISETP.GT.AND P2, PT, R6, 0x4, PT ;  /* 0x000000040600780c */ /* 0x000fda0003f44270 */
[----:B------:R-:W-:Y:S05]  /*52f0*/  @!P2 BRA `(.L_x_100) ;  /* 0x0000000000e8a947 */ /* 0x000fea0003800000 */
[----:B------:R-:W0:Y:S01]  /*5300*/  LDC.64 R6, c[0x0][0x380] ;  /* 0x0000e000ff067b82 */ /* 0x000e220000000a00 */
[----:B----4-:R-:W-:-:S04]  /*5310*/  IMAD.IADD R27, R12, 0x1, R21 ;  /* 0x000000010c1b7824 */ /* 0x010fc800078e0215 */
[C---:B------:R-:W-:Y:S01]  /*5320*/  VIADD R15, R27.reuse, UR5 ;  /* 0x000000051b0f7c36 */ /* 0x040fe20008000000 */
[----:B------:R-:W-:-:S04]  /*5330*/  ISETP.GT.AND P0, PT, R27, UR4, PT ;  /* 0x000000041b007c0c */ /* 0x000fc8000bf04270 */
[----:B------:R-:W-:Y:S01]  /*5340*/  ISETP.LT.OR P0, PT, R27, 0x1, P0 ;  /* 0x000000011b00780c */ /* 0x000fe20000701670 */
[----:B0-----:R-:W-:-:S12]  /*5350*/  IMAD.WIDE R14, R15, 0x4, R6 ;  /* 0x000000040f0e7825 */ /* 0x001fd800078e0206 */
        /* <DEDUP_REMOVED lines=16> */
[----:B------:R-:W-:Y:S01]  /*5460*/  ISETP.LT.OR P2, PT, R28, 0x1, P2 ;  /* 0x000000011c00780c */ /* 0x000fe20001741670 */
[----:B------:R-:W-:-:S05]  /*5470*/  VIADD R21, R21, 0x4 ;  /* 0x0000000415157836 */ /* 0x000fca0000000000 */
[----:B------:R-:W-:Y:S01]  /*5480*/  IADD3 R27, PT, PT, R12, R21, RZ ;  /* 0x000000150c1b7210 */ /* 0x000fe20007ffe0ff */
[----:B----4-:R0:W-:Y:S06]  /*5490*/  @!P0 STG.E desc[UR8][R16.64], R8 ;  /* 0x0000000810008986 */ /* 0x0101ec000c101908 */
[----:B------:R-:W4:Y:S01]  /*54a0*/  @!P2 LDG.E R26, desc[UR8][R14.64+0xc] ;  /* 0x00000c080e1aa981 */ /* 0x000f22000c1e1900 */
[C---:B------:R-:W-:Y:S01]  /*54b0*/  ISETP.GT.AND P0, PT, R27.reuse, UR4, PT ;  /* 0x000000041b007c0c */ /* 0x040fe2000bf04270 */
[C---:B--2---:R-:W-:Y:S02]  /*54c0*/  VIADD R23, R27.reuse, UR5 ;  /* 0x000000051b177c36 */ /* 0x044fe40008000000 */
[----:B------:R-:W-:Y:S01]  /*54d0*/  @!P2 IMAD.WIDE.U32 R24, R28, 0x4, R6 ;  /* 0x000000041c18a825 */ /* 0x000fe200078e0006 */
[----:B------:R-:W-:-:S03]  /*54e0*/  ISETP.LT.OR P0, PT, R27, 0x1, P0 ;  /* 0x000000011b00780c */ /* 0x000fc60000701670 */
[----:B------:R-:W-:-:S04]  /*54f0*/  IMAD.WIDE R22, R23, 0x4, R6 ;  /* 0x0000000417167825 */ /* 0x000fc800078e0206 */
[----:B0-----:R-:W-:Y:S01]  /*5500*/  VIADD R17, R27, 0x1 ;  /* 0x000000011b117836 */ /* 0x001fe20000000000 */
[----:B----4-:R0:W-:Y:S05]  /*5510*/  @!P2 STG.E desc[UR8][R24.64], R26 ;  /* 0x0000001a1800a986 */ /* 0x0101ea000c101908 */
[----:B------:R-:W2:Y:S01]  /*5520*/  @!P0 LDG.E R29, desc[UR8][R22.64] ;  /* 0x00000008161d8981 */ /* 0x000ea2000c1e1900 */
[----:B------:R-:W-:Y:S01]  /*5530*/  ISETP.GT.AND P2, PT, R17, UR4, PT ;  /* 0x0000000411007c0c */ /* 0x000fe2000bf44270 */
[----:B------:R-:W-:-:S03]  /*5540*/  @!P0 IMAD.WIDE.U32 R14, R27, 0x4, R6 ;  /* 0x000000041b0e8825 */ /* 0x000fc600078e0006 */
[C---:B------:R-:W-:Y:S01]  /*5550*/  ISETP.GT.U32.OR P2, PT, R27.reuse, 0x7ffffffe, P2 ;  /* 0x7ffffffe1b00780c */ /* 0x040fe20001744470 */
[----:B------:R-:W-:Y:S01]  /*5560*/  VIADD R28, R27, 0x2 ;  /* 0x000000021b1c7836 */ /* 0x000fe20000000000 */
[----:B--2---:R2:W-:Y:S11]  /*5570*/  @!P0 STG.E desc[UR8][R14.64], R29 ;  /* 0x0000001d0e008986 */ /* 0x0045f6000c101908 */
[----:B------:R-:W4:Y:S01]  /*5580*/  @!P2 LDG.E R8, desc[UR8][R22.64+0x4] ;  /* 0x000004081608a981 */ /* 0x000f22000c1e1900 */
[----:B------:R-:W-:Y:S01]  /*5590*/  ISETP.GT.AND P0, PT, R28, UR4, PT ;  /* 0x000000041c007c0c */ /* 0x000fe2000bf04270 */
[----:B------:R-:W-:-:S03]  /*55a0*/  @!P2 IMAD.WIDE.U32 R16, R17, 0x4, R6 ;  /* 0x000000041110a825 */ /* 0x000fc600078e0006 */
[----:B------:R-:W-:Y:S02]  /*55b0*/  ISETP.LT.OR P0, PT, R28, 0x1, P0 ;  /* 0x000000011c00780c */ /* 0x000fe40000701670 */
[----:B0-----:R-:W-:Y:S01]  /*55c0*/  IADD3 R24, PT, PT, R27, 0x3, RZ ;  /* 0x000000031b187810 */ /* 0x001fe20007ffe0ff */
[----:B----4-:R0:W-:Y:S10]  /*55d0*/  @!P2 STG.E desc[UR8][R16.64], R8 ;  /* 0x000000081000a986 */ /* 0x0101f4000c101908 */
[----:B------:R-:W4:Y:S01]  /*55e0*/  @!P0 LDG.E R25, desc[UR8][R22.64+0x8] ;  /* 0x0000080816198981 */ /* 0x000f22000c1e1900 */
[----:B------:R-:W-:Y:S01]  /*55f0*/  ISETP.GT.AND P2, PT, R24, UR4, PT ;  /* 0x0000000418007c0c */ /* 0x000fe2000bf44270 */
[----:B--2---:R-:W-:-:S03]  /*5600*/  @!P0 IMAD.WIDE.U32 R14, R28, 0x4, R6 ;  /* 0x000000041c0e8825 */ /* 0x004fc600078e0006 */
[C---:B------:R-:W-:Y:S02]  /*5610*/  ISETP.LT.OR P2, PT, R24.reuse, 0x1, P2 ;  /* 0x000000011800780c */ /* 0x040fe40001741670 */
[----:B----4-:R0:W-:Y:S11]  /*5620*/  @!P0 STG.E desc[UR8][R14.64], R25 ;  /* 0x000000190e008986 */ /* 0x0101f6000c101908 */
[----:B------:R-:W2:Y:S01]  /*5630*/  @!P2 LDG.E R27, desc[UR8][R22.64+0xc] ;  /* 0x00000c08161ba981 */ /* 0x000ea2000c1e1900 */
[----:B------:R-:W-:Y:S01]  /*5640*/  @!P2 IMAD.WIDE.U32 R6, R24, 0x4, R6 ;  /* 0x000000041806a825 */ /* 0x000fe200078e0006 */
[----:B------:R-:W-:-:S03]  /*5650*/  PLOP3.LUT P0, PT, PT, PT, PT, 0x8, 0x80 ;  /* 0x000000000080781c */ /* 0x000fc60003f0e170 */
[----:B------:R-:W-:Y:S02]  /*5660*/  VIADD R2, R2, 0x4 ;  /* 0x0000000402027836 */ /* 0x000fe40000000000 */
[----:B------:R-:W-:Y:S02]  /*5670*/  VIADD R21, R21, 0x4 ;  /* 0x0000000415157836 */ /* 0x000fe40000000000 */
[----:B------:R-:W-:Y:S01]  /*5680*/  VIADD R2, R2, 0x4 ;  /* 0x0000000402027836 */ /* 0x000fe20000000000 */
[----:B--2---:R0:W-:Y:S06]  /*5690*/  @!P2 STG.E desc[UR8][R6.64], R27 ;  /* 0x0000001b0600a986 */ /* 0x0041ec000c101908 */
.L_x_100:
[----:B------:R-:W-:-:S13]  /*56a0*/  ISETP.EQ.AND P2, PT, R2, RZ, PT ;  /* 0x000000ff0200720c */ /* 0x000fda0003f42270 */
[----:B------:R-:W-:Y:S05]  /*56b0*/  @!P0 BRA P2, `(.L_x_96) ;  /* 0x0000000000788947 */ /* 0x000fea0001000000 */
.L_x_97:
[----:B--2-4-:R-:W-:-:S04]  /*56c0*/  IADD3 R29, PT, PT, R12, R21, RZ ;  /* 0x000000150c1d7210 */ /* 0x014fc80007ffe0ff */
[C---:B------:R-:W-:Y:S01]  /*56d0*/  ISETP.GT.AND P0, PT, R29.reuse, UR13, PT ;  /* 0x0000000d1d007c0c */ /* 0x040fe2000bf04270 */
[----:B0-----:R-:W-:-:S03]  /*56e0*/  VIADD R7, R29, UR5 ;  /* 0x000000051d077c36 */ /* 0x001fc60008000000 */
[----:B------:R-:W-:Y:S01]  /*56f0*/  ISETP.LT.OR P0, PT, R29, 0x1, P0 ;  /* 0x000000011d00780c */ /* 0x000fe20000701670 */
[----:B-1----:R-:W-:-:S12]  /*5700*/  IMAD.WIDE R6, R7, 0x4, R4 ;  /* 0x0000000407067825 */ /* 0x002fd800078e0204 */
[----:B------:R-:W2:Y:S01]  /*5710*/  @!P0 LDG.E R23, desc[UR8][R6.64] ;  /* 0x0000000806178981 */ /* 0x000ea2000c1e1900 */
[C---:B------:R-:W-:Y:S02]  /*5720*/  VIADD R17, R29.reuse, 0x1 ;  /* 0x000000011d117836 */ /* 0x040fe40000000000 */
        /* <DEDUP_REMOVED lines=8> */
[----:B------:R-:W-:Y:S02]  /*57b0*/  ISETP.LT.OR P0, PT, R8, 0x1, P0 ;  /* 0x000000010800780c */ /* 0x000fe40000701670 */
[----:B------:R-:W-:Y:S01]  /*57c0*/  IADD3 R22, PT, PT, R29, 0x3, RZ ;  /* 0x000000031d167810 */ /* 0x000fe20007ffe0ff */
[----:B--2---:R2:W-:Y:S10]  /*57d0*/  @!P2 STG.E desc[UR8][R16.64], R25 ;  /* 0x000000191000a986 */ /* 0x0045f4000c101908 */
[----:B------:R-:W4:Y:S01]  /*57e0*/  @!P0 LDG.E R27, desc[UR8][R6.64+0x8] ;  /* 0x00000808061b8981 */ /* 0x000f22000c1e1900 */
[----:B------:R-:W-:Y:S01]  /*57f0*/  ISETP.GT.AND P2, PT, R22, UR13, PT ;  /* 0x0000000d16007c0c */ /* 0x000fe2000bf44270 */
[----:B0-----:R-:W-:-:S03]  /*5800*/  @!P0 IMAD.WIDE.U32 R14, R8, 0x4, R4 ;  /* 0x00000004080e8825 */ /* 0x001fc600078e0004 */
[C---:B------:R-:W-:Y:S02]  /*5810*/  ISETP.LT.OR P2, PT, R22.reuse, 0x1, P2 ;  /* 0x000000011600780c */ /* 0x040fe40001741670 */
[----:B----4-:R2:W-:Y:S11]  /*5820*/  @!P0 STG.E desc[UR8][R14.64], R27 ;  /* 0x0000001b0e008986 */ /* 0x0105f6000c101908 */
[----:B------:R-:W4:Y:S01]  /*5830*/  @!P2 LDG.E R29, desc[UR8][R6.64+0xc] ;  /* 0x00000c08061da981 */ /* 0x000f22000c1e1900 */
[----:B------:R-:W-:-:S04]  /*5840*/  @!P2 IMAD.WIDE.U32 R22, R22, 0x4, R4 ;  /* 0x000000041616a825 */ /* 0x000fc800078e0004 */
[----:B------:R-:W-:Y:S02]  /*5850*/  VIADD R2, R2, 0x4 ;  /* 0x0000000402027836 */ /* 0x000fe40000000000 */
[----:B------:R-:W-:-:S03]  /*5860*/  VIADD R21, R21, 0x4 ;  /* 0x0000000415157836 */ /* 0x000fc60000000000 */
[----:B------:R-:W-:Y:S01]  /*5870*/  ISETP.NE.AND P0, PT, R2, RZ, PT ;  /* 0x000000ff0200720c */ /* 0x000fe20003f05270 */
[----:B----4-:R2:W-:-:S12]  /*5880*/  @!P2 STG.E desc[UR8][R22.64], R29 ;  /* 0x0000001d1600a986 */ /* 0x0105d8000c101908 */
[----:B------:R-:W-:Y:S05]  /*5890*/  @P0 BRA `(.L_x_97) ;  /* 0xfffffffc00880947 */ /* 0x000fea000383ffff */
.L_x_96:
[----:B------:R-:W-:-:S13]  /*58a0*/  ISETP.NE.AND P0, PT, R0, RZ, PT ;  /* 0x000000ff0000720c */ /* 0x000fda0003f05270 */
[----:B------:R-:W-:Y:S05]  /*58b0*/  @!P0 BRA `(.L_x_95) ;  /* 0x0000000000408947 */ /* 0x000fea0003800000 */
[----:B------:R-:W-:Y:S01]  /*58c0*/  IMAD.MOV R0, RZ, RZ, -R0 ;  /* 0x000000ffff007224 */ /* 0x000fe200078e0a00 */
[----:B------:R-:W0:Y:S01]  /*58d0*/  LDCU UR4, c[0x3][URZ] ;  /* 0x00c00000ff0477ac */ /* 0x000e220008000800 */
[----:B------:R-:W-:-:S05]  /*58e0*/  NOP ;  /* 0x0000000000007918 */ /* 0x000fca0000000000 */
.L_x_101:
[----:B0-2-4-:R-:W-:-:S04]  /*58f0*/  IADD3 R15, PT, PT, R12, R3, RZ ;  /* 0x000000030c0f7210 */ /* 0x015fc80007ffe0ff */
[----:B------:R-:W-:-:S04]  /*5900*/  ISETP.GT.AND P0, PT, R15, UR4, PT ;  /* 0x000000040f007c0c */ /* 0x000fc8000bf04270 */
[----:B------:R-:W-:-:S13]  /*5910*/  ISETP.LT.OR P0, PT, R15, 0x1, P0 ;  /* 0x000000010f00780c */ /* 0x000fda0000701670 */
[----:B-1----:R-:W0:Y:S01]  /*5920*/  @!P0 LDC.64 R4, c[0x0][0x380] ;  /* 0x0000e000ff048b82 */ /* 0x002e220000000a00 */
[----:B------:R-:W-:-:S04]  /*5930*/  @!P0 VIADD R7, R15, UR5 ;  /* 0x000000050f078c36 */ /* 0x000fc80008000000 */
[----:B0-----:R-:W-:-:S06]  /*5940*/  @!P0 IMAD.WIDE R6, R7, 0x4, R4 ;  /* 0x0000000407068825 */ /* 0x001fcc00078e0204 */
[----:B------:R-:W2:Y:S01]  /*5950*/  @!P0 LDG.E R7, desc[UR8][R6.64] ;  /* 0x0000000806078981 */ /* 0x000ea2000c1e1900 */
[----:B------:R-:W-:-:S04]  /*5960*/  @!P0 IMAD.WIDE.U32 R4, R15, 0x4, R4 ;  /* 0x000000040f048825 */ /* 0x000fc800078e0004 */
[----:B------:R-:W-:Y:S02]  /*5970*/  VIADD R0, R0, 0x1 ;  /* 0x0000000100007836 */ /* 0x000fe40000000000 */
[----:B------:R-:W-:Y:S01]  /*5980*/  VIADD R3, R3, 0x1 ;  /* 0x0000000103037836 */ /* 0x000fe20000000000 */
[----:B--2---:R0:W-:Y:S02]  /*5990*/  @!P0 STG.E desc[UR8][R4.64], R7 ;  /* 0x0000000704008986 */ /* 0x0041e4000c101908 */
[----:B------:R-:W-:-:S13]  /*59a0*/  ISETP.NE.AND P0, PT, R0, RZ, PT ;  /* 0x000000ff0000720c */ /* 0x000fda0003f05270 */
[----:B0-----:R-:W-:Y:S05]  /*59b0*/  @P0 BRA `(.L_x_101) ;  /* 0xfffffffc00cc0947 */ /* 0x001fea000383ffff */
.L_x_95:
[----:B------:R-:W-:-:S13]  /*59c0*/  ISETP.GT.U32.AND P0, PT, R18, 0x7ffffffe, PT ;  /* 0x7ffffffe1200780c */ /* 0x000fda0003f04070 */
[----:B------:R-:W-:Y:S05]  /*59d0*/  @P0 BRA `(.L_x_102) ;  /* 0x0000000400a80947 */ /* 0x000fea0003800000 */
[----:B------:R-:W-:Y:S01]  /*59e0*/  ISETP.GE.U32.AND P0, PT, R18, 0x3, PT ;  /* 0x000000031200780c */ /* 0x000fe20003f06070 */
[----:B------:R-:W-:Y:S01]  /*59f0*/  HFMA2 R2, -RZ, RZ, 0, 0 ;  /* 0x00000000ff027431 */ /* 0x000fe200000001ff */
[----:B------:R-:W-:-:S04]  /*5a00*/  LOP3.LUT R0, R10, 0x3, RZ, 0xc0, !PT ;  /* 0x000000030a007812 */ /* 0x000fc800078ec0ff */
[----:B------:R-:W-:-:S07]  /*5a10*/  ISETP.NE.AND P2, PT, R0, RZ, PT ;  /* 0x000000ff0000720c */ /* 0x000fce0003f45270 */
[----:B------:R-:W-:Y:S06]  /*5a20*/  @!P0 BRA `(.L_x_103) ;  /* 0x00000004002c8947 */ /* 0x000fec0003800000 */
[----:B------:R-:W5:Y:S01]  /*5a30*/  LDCU UR5, c[0x3][URZ] ;  /* 0x00c00000ff0577ac */ /* 0x000f620008000800 */
[----:B------:R-:W1:Y:S01]  /*5a40*/  LDC R3, c[0x3][RZ] ;  /* 0x00c00000ff037b82 */ /* 0x000e620000000800 */
[----:B------:R-:W-:Y:S01]  /*5a50*/  LOP3.LUT R2, R10, 0xfffffffc, RZ, 0xc0, !PT ;  /* 0xfffffffc0a027812 */ /* 0x000fe200078ec0ff */
[----:B0-2---:R-:W-:Y:S01]  /*5a60*/  IMAD.MOV.U32 R23, RZ, RZ, RZ ;  /* 0x000000ffff177224 */ /* 0x005fe200078e00ff */
[----:B------:R-:W-:Y:S01]  /*5a70*/  UMOV UR4, 0x3 ;  /* 0x0000000300047882 */ /* 0x000fe20000000000 */
[----:B----4-:R-:W-:-:S04]  /*5a80*/  IMAD.MOV.U32 R14, RZ, RZ, 0x4 ;  /* 0x00000004ff0e7424 */ /* 0x010fc800078e00ff */
[----:B------:R-:W0:Y:S01]  /*5a90*/  LDC R8, c[0x3][RZ] ;  /* 0x00c00000ff087b82 */ /* 0x000e220000000800 */
[----:B-----5:R-:W-:Y:S02]  /*5aa0*/  ULEA UR13, UR5, 0x4, 0x1 ;  /* 0x00000004050d7891 */ /* 0x020fe4000f8e08ff */
[----:B------:R-:W-:Y:S02]  /*5ab0*/  USHF.L.U32 UR14, UR5, 0x2, URZ ;  /* 0x00000002050e7899 */ /* 0x000fe400080006ff */
[----:B------:R-:W-:Y:S02]  /*5ac0*/  UIMAD UR4, UR5, UR4, 0x6 ;  /* 0x00000006050474a4 */ /* 0x000fe4000f8e0204 */
[----:B------:R-:W-:Y:S01]  /*5ad0*/  IMAD.U32 R21, RZ, RZ, UR13 ;  /* 0x0000000dff157e24 */ /* 0x000fe2000f8e00ff */
[----:B------:R-:W-:Y:S01]  /*5ae0*/  USHF.R.S32.HI UR5, URZ, 0x1f, UR5 ;  /* 0x0000001fff057899 */ /* 0x000fe20008011405 */
[----:B------:R-:W-:Y:S01]  /*5af0*/  MOV R15, UR14 ;  /* 0x0000000e000f7c02 */ /* 0x000fe20008000f00 */
[----:B------:R-:W-:Y:S01]  /*5b00*/  UIADD3 UR15, UPT, UPT, UR14, 0x8, URZ ;  /* 0x000000080e0f7890 */ /* 0x000fe2000fffe0ff */
[----:B------:R-:W-:-:S11]  /*5b10*/  IMAD.U32 R17, RZ, RZ, UR4 ;  /* 0x00000004ff117e24 */ /* 0x000fd6000f8e00ff */
.L_x_104:
[----:B0-----:R-:W-:-:S04]  /*5b20*/  ISETP.GT.AND P0, PT, R23, R8, PT ;  /* 0x000000081700720c */ /* 0x001fc80003f04270 */
[----:B------:R-:W-:-:S13]  /*5b30*/  ISETP.EQ.OR P0, PT, R23, RZ, P0 ;  /* 0x000000ff1700720c */ /* 0x000fda0000702670 */
[----:B-1----:R-:W0:Y:S02]  /*5b40*/  @!P0 LDC.64 R4, c[0x0][0x380] ;  /* 0x0000e000ff048b82 */ /* 0x002e240000000a00 */
[----:B0-----:R-:W-:Y:S01]  /*5b50*/  @!P0 IMAD.WIDE R24, R3, 0x4, R4 ;  /* 0x0000000403188825 */ /* 0x001fe200078e0204 */
[----:B------:R-:W-:-:S05]  /*5b60*/  ISETP.GE.AND P3, PT, R23, R8, PT ;  /* 0x000000081700720c */ /* 0x000fca0003f66270 */
[----:B------:R-:W0:Y:S01]  /*5b70*/  @!P0 LDC.64 R4, c[0x0][0x380] ;  /* 0x0000e000ff048b82 */ /* 0x000e220000000a00 */
[----:B------:R-:W2:Y:S01]  /*5b80*/  @!P0 LDG.E R24, desc[UR8][R24.64] ;  /* 0x0000000818188981 */ /* 0x000ea2000c1e1900 */
[----:B------:R-:W-:-:S05]  /*5b90*/  @!P0 VIADD R27, R14, 0xfffffffc ;  /* 0xfffffffc0e1b8836 */ /* 0x000fca0000000000 */
[----:B------:R-:W-:Y:S01]  /*5ba0*/  @!P0 IADD3 R16, P4, PT, R27, R8, RZ ;  /* 0x000000081b108210 */ /* 0x000fe20007f9e0ff */
[----:B------:R-:W1:Y:S01]  /*5bb0*/  @!P3 LDC.64 R6, c[0x0][0x380] ;  /* 0x0000e000ff06bb82 */ /* 0x000e620000000a00 */
[----:B------:R-:W-:Y:S02]  /*5bc0*/  @!P3 VIADD R29, R21, 0xfffffffe ;  /* 0xfffffffe151db836 */ /* 0x000fe40000000000 */
[----:B------:R-:W-:Y:S02]  /*5bd0*/  @!P0 LEA.HI.X.SX32 R27, R27, UR5, 0x1, P4 ;  /* 0x000000051b1b8c11 */ /* 0x000fe4000a0f0eff */
[----:B0-----:R-:W-:-:S04]  /*5be0*/  @!P0 LEA R26, P4, R16, R4, 0x2 ;  /* 0x00000004101a8211 */ /* 0x001fc800078810ff */
[----:B------:R-:W-:Y:S01]  /*5bf0*/  @!P0 LEA.HI.X R27, R16, R5, R27, 0x2, P4 ;  /* 0x00000005101b8211 */ /* 0x000fe200020f141b */
[----:B-1----:R-:W-:Y:S01]  /*5c00*/  @!P3 IMAD.WIDE R28, R29, 0x4, R6 ;  /* 0x000000041d1cb825 */ /* 0x002fe200078e0206 */
[----:B------:R-:W-:-:S03]  /*5c10*/  IADD3 R5, PT, PT, R23, 0x2, RZ ;  /* 0x0000000217057810 */ /* 0x000fc60007ffe0ff */
[----:B--2---:R-:W-:-:S05]  /*5c20*/  @!P0 FADD R22, -R24, -RZ ;  /* 0x800000ff18168221 */ /* 0x004fca0000000100 */
[----:B------:R0:W-:Y:S04]  /*5c30*/  @!P0 STG.E desc[UR8][R26.64+0x4], R22 ;  /* 0x000004161a008986 */ /* 0x0001e8000c101908 */
[----:B------:R-:W2:Y:S01]  /*5c40*/  @!P3 LDG.E R28, desc[UR8][R28.64] ;  /* 0x000000081c1cb981 */ /* 0x000ea2000c1e1900 */
[-C--:B------:R-:W-:Y:S01]  /*5c50*/  ISETP.GT.AND P0, PT, R5, R8.reuse, PT ;  /* 0x000000080500720c */ /* 0x080fe20003f04270 */
[----:B------:R-:W-:Y:S01]  /*5c60*/  @!P3 VIADD R25, R3, 0x2 ;  /* 0x000000020319b836 */ /* 0x000fe20000000000 */
[----:B------:R-:W1:Y:S04]  /*5c70*/  @!P3 LDC.64 R4, c[0x0][0x380] ;  /* 0x0000e000ff04bb82 */ /* 0x000e680000000a00 */
[----:B------:R-:W-:-:S04]  /*5c80*/  @!P3 IADD3 R16, P4, PT, R25, R8, RZ ;  /* 0x000000081910b210 */ /* 0x000fc80007f9e0ff */
[----:B------:R-:W-:-:S03]  /*5c90*/  @!P3 LEA.HI.X.SX32 R25, R25, UR5, 0x1, P4 ;  /* 0x000000051919bc11 */ /* 0x000fc6000a0f0eff */
[----:B------:R-:W0:Y:S01]  /*5ca0*/  @!P0 LDC.64 R6, c[0x0][0x380] ;  /* 0x0000e000ff068b82 */ /* 0x000e220000000a00 */
[----:B-1----:R-:W-:Y:S01]  /*5cb0*/  @!P3 LEA R24, P4, R16, R4, 0x2 ;  /* 0x000000041018b211 */ /* 0x002fe200078810ff */
[----:B------:R-:W-:-:S03]  /*5cc0*/  @!P0 VIADD R4, R17, 0xfffffffe ;  /* 0xfffffffe11048836 */ /* 0x000fc60000000000 */
[----:B------:R-:W-:Y:S01]  /*5cd0*/  @!P3 LEA.HI.X R25, R16, R5, R25, 0x2, P4 ;  /* 0x000000051019b211 */ /* 0x000fe200020f1419 */
[----:B0-----:R-:W-:-:S04]  /*5ce0*/  @!P0 IMAD.WIDE R26, R4, 0x4, R6 ;  /* 0x00000004041a8825 */ /* 0x001fc800078e0206 */
[----:B--2---:R-:W-:-:S05]  /*5cf0*/  @!P3 FADD R28, -R28, -RZ ;  /* 0x800000ff1c1cb221 */ /* 0x004fca0000000100 */
[----:B------:R0:W-:Y:S04]  /*5d00*/  @!P3 STG.E desc[UR8][R24.64+0x4], R28 ;  /* 0x0000041c1800b986 */ /* 0x0001e8000c101908 */
[----:B------:R-:W2:Y:S01]  /*5d10*/  @!P0 LDG.E R26, desc[UR8][R26.64] ;  /* 0x000000081a1a8981 */ /* 0x000ea2000c1e1900 */
[----:B------:R-:W-:Y:S01]  /*5d20*/  VIADD R5, R23, 0x3 ;  /* 0x0000000317057836 */ /* 0x000fe20000000000 */
[----:B------:R-:W-:-:S04]  /*5d30*/  @!P0 IADD3 R16, P4, PT, R21, R8, RZ ;  /* 0x0000000815108210 */ /* 0x000fc80007f9e0ff */
[----:B------:R-:W-:Y:S02]  /*5d40*/  ISETP.GT.AND P3, PT, R5, R8, PT ;  /* 0x000000080500720c */ /* 0x000fe40003f64270 */
[----:B------:R-:W1:Y:S01]  /*5d50*/  @!P0 LDC.64 R4, c[0x0][0x380] ;  /* 0x0000e000ff048b82 */ /* 0x000e620000000a00 */
[----:B------:R-:W-:-:S10]  /*5d60*/  @!P0 LEA.HI.X.SX32 R22, R21, UR5, 0x1, P4 ;  /* 0x0000000515168c11 */ /* 0x000fd4000a0f0eff */
[----:B------:R-:W0:Y:S01]  /*5d70*/  @!P3 LDC.64 R6, c[0x0][0x380] ;  /* 0x0000e000ff06bb82 */ /* 0x000e220000000a00 */
[----:B------:R-:W-:Y:S02]  /*5d80*/  @!P3 IADD3 R29, PT, PT, R15, 0x6, RZ ;  /* 0x000000060f1db810 */ /* 0x000fe40007ffe0ff */
[----:B-1----:R-:W-:-:S04]  /*5d90*/  @!P0 LEA R4, P4, R16, R4, 0x2 ;  /* 0x0000000410048211 */ /* 0x002fc800078810ff */
[----:B------:R-:W-:Y:S01]  /*5da0*/  @!P0 LEA.HI.X R5, R16, R5, R22, 0x2, P4 ;  /* 0x0000000510058211 */ /* 0x000fe200020f1416 */
[----:B0-----:R-:W-:Y:S02]  /*5db0*/  @!P3 IMAD.WIDE R24, R29, 0x4, R6 ;  /* 0x000000041d18b825 */ /* 0x001fe400078e0206 */
[----:B------:R-:W0:Y:S02]  /*5dc0*/  @!P3 LDC.64 R6, c[0x0][0x380] ;  /* 0x0000e000ff06bb82 */ /* 0x000e240000000a00 */
[----:B--2---:R-:W-:-:S05]  /*5dd0*/  @!P0 FADD R28, -R26, -RZ ;  /* 0x800000ff1a1c8221 */ /* 0x004fca0000000100 */
[----:B------:R1:W-:Y:S04]  /*5de0*/  @!P0 STG.E desc[UR8][R4.64+0x4], R28 ;  /* 0x0000041c04008986 */ /* 0x0003e8000c101908 */
[----:B------:R-:W2:Y:S01]  /*5df0*/  @!P3 LDG.E R24, desc[UR8][R24.64] ;  /* 0x000000081818b981 */ /* 0x000ea2000c1e1900 */
[----:B------:R-:W-:Y:S01]  /*5e00*/  @!P3 IADD3 R16, P0, PT, R17, R8, RZ ;  /* 0x000000081110b210 */ /* 0x000fe20007f1e0ff */
[----:B------:R-:W-:Y:S01]  /*5e10*/  VIADD R23, R23, 0x4 ;  /* 0x0000000417177836 */ /* 0x000fe20000000000 */
[----:B------:R-:W-:Y:S01]  /*5e20*/  IADD3 R21, PT, PT, R21, UR15, RZ ;  /* 0x0000000f15157c10 */ /* 0x000fe2000fffe0ff */
[----:B------:R-:W-:Y:S01]  /*5e30*/  VIADD R14, R14, UR15 ;  /* 0x0000000f0e0e7c36 */ /* 0x000fe20008000000 */
[----:B------:R-:W-:Y:S01]  /*5e40*/  @!P3 LEA.HI.X.SX32 R22, R17, UR5, 0x1, P0 ;  /* 0x000000051116bc11 */ /* 0x000fe200080f0eff */
[----:B------:R-:W-:Y:S01]  /*5e50*/  VIADD R15, R15, UR15 ;  /* 0x0000000f0f0f7c36 */ /* 0x000fe20008000000 */
[----:B0-----:R-:W-:Y:S01]  /*5e60*/  @!P3 LEA R6, P0, R16, R6, 0x2 ;  /* 0x000000061006b211 */ /* 0x001fe200078010ff */
[----:B------:R-:W-:-:S02]  /*5e70*/  VIADD R17, R17, UR15 ;  /* 0x0000000f11117c36 */ /* 0x000fc40008000000 */
[----:B------:R-:W-:Y:S01]  /*5e80*/  VIADD R3, R3, UR15 ;  /* 0x0000000f03037c36 */ /* 0x000fe20008000000 */
[----:B------:R-:W-:Y:S02]  /*5e90*/  @!P3 LEA.HI.X R7, R16, R7, R22, 0x2, P0 ;  /* 0x000000071007b211 */ /* 0x000fe400000f1416 */
[----:B------:R-:W-:Y:S01]  /*5ea0*/  ISETP.NE.AND P0, PT, R23, R2, PT ;  /* 0x000000021700720c */ /* 0x000fe20003f05270 */
[----:B--2---:R-:W-:-:S05]  /*5eb0*/  @!P3 FADD R27, -R24, -RZ ;  /* 0x800000ff181bb221 */ /* 0x004fca0000000100 */
[----:B------:R1:W-:Y:S07]  /*5ec0*/  @!P3 STG.E desc[UR8][R6.64+0x4], R27 ;  /* 0x0000041b0600b986 */ /* 0x0003ee000c101908 */
[----:B------:R-:W-:Y:S05]  /*5ed0*/  @P0 BRA `(.L_x_104) ;  /* 0xfffffffc00100947 */ /* 0x000fea000383ffff */
.L_x_103:
[----:B------:R-:W-:Y:S05]  /*5ee0*/  @!P2 BRA `(.L_x_102) ;  /* 0x000000000064a947 */ /* 0x000fea0003800000 */
[----:B0-2-4-:R-:W0:Y:S01]  /*5ef0*/  LDC R16, c[0x3][RZ] ;  /* 0x00c00000ff107b82 */ /* 0x015e220000000800 */
[----:B------:R-:W-:-:S07]  /*5f00*/  IADD3 R0, PT, PT, -R0, RZ, RZ ;  /* 0x000000ff00007210 */ /* 0x000fce0007ffe1ff */
[----:B------:R-:W2:Y:S01]  /*5f10*/  LDC R21, c[0x3][RZ] ;  /* 0x00c00000ff157b82 */ /* 0x000ea20000000800 */
[----:B0-----:R-:W-:-:S04]  /*5f20*/  VIADD R22, R16, 0x2 ;  /* 0x0000000210167836 */ /* 0x001fc80000000000 */
[----:B------:R-:W-:-:S04]  /*5f30*/  IMAD R3, R22, R2, RZ ;  /* 0x0000000216037224 */ /* 0x000fc800078e02ff */
[----:B--2---:R-:W-:-:S07]  /*5f40*/  IMAD.IADD R15, R3, 0x1, R16 ;  /* 0x00000001030f7824 */ /* 0x004fce00078e0210 */
.L_x_105:
[----:B------:R-:W-:-:S04]  /*5f50*/  ISETP.GT.AND P0, PT, R2, R21, PT ;  /* 0x000000150200720c */ /* 0x000fc80003f04270 */
[----:B------:R-:W-:-:S13]  /*5f60*/  ISETP.EQ.OR P0, PT, R2, RZ, P0 ;  /* 0x000000ff0200720c */ /* 0x000fda0000702670 */
[----:B-1----:R-:W0:Y:S02]  /*5f70*/  @!P0 LDC.64 R4, c[0x0][0x380] ;  /* 0x0000e000ff048b82 */ /* 0x002e240000000a00 */
[----:B0-----:R-:W-:-:S06]  /*5f80*/  @!P0 IMAD.WIDE R6, R15, 0x4, R4 ;  /* 0x000000040f068825 */ /* 0x001fcc00078e0204 */
[----:B------:R-:W0:Y:S01]  /*5f90*/  @!P0 LDC.64 R4, c[0x0][0x380] ;  /* 0x0000e000ff048b82 */ /* 0x000e220000000a00 */
[----:B------:R-:W2:Y:S01]  /*5fa0*/  @!P0 LDG.E R6, desc[UR8][R6.64] ;  /* 0x0000000806068981 */ /* 0x000ea2000c1e1900 */
[----:B------:R-:W-:Y:S01]  /*5fb0*/  @!P0 SHF.R.S32.HI R8, RZ, 0x1f, R3 ;  /* 0x0000001fff088819 */ /* 0x000fe20000011403 */
[----:B------:R-:W-:Y:S01]  /*5fc0*/  VIADD R0, R0, 0x1 ;  /* 0x0000000100007836 */ /* 0x000fe20000000000 */
[----:B------:R-:W-:Y:S01]  /*5fd0*/  @!P0 IADD3 R14, P2, PT, R3, R21, RZ ;  /* 0x00000015030e8210 */ /* 0x000fe20007f5e0ff */
        /* <DEDUP_REMOVED lines=9> */
[----:B0-----:R-:W-:Y:S05]  /*6070*/  @P0 BRA `(.L_x_105) ;  /* 0xfffffffc00b40947 */ /* 0x001fea000383ffff */
.L_x_102:
[----:B01----:R-:W0:Y:S08]  /*6080*/  LDC R7, c[0x3][RZ] ;  /* 0x00c00000ff077b82 */ /* 0x003e300000000800 */
[----:B------:R-:W1:Y:S01]  /*6090*/  LDC.64 R4, c[0x0][0x380] ;  /* 0x0000e000ff047b82 */ /* 0x000e620000000a00 */
[----:B0-----:R-:W-:-:S13]  /*60a0*/  ISETP.NE.AND P0, PT, R7, -0x1, PT ;  /* 0xffffffff0700780c */ /* 0x001fda0003f05270 */
[----:B--2-4-:R-:W0:Y:S02]  /*60b0*/  @!P0 LDC.64 R14, c[0x0][0x380] ;  /* 0x0000e000ff0e8b82 */ /* 0x014e240000000a00 */
[----:B0-----:R-:W2:Y:S01]  /*60c0*/  @!P0 LDG.E R14, desc[UR8][R14.64+0x4] ;  /* 0x000004080e0e8981 */ /* 0x001ea2000c1e1900 */
[----:B-1----:R-:W-:-:S04]  /*60d0*/  @P0 IMAD.WIDE R2, R7, 0x4, R4 ;  /* 0x0000000407020825 */ /* 0x002fc800078e0204 */
[----:B------:R-:W-:-:S04]  /*60e0*/  @!P0 IMAD.WIDE.U32 R4, R20, 0x4, R4 ;  /* 0x0000000414048825 */ /* 0x000fc800078e0004 */
[----:B------:R-:W-:-:S04]  /*60f0*/  @P0 IMAD.WIDE R6, R7, 0x4, R2 ;  /* 0x0000000407060825 */ /* 0x000fc800078e0202 */
[----:B--2---:R-:W-:-:S04]  /*6100*/  @!P0 FADD R0, R14, R14 ;  /* 0x0000000e0e008221 */ /* 0x004fc80000000000 */
[----:B------:R-:W-:-:S05]  /*6110*/  @!P0 FMUL R17, R0, 0.5 ;  /* 0x3f00000000118820 */ /* 0x000fca0000400000 */
[----:B------:R1:W-:Y:S04]  /*6120*/  @!P0 STG.E desc[UR8][R4.64], R17 ;  /* 0x0000001104008986 */ /* 0x0003e8000c101908 */
[----:B------:R-:W2:Y:S04]  /*6130*/  @P0 LDG.E R7, desc[UR8][R6.64+0xc] ;  /* 0x00000c0806070981 */ /* 0x000ea8000c1e1900 */
[----:B------:R-:W2:Y:S02]  /*6140*/  @P0 LDG.E R0, desc[UR8][R2.64] ;  /* 0x0000000802000981 */ /* 0x000ea4000c1e1900 */
[----:B--2---:R-:W-:-:S04]  /*6150*/  @P0 FADD R0, R0, R7 ;  /* 0x0000000700000221 */ /* 0x004fc80000000000 */
[----:B------:R-:W-:-:S05]  /*6160*/  @P0 FMUL R15, R0, 0.5 ;  /* 0x3f000000000f0820 */ /* 0x000fca0000400000 */
[----:B------:R1:W-:Y:S01]  /*6170*/  @P0 STG.E desc[UR8][R2.64+0x4], R15 ;  /* 0x0000040f02000986 */ /* 0x0003e2000c101908 */
[----:B------:R-:W-:Y:S05]  /*6180*/  BRA `(.L_x_80) ;  /* 0x0000002c00107947 */ /* 0x000fea0003800000 */
.L_x_94:
[----:B------:R-:W-:-:S13]  /*6190*/  ISETP.NE.AND P2, PT, R12, RZ, PT ;  /* 0x000000ff0c00720c */ /* 0x000fda0003f45270 */
[----:B------:R-:W-:Y:S05]  /*61a0*/  @P2 BRA `(.L_x_106) ;  /* 0x0000000c00e02947 */ /* 0x000fea0003800000 */
[----:B------:R-:W-:Y:S05]  /*61b0*/  BRA `(.L_x_107) ;  /* 0x0000001800ec7947 */ /* 0x000fea0003800000 */
.L_x_81:
[----:B------:R-:W-:-:S13]  /*61c0*/  ISETP.NE.AND P2, PT, R12, RZ, PT ;  /* 0x000000ff0c00720c */ /* 0x000fda0003f45270 */
[----:B------:R-:W-:Y:S05]  /*61d0*/  @!P2 BRA `(.L_x_107) ;  /* 0x0000001800e4a947 */ /* 0x000fea0003800000 */
        /* <DEDUP_REMOVED lines=25> */
.L_x_111:
        /* <DEDUP_REMOVED lines=108> */
.L_x_110:
        /* <DEDUP_REMOVED lines=61> */
.L_x_112:
[----:B------:R-:W-:-:S13]  /*6e00*/  ISETP.EQ.AND P2, PT, R2, RZ, PT ;  /* 0x000000ff0200720c */ /* 0x000fda0003f42270 */
[----:B------:R-:W-:Y:S05]  /*6e10*/  @!P0 BRA P2, `(.L_x_108) ;  /* 0x0000000000788947 */ /* 0x000fea0001000000 */
.L_x_109:
        /* <DEDUP_REMOVED lines=30> */
.L_x_108:
[----:B------:R-:W-:-:S13]  /*7000*/  ISETP.NE.AND P0, PT, R0, RZ, PT ;  /* 0x000000ff0000720c */ /* 0x000fda0003f05270 */
[----:B------:R-:W-:Y:S05]  /*7010*/  @!P0 BRA `(.L_x_80) ;  /* 0x0000001c006c8947 */ /* 0x000fea0003800000 */
[----:B------:R-:W-:Y:S01]  /*7020*/  IMAD.MOV R0, RZ, RZ, -R0 ;  /* 0x000000ffff007224 */ /* 0x000fe200078e0a00 */
[----:B------:R-:W0:Y:S01]  /*7030*/  LDCU UR4, c[0x3][URZ] ;  /* 0x00c00000ff0477ac */ /* 0x000e220008000800 */
[----:B------:R-:W-:-:S05]  /*7040*/  NOP ;  /* 0x0000000000007918 */ /* 0x000fca0000000000 */
.L_x_113:
        /* <DEDUP_REMOVED lines=13> */
[----:B------:R-:W-:Y:S05]  /*7120*/  BRA `(.L_x_80) ;  /* 0x0000001c00287947 */ /* 0x000fea0003800000 */
.L_x_106:
[----:B------:R-:W-:Y:S05]  /*7130*/  @P0 BRA `(.L_x_114) ;  /* 0x0000000400ec0947 */ /* 0x000fea0003800000 */
[----:B------:R-:W-:Y:S01]  /*7140*/  ISETP.GT.U32.AND P0, PT, R18, 0x7ffffffe, PT ;  /* 0x7ffffffe1200780c */ /* 0x000fe20003f04070 */
[----:B------:R-:W-:-:S12]  /*7150*/  BSSY.RECONVERGENT B1, `(.L_x_115) ;  /* 0x0000078000017945 */ /* 0x000fd80003800200 */
[----:B------:R-:W-:Y:S05]  /*7160*/  @P0 BRA `(.L_x_116) ;  /* 0x0000000400d80947 */ /* 0x000fea0003800000 */
[----:B------:R-:W-:Y:S01]  /*7170*/  ISETP.GE.U32.AND P0, PT, R18, 0x3, PT ;  /* 0x000000031200780c */ /* 0x000fe20003f06070 */
[----:B------:R-:W-:Y:S01]  /*7180*/  BSSY.RECONVERGENT B2, `(.L_x_117) ;  /* 0x0000055000027945 */ /* 0x000fe20003800200 */
[----:B------:R-:W-:-:S11]  /*7190*/  HFMA2 R0, -RZ, RZ, 0, 0 ;  /* 0x00000000ff007431 */ /* 0x000fd600000001ff */
[----:B------:R-:W-:Y:S05]  /*71a0*/  @!P0 BRA `(.L_x_118) ;  /* 0x0000000400488947 */ /* 0x000fea0003800000 */
[----:B------:R-:W1:Y:S01]  /*71b0*/  LDC R4, c[0x3][RZ] ;  /* 0x00c00000ff047b82 */ /* 0x000e620000000800 */
[C---:B------:R-:W-:Y:S01]  /*71c0*/  VIADD R3, R9.reuse, 0x3 ;  /* 0x0000000309037836 */ /* 0x040fe20000000000 */
[----:B------:R-:W-:Y:S01]  /*71d0*/  LOP3.LUT R0, R10, 0xfffffffc, RZ, 0xc0, !PT ;  /* 0xfffffffc0a007812 */ /* 0x000fe200078ec0ff */
[C---:B------:R-:W-:Y:S01]  /*71e0*/  VIADD R5, R9.reuse, 0x2 ;  /* 0x0000000209057836 */ /* 0x040fe20000000000 */
[----:B------:R-:W-:-:S03]  /*71f0*/  IADD3 R8, PT, PT, R9, 0x1, RZ ;  /* 0x0000000109087810 */ /* 0x000fc60007ffe0ff */
[----:B0-----:R-:W-:Y:S02]  /*7200*/  IMAD.MOV R22, RZ, RZ, -R0 ;  /* 0x000000ffff167224 */ /* 0x001fe400078e0a00 */
[C---:B-1----:R-:W-:Y:S01]  /*7210*/  VIADD R2, R4.reuse, 0x2 ;  /* 0x0000000204027836 */ /* 0x042fe20000000000 */
[----:B------:R-:W-:Y:S02]  /*7220*/  LEA R14, R4, 0x8, 0x2 ;  /* 0x00000008040e7811 */ /* 0x000fe400078e10ff */
[----:B------:R-:W-:Y:S01]  /*7230*/  SHF.R.S32.HI R16, RZ, 0x1f, R4 ;  /* 0x0000001fff107819 */ /* 0x000fe20000011404 */
[----:B------:R-:W-:Y:S02]  /*7240*/  IMAD R7, R13, R2, RZ ;  /* 0x000000020d077224 */ /* 0x000fe400078e02ff */
[C---:B------:R-:W-:Y:S02]  /*7250*/  IMAD R3, R2.reuse, R3, RZ ;  /* 0x0000000302037224 */ /* 0x040fe400078e02ff */
[----:B------:R-:W-:-:S02]  /*7260*/  IMAD R5, R2, R5, RZ ;  /* 0x0000000502057224 */ /* 0x000fc400078e02ff */
[----:B------:R-:W-:Y:S01]  /*7270*/  IMAD R15, R9, R2, R2 ;  /* 0x00000002090f7224 */ /* 0x000fe200078e0202 */
[----:B------:R-:W-:Y:S01]  /*7280*/  IADD3 R21, PT, PT, R3, R4, RZ ;  /* 0x0000000403157210 */ /* 0x000fe20007ffe0ff */
[----:B------:R-:W-:Y:S02]  /*7290*/  IMAD R2, R10, R7, RZ ;  /* 0x000000070a027224 */ /* 0x000fe400078e02ff */
[--C-:B------:R-:W-:Y:S02]  /*72a0*/  IMAD.IADD R23, R15, 0x1, R4.reuse ;  /* 0x000000010f177824 */ /* 0x100fe400078e0204 */
[--C-:B------:R-:W-:Y:S02]  /*72b0*/  IMAD.IADD R17, R5, 0x1, R4.reuse ;  /* 0x0000000105117824 */ /* 0x100fe400078e0204 */
[----:B------:R-:W-:-:S07]  /*72c0*/  IMAD.IADD R4, R2, 0x1, R4 ;  /* 0x0000000102047824 */ /* 0x000fce00078e0204 */
.L_x_119:
[----:B------:R-:W0:Y:S01]  /*72d0*/  LDCU UR4, c[0x3][URZ] ;  /* 0x00c00000ff0477ac */ /* 0x000e220008000800 */
[----:B------:R-:W-:-:S05]  /*72e0*/  VIADD R26, R8, 0xffffffff ;  /* 0xffffffff081a7836 */ /* 0x000fca0000000000 */
[----:B0-----:R-:W-:-:S04]  /*72f0*/  ISETP.GT.AND P0, PT, R26, UR4, PT ;  /* 0x000000041a007c0c */ /* 0x001fc8000bf04270 */
[----:B------:R-:W-:-:S13]  /*7300*/  ISETP.LT.OR P0, PT, R26, 0x1, P0 ;  /* 0x000000011a00780c */ /* 0x000fda0000701670 */
[----:B-1----:R-:W0:Y:S02]  /*7310*/  @!P0 LDC.64 R6, c[0x0][0x380] ;  /* 0x0000e000ff068b82 */ /* 0x002e240000000a00 */
[----:B0-----:R-:W-:-:S06]  /*7320*/  @!P0 IMAD.WIDE R28, R4, 0x4, R6 ;  /* 0x00000004041c8825 */ /* 0x001fcc00078e0206 */
[----:B------:R-:W0:Y:S01]  /*7330*/  @!P0 LDC.64 R6, c[0x0][0x380] ;  /* 0x0000e000ff068b82 */ /* 0x000e220000000a00 */
[----:B------:R-:W2:Y:S01]  /*7340*/  @!P0 LDG.E R28, desc[UR8][R28.64] ;  /* 0x000000081c1c8981 */ /* 0x000ea2000c1e1900 */
[----:B------:R-:W-:-:S04]  /*7350*/  @!P0 IADD3 R25, P2, PT, R2, UR4, RZ ;  /* 0x0000000402198c10 */ /* 0x000fc8000ff5e0ff */
[C---:B0-----:R-:W-:Y:S02]  /*7360*/  @!P0 LEA R24, P3, R25.reuse, R6, 0x2 ;  /* 0x0000000619188211 */ /* 0x041fe400078610ff */
        /* <DEDUP_REMOVED lines=26> */
[----:B------:R-:W-:Y:S02]  /*7510*/  @!P0 LEA.HI.X R25, R25, R7, R6, 0x2, P3 ;  /* 0x0000000719198211 */ /* 0x000fe400018f1406 */
[----:B------:R-:W-:-:S04]  /*7520*/  IADD3 R6, PT, PT, R8, 0x2, RZ ;  /* 0x0000000208067810 */ /* 0x000fc80007ffe0ff */
        /* <DEDUP_REMOVED lines=10> */
[----:B------:R-:W-:Y:S01]  /*75d0*/  IADD3 R15, PT, PT, R14, R15, RZ ;  /* 0x0000000f0e0f7210 */ /* 0x000fe20007ffe0ff */
[----:B------:R-:W-:Y:S01]  /*75e0*/  VIADD R8, R8, 0x4 ;  /* 0x0000000408087836 */ /* 0x000fe20000000000 */
[----:B0-----:R-:W-:Y:S01]  /*75f0*/  @!P2 LEA R6, P3, R28, R6, 0x2 ;  /* 0x000000061c06a211 */ /* 0x001fe200078610ff */
[C---:B------:R-:W-:Y:S01]  /*7600*/  IMAD.IADD R2, R14.reuse, 0x1, R2 ;  /* 0x000000010e027824 */ /* 0x040fe200078e0202 */
[C---:B------:R-:W-:Y:S01]  /*7610*/  IADD3 R23, PT, PT, R14.reuse, R23, RZ ;  /* 0x000000170e177210 */ /* 0x040fe20007ffe0ff */
[C---:B------:R-:W-:Y:S01]  /*7620*/  IMAD.IADD R5, R14.reuse, 0x1, R5 ;  /* 0x000000010e057824 */ /* 0x040fe200078e0205 */
[----:B-1----:R-:W-:Y:S01]  /*7630*/  @!P2 LEA.HI.X.SX32 R29, R3, R16, 0x1, P0 ;  /* 0x00000010031da211 */ /* 0x002fe200000f0eff */
[----:B------:R-:W-:Y:S01]  /*7640*/  IMAD.IADD R3, R14, 0x1, R3 ;  /* 0x000000010e037824 */ /* 0x000fe200078e0203 */
[----:B------:R-:W-:Y:S01]  /*7650*/  ISETP.NE.AND P0, PT, R22, RZ, PT ;  /* 0x000000ff1600720c */ /* 0x000fe20003f05270 */
[----:B------:R-:W-:Y:S01]  /*7660*/  IMAD.IADD R4, R14, 0x1, R4 ;  /* 0x000000010e047824 */ /* 0x000fe200078e0204 */
[----:B------:R-:W-:Y:S01]  /*7670*/  @!P2 LEA.HI.X R7, R28, R7, R29, 0x2, P3 ;  /* 0x000000071c07a211 */ /* 0x000fe200018f141d */
[----:B------:R-:W-:-:S02]  /*7680*/  IMAD.IADD R17, R14, 0x1, R17 ;  /* 0x000000010e117824 */ /* 0x000fc400078e0211 */
[----:B------:R-:W-:Y:S02]  /*7690*/  IMAD.IADD R21, R14, 0x1, R21 ;  /* 0x000000010e157824 */ /* 0x000fe400078e0215 */
[----:B--2---:R-:W-:-:S05]  /*76a0*/  @!P2 FADD R28, -R26, -RZ ;  /* 0x800000ff1a1ca221 */ /* 0x004fca0000000100 */
[----:B------:R1:W-:Y:S01]  /*76b0*/  @!P2 STG.E desc[UR8][R6.64+0x4], R28 ;  /* 0x0000041c0600a986 */ /* 0x0003e2000c101908 */
[----:B------:R-:W-:Y:S05]  /*76c0*/  @P0 BRA `(.L_x_119) ;  /* 0xfffffffc00000947 */ /* 0x000fea000383ffff */
.L_x_118:
[----:B---3--:R-:W-:Y:S05]  /*76d0*/  BSYNC.RECONVERGENT B2 ;  /* 0x0000000000027941 */ /* 0x008fea0003800200 */
.L_x_117:
[----:B------:R-:W-:-:S13]  /*76e0*/  LOP3.LUT P0, R8, R10, 0x3, RZ, 0xc0, !PT ;  /* 0x000000030a087812 */ /* 0x000fda000780c0ff */
[----:B------:R-:W-:Y:S05]  /*76f0*/  @!P0 BRA `(.L_x_116) ;  /* 0x0000000000748947 */ /* 0x000fea0003800000 */
[----:B------:R-:W2:Y:S01]  /*7700*/  LDC R4, c[0x3][RZ] ;  /* 0x00c00000ff047b82 */ /* 0x000ea20000000800 */
[----:B------:R-:W-:Y:S01]  /*7710*/  IMAD.IADD R0, R9, 0x1, R0 ;  /* 0x0000000109007824 */ /* 0x000fe200078e0200 */
[----:B------:R-:W-:Y:S01]  /*7720*/  BSSY.RECONVERGENT B2, `(.L_x_116) ;  /* 0x000001a000027945 */ /* 0x000fe20003800200 */
[----:B------:R-:W-:Y:S01]  /*7730*/  IMAD.MOV R8, RZ, RZ, -R8 ;  /* 0x000000ffff087224 */ /* 0x000fe200078e0a08 */
[----:B--2---:R-:W-:-:S05]  /*7740*/  IADD3 R16, PT, PT, R4, 0x2, RZ ;  /* 0x0000000204107810 */ /* 0x004fca0007ffe0ff */
[----:B------:R-:W-:-:S04]  /*7750*/  IMAD R5, R16, R0, RZ ;  /* 0x0000000010057224 */ /* 0x000fc800078e02ff */
[----:B------:R-:W-:-:S07]  /*7760*/  IMAD.IADD R15, R5, 0x1, R4 ;  /* 0x00000001050f7824 */ /* 0x000fce00078e0204 */
.L_x_121:
[----:B------:R-:W2:Y:S02]  /*7770*/  LDCU UR4, c[0x3][URZ] ;  /* 0x00c00000ff0477ac */ /* 0x000ea40008000800 */
[----:B--2---:R-:W-:-:S04]  /*7780*/  ISETP.GT.AND P0, PT, R0, UR4, PT ;  /* 0x0000000400007c0c */ /* 0x004fc8000bf04270 */
[----:B------:R-:W-:-:S13]  /*7790*/  ISETP.LT.OR P0, PT, R0, 0x1, P0 ;  /* 0x000000010000780c */ /* 0x000fda0000701670 */
[----:B------:R-:W1:Y:S02]  /*77a0*/  @!P0 LDC.64 R2, c[0x0][0x380] ;  /* 0x0000e000ff028b82 */ /* 0x000e640000000a00 */
[----:B-1----:R-:W-:-:S06]  /*77b0*/  @!P0 IMAD.WIDE R6, R15, 0x4, R2 ;  /* 0x000000040f068825 */ /* 0x002fcc00078e0202 */
[----:B------:R-:W1:Y:S01]  /*77c0*/  @!P0 LDC.64 R2, c[0x0][0x380] ;  /* 0x0000e000ff028b82 */ /* 0x000e620000000a00 */
[----:B------:R-:W2:Y:S01]  /*77d0*/  @!P0 LDG.E R6, desc[UR8][R6.64] ;  /* 0x0000000806068981 */ /* 0x000ea2000c1e1900 */
[----:B------:R-:W-:Y:S01]  /*77e0*/  @!P0 SHF.R.S32.HI R17, RZ, 0x1f, R5 ;  /* 0x0000001fff118819 */ /* 0x000fe20000011405 */
[----:B------:R-:W-:Y:S01]  /*77f0*/  VIADD R8, R8, 0x1 ;  /* 0x0000000108087836 */ /* 0x000fe20000000000 */
[----:B------:R-:W-:-:S04]  /*7800*/  @!P0 IADD3 R14, P2, PT, R5, UR4, RZ ;  /* 0x00000004050e8c10 */ /* 0x000fc8000ff5e0ff */
[----:B------:R-:W-:Y:S02]  /*7810*/  @!P0 LEA.HI.X.SX32 R17, R4, R17, 0x1, P2 ;  /* 0x0000001104118211 */ /* 0x000fe400010f0eff */
[----:B-1----:R-:W-:-:S04]  /*7820*/  @!P0 LEA R2, P2, R14, R2, 0x2 ;  /* 0x000000020e028211 */ /* 0x002fc800078410ff */
[----:B------:R-:W-:Y:S01]  /*7830*/  @!P0 LEA.HI.X R3, R14, R3, R17, 0x2, P2 ;  /* 0x000000030e038211 */ /* 0x000fe200010f1411 */
[----:B--2---:R-:W-:-:S05]  /*7840*/  @!P0 FADD R17, -R6, -RZ ;  /* 0x800000ff06118221 */ /* 0x004fca0000000100 */
[----:B------:R1:W-:Y:S01]  /*7850*/  @!P0 STG.E desc[UR8][R2.64+0x4], R17 ;  /* 0x0000041102008986 */ /* 0x0003e2000c101908 */
[----:B------:R-:W-:-:S13]  /*7860*/  ISETP.NE.AND P0, PT, R8, RZ, PT ;  /* 0x000000ff0800720c */ /* 0x000fda0003f05270 */
[----:B-1----:R-:W-:Y:S05]  /*7870*/  @!P0 BRA `(.L_x_120) ;  /* 0x0000000000108947 */ /* 0x002fea0003800000 */
[----:B------:R-:W-:Y:S01]  /*7880*/  IADD3 R0, PT, PT, R0, 0x1, RZ ;  /* 0x0000000100007810 */ /* 0x000fe20007ffe0ff */
[C---:B------:R-:W-:Y:S02]  /*7890*/  IMAD.IADD R5, R16.reuse, 0x1, R5 ;  /* 0x0000000110057824 */ /* 0x040fe400078e0205 */
[----:B------:R-:W-:Y:S01]  /*78a0*/  IMAD.IADD R15, R16, 0x1, R15 ;  /* 0x00000001100f7824 */ /* 0x000fe200078e020f */
[----:B------:R-:W-:Y:S06]  /*78b0*/  BRA `(.L_x_121) ;  /* 0xfffffffc00ac7947 */ /* 0x000fec000383ffff */
.L_x_120:
[----:B------:R-:W-:Y:S05]  /*78c0*/  BSYNC.RECONVERGENT B2 ;  /* 0x0000000000027941 */ /* 0x000fea0003800200 */
.L_x_116:
[----:B---3--:R-:W-:Y:S05]  /*78d0*/  BSYNC.RECONVERGENT B1 ;  /* 0x0000000000017941 */ /* 0x008fea0003800200 */
.L_x_115:
[----:B------:R-:W-:Y:S05]  /*78e0*/  BRA `(.L_x_80) ;  /* 0x0000001400387947 */ /* 0x000fea0003800000 */
.L_x_114:
[----:B------:R-:W-:-:S06]  /*78f0*/  UIADD3 UR4, UPT, UPT, UR10, -0x1, UR7 ;  /* 0xffffffff0a047890 */ /* 0x000fcc000fffe007 */
[----:B------:R-:W-:-:S05]  /*7900*/  IMAD R0, R10, UR4, RZ ;  /* 0x000000040a007c24 */ /* 0x000fca000f8e02ff */
[----:B------:R-:W-:-:S13]  /*7910*/  ISETP.NE.AND P0, PT, R9, R0, PT ;  /* 0x000000000900720c */ /* 0x000fda0003f05270 */
[----:B------:R-:W-:Y:S05]  /*7920*/  @P0 BRA `(.L_x_122) ;  /* 0x0000001c00cc0947 */ /* 0x000fea0003800000 */
[----:B------:R-:W-:Y:S01]  /*7930*/  ISETP.GT.U32.AND P0, PT, R19, 0x7ffffffe, PT ;  /* 0x7ffffffe1300780c */ /* 0x000fe20003f04070 */
[----:B------:R-:W-:-:S12]  /*7940*/  BSSY.RECONVERGENT B1, `(.L_x_123) ;  /* 0x0000041000017945 */ /* 0x000fd80003800200 */
[----:B------:R-:W-:Y:S05]  /*7950*/  @P0 BRA `(.L_x_124) ;  /* 0x0000000000fc0947 */ /* 0x000fea0003800000 */
[----:B------:R-:W1:Y:S01]  /*7960*/  LDC R15, c[0x3][RZ] ;  /* 0x00c00000ff0f7b82 */ /* 0x000e620000000800 */
[----:B------:R-:W-:Y:S01]  /*7970*/  ISETP.GE.U32.AND P0, PT, R19, 0x3, PT ;  /* 0x000000031300780c */ /* 0x000fe20003f06070 */
[----:B------:R-:W-:Y:S01]  /*7980*/  BSSY.RECONVERGENT B2, `(.L_x_125) ;  /* 0x0000028000027945 */ /* 0x000fe20003800200 */
[----:B------:R-:W-:Y:S02]  /*7990*/  LOP3.LUT R8, R11, 0x3, RZ, 0xc0, !PT ;  /* 0x000000030b087812 */ /* 0x000fe400078ec0ff */
[----:B------:R-:W-:Y:S02]  /*79a0*/  MOV R17, RZ ;  /* 0x000000ff00117202 */ /* 0x000fe40000000f00 */
[----:B------:R-:W-:Y:S01]  /*79b0*/  ISETP.NE.AND P3, PT, R8, RZ, PT ;  /* 0x000000ff0800720c */ /* 0x000fe20003f65270 */
[----:B-1----:R-:W-:-:S04]  /*79c0*/  VIADD R15, R15, 0x2 ;  /* 0x000000020f0f7836 */ /* 0x002fc80000000000 */
[----:B------:R-:W-:Y:S02]  /*79d0*/  IMAD R0, R20, R15, RZ ;  /* 0x0000000f14007224 */ /* 0x000fe400078e02ff */
[----:B------:R-:W-:Y:S06]  /*79e0*/  @!P0 BRA `(.L_x_126) ;  /* 0x0000000000848947 */ /* 0x000fec0003800000 */
[----:B------:R-:W1:Y:S01]  /*79f0*/  LDC.64 R2, c[0x0][0x380] ;  /* 0x0000e000ff027b82 */ /* 0x000e620000000a00 */
[----:B------:R-:W-:Y:S01]  /*7a00*/  LOP3.LUT R17, R11, 0xfffffffc, RZ, 0xc0, !PT ;  /* 0xfffffffc0b117812 */ /* 0x000fe200078ec0ff */
[----:B0-----:R-:W-:-:S04]  /*7a10*/  IMAD.MOV.U32 R21, RZ, RZ, RZ ;  /* 0x000000ffff157224 */ /* 0x001fc800078e00ff */
[----:B------:R-:W-:-:S07]  /*7a20*/  IMAD.MOV R14, RZ, RZ, -R17 ;  /* 0x000000ffff0e7224 */ /* 0x000fce00078e0a11 */
.L_x_127:
[----:B------:R-:W0:Y:S01]  /*7a30*/  LDCU UR4, c[0x3][URZ] ;  /* 0x00c00000ff0477ac */ /* 0x000e220008000800 */
[----:B------:R-:W-:-:S05]  /*7a40*/  IMAD.IADD R29, R12, 0x1, R21 ;  /* 0x000000010c1d7824 */ /* 0x000fca00078e0215 */
[C---:B0-----:R-:W-:Y:S02]  /*7a50*/  ISETP.GT.AND P0, PT, R29.reuse, UR4, PT ;  /* 0x000000041d007c0c */ /* 0x041fe4000bf04270 */
[----:B------:R-:W-:Y:S02]  /*7a60*/  IADD3 R4, PT, PT, R0, -UR4, R29 ;  /* 0x8000000400047c10 */ /* 0x000fe4000fffe01d */
[----:B------:R-:W-:Y:S02]  /*7a70*/  ISETP.LT.OR P0, PT, R29, 0x1, P0 ;  /* 0x000000011d00780c */ /* 0x000fe40000701670 */
[----:B------:R-:W-:-:S05]  /*7a80*/  IADD3 R5, PT, PT, R4, -0x2, RZ ;  /* 0xfffffffe04057810 */ /* 0x000fca0007ffe0ff */
[----:B-1----:R-:W-:-:S06]  /*7a90*/  IMAD.WIDE R4, R5, 0x4, R2 ;  /* 0x0000000405047825 */ /* 0x002fcc00078e0202 */
[----:B--2---:R-:W2:Y:S01]  /*7aa0*/  @!P0 LDG.E R23, desc[UR8][R4.64] ;  /* 0x0000000804178981 */ /* 0x004ea2000c1e1900 */
[----:B------:R-:W-:-:S05]  /*7ab0*/  VIADD R6, R29, 0x1 ;  /* 0x000000011d067836 */ /* 0x000fca0000000000 */
[----:B------:R-:W-:Y:S01]  /*7ac0*/  ISETP.GT.AND P2, PT, R6, UR4, PT ;  /* 0x0000000406007c0c */ /* 0x000fe2000bf44270 */
[----:B------:R-:W-:-:S03]  /*7ad0*/  IMAD.WIDE R6, R15, 0x4, R4 ;  /* 0x000000040f067825 */ /* 0x000fc600078e0204 */
        /* <DEDUP_REMOVED lines=8> */
[----:B------:R-:W4:Y:S01]  /*7b60*/  @!P0 LDG.E R27, desc[UR8][R4.64+0x8] ;  /* 0x00000808041b8981 */ /* 0x000f22000c1e1900 */
[----:B------:R-:W-:-:S04]  /*7b70*/  ISETP.GT.AND P2, PT, R16, UR4, PT ;  /* 0x0000000410007c0c */ /* 0x000fc8000bf44270 */
[----:B------:R-:W-:Y:S01]  /*7b80*/  ISETP.LT.OR P2, PT, R16, 0x1, P2 ;  /* 0x000000011000780c */ /* 0x000fe20001741670 */
[----:B----4-:R2:W-:-:S12]  /*7b90*/  @!P0 STG.E desc[UR8][R6.64+0x8], R27 ;  /* 0x0000081b06008986 */ /* 0x0105d8000c101908 */
[----:B0-----:R-:W4:Y:S01]  /*7ba0*/  @!P2 LDG.E R23, desc[UR8][R4.64+0xc] ;  /* 0x00000c080417a981 */ /* 0x001f22000c1e1900 */
[----:B------:R-:W-:Y:S01]  /*7bb0*/  IADD3 R14, PT, PT, R14, 0x4, RZ ;  /* 0x000000040e0e7810 */ /* 0x000fe20007ffe0ff */
[----:B------:R-:W-:-:S03]  /*7bc0*/  VIADD R21, R21, 0x4 ;  /* 0x0000000415157836 */ /* 0x000fc60000000000 */
[----:B------:R-:W-:Y:S01]  /*7bd0*/  ISETP.NE.AND P0, PT, R14, RZ, PT ;  /* 0x000000ff0e00720c */ /* 0x000fe20003f05270 */
[----:B----4-:R2:W-:-:S12]  /*7be0*/  @!P2 STG.E desc[UR8][R6.64+0xc], R23 ;  /* 0x00000c170600a986 */ /* 0x0105d8000c101908 */
[----:B------:R-:W-:Y:S05]  /*7bf0*/  @P0 BRA `(.L_x_127) ;  /* 0xfffffffc008c0947 */ /* 0x000fea000383ffff */
.L_x_126:
[----:B---3--:R-:W-:Y:S05]  /*7c00*/  BSYNC.RECONVERGENT B2 ;  /* 0x0000000000027941 */ /* 0x008fea0003800200 */
.L_x_125:
[----:B------:R-:W-:Y:S05]  /*7c10*/  @!P3 BRA `(.L_x_124) ;  /* 0x00000000004cb947 */ /* 0x000fea0003800000 */
[----:B------:R-:W-:Y:S01]  /*7c20*/  BSSY.RECONVERGENT B2, `(.L_x_124) ;  /* 0x0000012000027945 */ /* 0x000fe20003800200 */
[----:B------:R-:W-:-:S07]  /*7c30*/  IMAD.MOV R8, RZ, RZ, -R8 ;  /* 0x000000ffff087224 */ /* 0x000fce00078e0a08 */
.L_x_129:
[----:B------:R-:W1:Y:S01]  /*7c40*/  LDCU UR4, c[0x3][URZ] ;  /* 0x00c00000ff0477ac */ /* 0x000e620008000800 */
[----:B------:R-:W-:-:S05]  /*7c50*/  IMAD.IADD R5, R12, 0x1, R17 ;  /* 0x000000010c057824 */ /* 0x000fca00078e0211 */
[----:B-1----:R-:W-:-:S04]  /*7c60*/  ISETP.GT.AND P0, PT, R5, UR4, PT ;  /* 0x0000000405007c0c */ /* 0x002fc8000bf04270 */
[----:B------:R-:W-:-:S13]  /*7c70*/  ISETP.LT.OR P0, PT, R5, 0x1, P0 ;  /* 0x000000010500780c */ /* 0x000fda0000701670 */
[----:B------:R-:W1:Y:S01]  /*7c80*/  @!P0 LDC.64 R2, c[0x0][0x380] ;  /* 0x0000e000ff028b82 */ /* 0x000e620000000a00 */
[----:B------:R-:W-:-:S04]  /*7c90*/  @!P0 IADD3 R4, PT, PT, R0, -UR4, R5 ;  /* 0x8000000400048c10 */ /* 0x000fc8000fffe005 */
[----:B------:R-:W-:-:S05]  /*7ca0*/  @!P0 IADD3 R5, PT, PT, R4, -0x2, RZ ;  /* 0xfffffffe04058810 */ /* 0x000fca0007ffe0ff */
[----:B-1----:R-:W-:-:S05]  /*7cb0*/  @!P0 IMAD.WIDE R2, R5, 0x4, R2 ;  /* 0x0000000405028825 */ /* 0x002fca00078e0202 */
[----:B--2---:R-:W2:Y:S01]  /*7cc0*/  @!P0 LDG.E R7, desc[UR8][R2.64] ;  /* 0x0000000802078981 */ /* 0x004ea2000c1e1900 */
[----:B------:R-:W-:-:S04]  /*7cd0*/  @!P0 IMAD.WIDE R4, R15, 0x4, R2 ;  /* 0x000000040f048825 */ /* 0x000fc800078e0202 */
[----:B------:R-:W-:Y:S01]  /*7ce0*/  VIADD R8, R8, 0x1 ;  /* 0x0000000108087836 */ /* 0x000fe20000000000 */
[----:B--2---:R1:W-:Y:S04]  /*7cf0*/  @!P0 STG.E desc[UR8][R4.64], R7 ;  /* 0x0000000704008986 */ /* 0x0043e8000c101908 */
[----:B------:R-:W-:-:S13]  /*7d00*/  ISETP.NE.AND P0, PT, R8, RZ, PT ;  /* 0x000000ff0800720c */ /* 0x000fda0003f05270 */
[----:B-1----:R-:W-:Y:S05]  /*7d10*/  @!P0 BRA `(.L_x_128) ;  /* 0x0000000000088947 */ /* 0x002fea0003800000 */
[----:B------:R-:W-:Y:S01]  /*7d20*/  VIADD R17, R17, 0x1 ;  /* 0x0000000111117836 */ /* 0x000fe20000000000 */
[----:B------:R-:W-:Y:S06]  /*7d30*/  BRA `(.L_x_129) ;  /* 0xfffffffc00c07947 */ /* 0x000fec000383ffff */
.L_x_128:
[----:B------:R-:W-:Y:S05]  /*7d40*/  BSYNC.RECONVERGENT B2 ;  /* 0x0000000000027941 */ /* 0x000fea0003800200 */
.L_x_124:
[----:B---3--:R-:W-:Y:S05]  /*7d50*/  BSYNC.RECONVERGENT B1 ;  /* 0x0000000000017941 */ /* 0x008fea0003800200 */
.L_x_123:
[----:B------:R-:W-:Y:S05]  /*7d60*/  BRA `(.L_x_80) ;  /* 0x0000001000187947 */ /* 0x000fea0003800000 */
.L_x_107:
[----:B------:R-:W-:Y:S01]  /*7d70*/  UIADD3 UR4, UPT, UPT, UR10, -0x1, UR7 ;  /* 0xffffffff0a047890 */ /* 0x000fe2000fffe007 */
[----:B------:R-:W-:Y:S05]  /*7d80*/  BSSY.RECONVERGENT B1, `(.L_x_80) ;  /* 0x0000104000017945 */ /* 0x000fea0003800200 */
[----:B------:R-:W-:-:S05]  /*7d90*/  IMAD R0, R10, UR4, RZ ;  /* 0x000000040a007c24 */ /* 0x000fca000f8e02ff */
[----:B------:R-:W-:-:S13]  /*7da0*/  ISETP.NE.AND P0, PT, R9, R0, PT ;  /* 0x000000000900720c */ /* 0x000fda0003f05270 */
[----:B------:R-:W-:Y:S05]  /*7db0*/  @!P0 BRA `(.L_x_130) ;  /* 0x00000004004c8947 */ /* 0x000fea0003800000 */
[----:B------:R-:W-:-:S13]  /*7dc0*/  ISETP.GT.U32.AND P0, PT, R18, 0x7ffffffe, PT ;  /* 0x7ffffffe1200780c */ /* 0x000fda0003f04070 */
[----:B------:R-:W-:Y:S05]  /*7dd0*/  @P0 BRA `(.L_x_131) ;  /* 0x0000000c00f80947 */ /* 0x000fea0003800000 */
[----:B------:R-:W1:Y:S01]  /*7de0*/  LDC R3, c[0x3][RZ] ;  /* 0x00c00000ff037b82 */ /* 0x000e620000000800 */
[----:B------:R-:W-:Y:S01]  /*7df0*/  ISETP.GE.U32.AND P0, PT, R18, 0x3, PT ;  /* 0x000000031200780c */ /* 0x000fe20003f06070 */
[----:B------:R-:W-:Y:S01]  /*7e00*/  BSSY.RECONVERGENT B2, `(.L_x_132) ;  /* 0x0000039000027945 */ /* 0x000fe20003800200 */
[----:B------:R-:W-:Y:S01]  /*7e10*/  LOP3.LUT R0, R10, 0x3, RZ, 0xc0, !PT ;  /* 0x000000030a007812 */ /* 0x000fe200078ec0ff */
[----:B------:R-:W-:-:S03]  /*7e20*/  IMAD.MOV.U32 R2, RZ, RZ, RZ ;  /* 0x000000ffff027224 */ /* 0x000fc600078e00ff */
[----:B------:R-:W-:Y:S02]  /*7e30*/  ISETP.NE.AND P3, PT, R0, RZ, PT ;  /* 0x000000ff0000720c */ /* 0x000fe40003f65270 */
[----:B-1----:R-:W-:-:S05]  /*7e40*/  IADD3 R4, PT, PT, R3, 0x2, RZ ;  /* 0x0000000203047810 */ /* 0x002fca0007ffe0ff */
[----:B------:R-:W-:Y:S06]  /*7e50*/  @!P0 BRA `(.L_x_133) ;  /* 0x0000000000cc8947 */ /* 0x000fec0003800000 */
[C---:B------:R-:W-:Y:S01]  /*7e60*/  VIADD R5, R9.reuse, 0x2 ;  /* 0x0000000209057836 */ /* 0x040fe20000000000 */
[----:B------:R-:W-:Y:S01]  /*7e70*/  LOP3.LUT R2, R10, 0xfffffffc, RZ, 0xc0, !PT ;  /* 0xfffffffc0a027812 */ /* 0x000fe200078ec0ff */
[----:B0-----:R-:W-:Y:S01]  /*7e80*/  VIADD R21, R9, 0x3 ;  /* 0x0000000309157836 */ /* 0x001fe20000000000 */
[----:B------:R-:W-:Y:S01]  /*7e90*/  LEA R3, R3, 0x8, 0x2 ;  /* 0x0000000803037811 */ /* 0x000fe200078e10ff */
[-C--:B------:R-:W-:Y:S01]  /*7ea0*/  IMAD R7, R13, R4.reuse, RZ ;  /* 0x000000040d077224 */ /* 0x080fe200078e02ff */
[----:B------:R-:W-:Y:S01]  /*7eb0*/  IADD3 R23, PT, PT, -R2, RZ, RZ ;  /* 0x000000ff02177210 */ /* 0x000fe20007ffe1ff */
[C---:B------:R-:W-:Y:S02]  /*7ec0*/  VIADD R22, R9.reuse, 0x1 ;  /* 0x0000000109167836 */ /* 0x040fe40000000000 */
[----:B------:R-:W-:Y:S02]  /*7ed0*/  IMAD R24, R9, R4, R4 ;  /* 0x0000000409187224 */ /* 0x000fe400078e0204 */
[----:B------:R-:W-:-:S02]  /*7ee0*/  IMAD R5, R4, R5, RZ ;  /* 0x0000000504057224 */ /* 0x000fc400078e02ff */
[----:B------:R-:W-:Y:S02]  /*7ef0*/  IMAD R21, R4, R21, RZ ;  /* 0x0000001504157224 */ /* 0x000fe400078e02ff */
[----:B------:R-:W-:-:S07]  /*7f00*/  IMAD R8, R10, R7, RZ ;  /* 0x000000070a087224 */ /* 0x000fce00078e02ff */
.L_x_134:
[----:B------:R-:W0:Y:S01]  /*7f10*/  LDCU UR4, c[0x3][URZ] ;  /* 0x00c00000ff0477ac */ /* 0x000e220008000800 */
[----:B-1----:R-:W-:-:S05]  /*7f20*/  VIADD R6, R22, 0xffffffff ;  /* 0xffffffff16067836 */ /* 0x002fca0000000000 */
[----:B0-----:R-:W-:-:S04]  /*7f30*/  ISETP.GT.AND P0, PT, R6, UR4, PT ;  /* 0x0000000406007c0c */ /* 0x001fc8000bf04270 */
[----:B------:R-:W-:-:S13]  /*7f40*/  ISETP.LT.OR P0, PT, R6, 0x1, P0 ;  /* 0x000000010600780c */ /* 0x000fda0000701670 */
[----:B------:R-:W0:Y:S02]  /*7f50*/  @!P0 LDC.64 R16, c[0x0][0x380] ;  /* 0x0000e000ff108b82 */ /* 0x000e240000000a00 */
[----:B0-----:R-:W-:-:S05]  /*7f60*/  @!P0 IMAD.WIDE R16, R8, 0x4, R16 ;  /* 0x0000000408108825 */ /* 0x001fca00078e0210 */
[----:B------:R-:W2:Y:S01]  /*7f70*/  @!P0 LDG.E R14, desc[UR8][R16.64+0x4] ;  /* 0x00000408100e8981 */ /* 0x000ea2000c1e1900 */
[----:B------:R-:W-:-:S04]  /*7f80*/  ISETP.GT.AND P2, PT, R22, UR4, PT ;  /* 0x0000000416007c0c */ /* 0x000fc8000bf44270 */
[----:B------:R-:W-:-:S13]  /*7f90*/  ISETP.GT.U32.OR P2, PT, R6, 0x7ffffffe, P2 ;  /* 0x7ffffffe0600780c */ /* 0x000fda0001744470 */
[----:B------:R-:W0:Y:S02]  /*7fa0*/  @!P2 LDC.64 R6, c[0x0][0x380] ;  /* 0x0000e000ff06ab82 */ /* 0x000e240000000a00 */
[----:B0-----:R-:W-:-:S04]  /*7fb0*/  @!P2 IMAD.WIDE R6, R24, 0x4, R6 ;  /* 0x000000041806a825 */ /* 0x001fc800078e0206 */
[----:B--2---:R-:W-:-:S05]  /*7fc0*/  @!P0 FADD R27, -R14, -RZ ;  /* 0x800000ff0e1b8221 */ /* 0x004fca0000000100 */
[----:B------:R0:W-:Y:S04]  /*7fd0*/  @!P0 STG.E desc[UR8][R16.64], R27 ;  /* 0x0000001b10008986 */ /* 0x0001e8000c101908 */
[----:B------:R-:W2:Y:S01]  /*7fe0*/  @!P2 LDG.E R25, desc[UR8][R6.64+0x4] ;  /* 0x000004080619a981 */ /* 0x000ea2000c1e1900 */
[----:B------:R-:W-:-:S05]  /*7ff0*/  VIADD R14, R22, 0x1 ;  /* 0x00000001160e7836 */ /* 0x000fca0000000000 */
[----:B------:R-:W-:-:S04]  /*8000*/  ISETP.GT.AND P0, PT, R14, UR4, PT ;  /* 0x000000040e007c0c */ /* 0x000fc8000bf04270 */
[----:B------:R-:W-:-:S13]  /*8010*/  ISETP.LT.OR P0, PT, R14, 0x1, P0 ;  /* 0x000000010e00780c */ /* 0x000fda0000701670 */
[----:B------:R-:W1:Y:S02]  /*8020*/  @!P0 LDC.64 R14, c[0x0][0x380] ;  /* 0x0000e000ff0e8b82 */ /* 0x000e640000000a00 */
[----:B-1----:R-:W-:-:S04]  /*8030*/  @!P0 IMAD.WIDE R14, R5, 0x4, R14 ;  /* 0x00000004050e8825 */ /* 0x002fc800078e020e */
[----:B--2---:R-:W-:-:S05]  /*8040*/  @!P2 FADD R29, -R25, -RZ ;  /* 0x800000ff191da221 */ /* 0x004fca0000000100 */
[----:B------:R1:W-:Y:S04]  /*8050*/  @!P2 STG.E desc[UR8][R6.64], R29 ;  /* 0x0000001d0600a986 */ /* 0x0003e8000c101908 */
[----:B------:R-:W2:Y:S01]  /*8060*/  @!P0 LDG.E R25, desc[UR8][R14.64+0x4] ;  /* 0x000004080e198981 */ /* 0x000ea2000c1e1900 */
[----:B------:R-:W-:-:S05]  /*8070*/  VIADD R26, R22, 0x2 ;  /* 0x00000002161a7836 */ /* 0x000fca0000000000 */
[----:B------:R-:W-:-:S04]  /*8080*/  ISETP.GT.AND P2, PT, R26, UR4, PT ;  /* 0x000000041a007c0c */ /* 0x000fc8000bf44270 */
[----:B------:R-:W-:-:S13]  /*8090*/  ISETP.LT.OR P2, PT, R26, 0x1, P2 ;  /* 0x000000011a00780c */ /* 0x000fda0001741670 */
[----:B0-----:R-:W0:Y:S02]  /*80a0*/  @!P2 LDC.64 R16, c[0x0][0x380] ;  /* 0x0000e000ff10ab82 */ /* 0x001e240000000a00 */
[----:B0-----:R-:W-:-:S04]  /*80b0*/  @!P2 IMAD.WIDE R16, R21, 0x4, R16 ;  /* 0x000000041510a825 */ /* 0x001fc800078e0210 */
[----:B--2---:R-:W-:-:S05]  /*80c0*/  @!P0 FADD R27, -R25, -RZ ;  /* 0x800000ff191b8221 */ /* 0x004fca0000000100 */
[----:B------:R1:W-:Y:S04]  /*80d0*/  @!P0 STG.E desc[UR8][R14.64], R27 ;  /* 0x0000001b0e008986 */ /* 0x0003e8000c101908 */
[----:B------:R-:W2:Y:S01]  /*80e0*/  @!P2 LDG.E R25, desc[UR8][R16.64+0x4] ;  /* 0x000004081019a981 */ /* 0x000ea2000c1e1900 */
[----:B------:R-:W-:Y:S01]  /*80f0*/  IADD3 R23, PT, PT, R23, 0x4, RZ ;  /* 0x0000000417177810 */ /* 0x000fe20007ffe0ff */
[----:B------:R-:W-:Y:S01]  /*8100*/  VIADD R22, R22, 0x4 ;  /* 0x0000000416167836 */ /* 0x000fe20000000000 */
[C---:B------:R-:W-:Y:S01]  /*8110*/  IADD3 R5, PT, PT, R3.reuse, R5, RZ ;  /* 0x0000000503057210 */ /* 0x040fe20007ffe0ff */
[----:B------:R-:W-:Y:S01]  /*8120*/  IMAD.IADD R8, R3, 0x1, R8 ;  /* 0x0000000103087824 */ /* 0x000fe200078e0208 */
[----:B------:R-:W-:Y:S01]  /*8130*/  ISETP.NE.AND P0, PT, R23, RZ, PT ;  /* 0x000000ff1700720c */ /* 0x000fe20003f05270 */
[----:B------:R-:W-:-:S02]  /*8140*/  IMAD.IADD R24, R3, 0x1, R24 ;  /* 0x0000000103187824 */ /* 0x000fc400078e0218 */
[----:B------:R-:W-:Y:S02]  /*8150*/  IMAD.IADD R21, R3, 0x1, R21 ;  /* 0x0000000103157824 */ /* 0x000fe400078e0215 */
[----:B--2---:R-:W-:-:S05]  /*8160*/  @!P2 FADD R25, -R25, -RZ ;  /* 0x800000ff1919a221 */ /* 0x004fca0000000100 */
[----:B------:R1:W-:Y:S03]  /*8170*/  @!P2 STG.E desc[UR8][R16.64], R25 ;  /* 0x000000191000a986 */ /* 0x0003e6000c101908 */
[----:B------:R-:W-:Y:S05]  /*8180*/  @P0 BRA `(.L_x_134) ;  /* 0xfffffffc00600947 */ /* 0x000fea000383ffff */
.L_x_133:
[----:B---3--:R-:W-:Y:S05]  /*8190*/  BSYNC.RECONVERGENT B2 ;  /* 0x0000000000027941 */ /* 0x008fea0003800200 */
.L_x_132:
[----:B------:R-:W-:Y:S05]  /*81a0*/  @!P3 BRA `(.L_x_131) ;  /* 0x0000000c0004b947 */ /* 0x000fea0003800000 */
[----:B------:R-:W-:Y:S01]  /*81b0*/  IMAD.IADD R5, R9, 0x1, R2 ;  /* 0x0000000109057824 */ /* 0x000fe200078e0202 */
[----:B------:R-:W-:Y:S01]  /*81c0*/  BSSY.RECONVERGENT B2, `(.L_x_135) ;  /* 0x0000011000027945 */ /* 0x000fe20003800200 */
[----:B------:R-:W-:Y:S02]  /*81d0*/  IMAD.MOV R0, RZ, RZ, -R0 ;  /* 0x000000ffff007224 */ /* 0x000fe400078e0a00 */
[----:B-1----:R-:W-:-:S07]  /*81e0*/  IMAD R7, R4, R5, RZ ;  /* 0x0000000504077224 */ /* 0x002fce00078e02ff */
.L_x_137:
[----:B------:R-:W1:Y:S02]  /*81f0*/  LDCU UR4, c[0x3][URZ] ;  /* 0x00c00000ff0477ac */ /* 0x000e640008000800 */
[----:B-1----:R-:W-:-:S04]  /*8200*/  ISETP.GT.AND P0, PT, R5, UR4, PT ;  /* 0x0000000405007c0c */ /* 0x002fc8000bf04270 */
[----:B------:R-:W-:-:S13]  /*8210*/  ISETP.LT.OR P0, PT, R5, 0x1, P0 ;  /* 0x000000010500780c */ /* 0x000fda0000701670 */
[----:B------:R-:W1:Y:S02]  /*8220*/  @!P0 LDC.64 R2, c[0x0][0x380] ;  /* 0x0000e000ff028b82 */ /* 0x000e640000000a00 */
[----:B-1----:R-:W-:-:S05]  /*8230*/  @!P0 IMAD.WIDE R2, R7, 0x4, R2 ;  /* 0x0000000407028825 */ /* 0x002fca00078e0202 */
[----:B------:R-:W2:Y:S01]  /*8240*/  @!P0 LDG.E R6, desc[UR8][R2.64+0x4] ;  /* 0x0000040802068981 */ /* 0x000ea2000c1e1900 */
[----:B------:R-:W-:Y:S01]  /*8250*/  IADD3 R0, PT, PT, R0, 0x1, RZ ;  /* 0x0000000100007810 */ /* 0x000fe20007ffe0ff */
[----:B--2---:R-:W-:-:S05]  /*8260*/  @!P0 FADD R15, -R6, -RZ ;  /* 0x800000ff060f8221 */ /* 0x004fca0000000100 */
[----:B------:R1:W-:Y:S01]  /*8270*/  @!P0 STG.E desc[UR8][R2.64], R15 ;  /* 0x0000000f02008986 */ /* 0x0003e2000c101908 */
[----:B------:R-:W-:-:S13]  /*8280*/  ISETP.NE.AND P0, PT, R0, RZ, PT ;  /* 0x000000ff0000720c */ /* 0x000fda0003f05270 */
[----:B-1----:R-:W-:Y:S05]  /*8290*/  @!P0 BRA `(.L_x_136) ;  /* 0x00000000000c8947 */ /* 0x002fea0003800000 */
[----:B------:R-:W-:Y:S02]  /*82a0*/  VIADD R5, R5, 0x1 ;  /* 0x0000000105057836 */ /* 0x000fe40000000000 */
[----:B------:R-:W-:Y:S01]  /*82b0*/  IMAD.IADD R7, R4, 0x1, R7 ;  /* 0x0000000104077824 */ /* 0x000fe200078e0207 */
[----:B------:R-:W-:Y:S06]  /*82c0*/  BRA `(.L_x_137) ;  /* 0xfffffffc00c87947 */ /* 0x000fec000383ffff */
.L_x_136:
[----:B------:R-:W-:Y:S05]  /*82d0*/  BSYNC.RECONVERGENT B2 ;  /* 0x0000000000027941 */ /* 0x000fea0003800200 */
.L_x_135:
[----:B------:R-:W-:Y:S05]  /*82e0*/  BRA `(.L_x_131) ;  /* 0x0000000800b47947 */ /* 0x000fea0003800000 */
.L_x_130:
[----:B------:R-:W-:Y:S01]  /*82f0*/  ISETP.GT.U32.AND P0, PT, R18, 0x7ffffffe, PT ;  /* 0x7ffffffe1200780c */ /* 0x000fe20003f04070 */
[----:B------:R-:W-:-:S12]  /*8300*/  BSSY.RECONVERGENT B2, `(.L_x_138) ;  /* 0x000004f000027945 */ /* 0x000fd80003800200 */
        /* <DEDUP_REMOVED lines=20> */
.L_x_142:
        /* <DEDUP_REMOVED lines=40> */
.L_x_141:
[----:B---3--:R-:W-:Y:S05]  /*86d0*/  BSYNC.RECONVERGENT B3 ;  /* 0x0000000000037941 */ /* 0x008fea0003800200 */
.L_x_140:
[----:B------:R-:W-:Y:S05]  /*86e0*/  @!P3 BRA `(.L_x_139) ;  /* 0x000000000040b947 */ /* 0x000fea0003800000 */
[----:B------:R-:W-:Y:S02]  /*86f0*/  IMAD.IADD R5, R9, 0x1, R2 ;  /* 0x0000000109057824 */ /* 0x000fe400078e0202 */
[----:B------:R-:W-:Y:S02]  /*8700*/  IMAD.MOV R0, RZ, RZ, -R0 ;  /* 0x000000ffff007224 */ /* 0x000fe400078e0a00 */
[----:B-1----:R-:W-:-:S07]  /*8710*/  IMAD R7, R4, R5, RZ ;  /* 0x0000000504077224 */ /* 0x002fce00078e02ff */
.L_x_143:
[----:B------:R-:W1:Y:S02]  /*8720*/  LDCU UR4, c[0x3][URZ] ;  /* 0x00c00000ff0477ac */ /* 0x000e640008000800 */
[----:B-1----:R-:W-:-:S04]  /*8730*/  ISETP.GT.AND P0, PT, R5, UR4, PT ;  /* 0x0000000405007c0c */ /* 0x002fc8000bf04270 */
[----:B------:R-:W-:-:S13]  /*8740*/  ISETP.LT.OR P0, PT, R5, 0x1, P0 ;  /* 0x000000010500780c */ /* 0x000fda0000701670 */
[----:B------:R-:W1:Y:S02]  /*8750*/  @!P0 LDC.64 R2, c[0x0][0x380] ;  /* 0x0000e000ff028b82 */ /* 0x000e640000000a00 */
[----:B-1----:R-:W-:-:S05]  /*8760*/  @!P0 IMAD.WIDE R2, R7, 0x4, R2 ;  /* 0x0000000407028825 */ /* 0x002fca00078e0202 */
[----:B------:R-:W2:Y:S01]  /*8770*/  @!P0 LDG.E R6, desc[UR8][R2.64+0x4] ;  /* 0x0000040802068981 */ /* 0x000ea2000c1e1900 */
[----:B------:R-:W-:Y:S01]  /*8780*/  IADD3 R0, PT, PT, R0, 0x1, RZ ;  /* 0x0000000100007810 */ /* 0x000fe20007ffe0ff */
[----:B------:R-:W-:Y:S02]  /*8790*/  VIADD R5, R5, 0x1 ;  /* 0x0000000105057836 */ /* 0x000fe40000000000 */
[----:B------:R-:W-:Y:S02]  /*87a0*/  IMAD.IADD R7, R4, 0x1, R7 ;  /* 0x0000000104077824 */ /* 0x000fe400078e0207 */
[----:B--2---:R-:W-:-:S05]  /*87b0*/  @!P0 FADD R15, -R6, -RZ ;  /* 0x800000ff060f8221 */ /* 0x004fca0000000100 */
[----:B------:R2:W-:Y:S01]  /*87c0*/  @!P0 STG.E desc[UR8][R2.64], R15 ;  /* 0x0000000f02008986 */ /* 0x0005e2000c101908 */
[----:B------:R-:W-:-:S13]  /*87d0*/  ISETP.NE.AND P0, PT, R0, RZ, PT ;  /* 0x000000ff0000720c */ /* 0x000fda0003f05270 */
[----:B--2---:R-:W-:Y:S05]  /*87e0*/  @P0 BRA `(.L_x_143) ;  /* 0xfffffffc00cc0947 */ /* 0x004fea000383ffff */
.L_x_139:
[----:B---3--:R-:W-:Y:S05]  /*87f0*/  BSYNC.RECONVERGENT B2 ;  /* 0x0000000000027941 */ /* 0x008fea0003800200 */
.L_x_138:
[----:B------:R-:W-:Y:S01]  /*8800*/  ISETP.GT.U32.AND P0, PT, R19, 0x7ffffffe, PT ;  /* 0x7ffffffe1300780c */ /* 0x000fe20003f04070 */
[----:B------:R-:W-:-:S12]  /*8810*/  BSSY.RECONVERGENT B2, `(.L_x_144) ;  /* 0x0000048000027945 */ /* 0x000fd80003800200 */
[----:B------:R-:W-:Y:S05]  /*8820*/  @P0 BRA `(.L_x_145) ;  /* 0x0000000400180947 */ /* 0x000fea0003800000 */
[----:B------:R-:W1:Y:S01]  /*8830*/  LDCU UR4, c[0x3][URZ] ;  /* 0x00c00000ff0477ac */ /* 0x000e620008000800 */
[----:B------:R-:W-:Y:S01]  /*8840*/  ISETP.GE.U32.AND P0, PT, R19, 0x3, PT ;  /* 0x000000031300780c */ /* 0x000fe20003f06070 */
[----:B------:R-:W-:Y:S01]  /*8850*/  BSSY.RECONVERGENT B3, `(.L_x_146) ;  /* 0x000002f000037945 */ /* 0x000fe20003800200 */
[----:B------:R-:W-:Y:S01]  /*8860*/  LOP3.LUT R8, R11, 0x3, RZ, 0xc0, !PT ;  /* 0x000000030b087812 */ /* 0x000fe200078ec0ff */
[----:B------:R-:W-:Y:S02]  /*8870*/  IMAD.MOV.U32 R0, RZ, RZ, RZ ;  /* 0x000000ffff007224 */ /* 0x000fe400078e00ff */
[----:B-1----:R-:W-:-:S05]  /*8880*/  IMAD.U32 R17, RZ, RZ, UR4 ;  /* 0x00000004ff117e24 */ /* 0x002fca000f8e00ff */
[----:B0-----:R-:W-:-:S05]  /*8890*/  IADD3 R21, PT, PT, R17, 0x2, RZ ;  /* 0x0000000211157810 */ /* 0x001fca0007ffe0ff */
[----:B------:R-:W-:Y:S01]  /*88a0*/  IMAD R16, R20, R21, RZ ;  /* 0x0000001514107224 */ /* 0x000fe200078e02ff */
[----:B------:R-:W-:Y:S06]  /*88b0*/  @!P0 BRA `(.L_x_147) ;  /* 0x0000000000a08947 */ /* 0x000fec0003800000 */
[----:B------:R-:W0:Y:S01]  /*88c0*/  LDC.64 R2, c[0x0][0x380] ;  /* 0x0000e000ff027b82 */ /* 0x000e220000000a00 */
[----:B------:R-:W-:Y:S01]  /*88d0*/  IMAD.IADD R23, R16, 0x1, -R17 ;  /* 0x0000000110177824 */ /* 0x000fe200078e0a11 */
[----:B------:R-:W-:Y:S01]  /*88e0*/  LOP3.LUT R0, R11, 0xfffffffc, RZ, 0xc0, !PT ;  /* 0xfffffffc0b007812 */ /* 0x000fe200078ec0ff */
[----:B------:R-:W-:Y:S01]  /*88f0*/  IMAD.MOV.U32 R24, RZ, RZ, RZ ;  /* 0x000000ffff187224 */ /* 0x000fe200078e00ff */
[----:B------:R-:W-:-:S07]  /*8900*/  MOV R22, 0xfffffffe ;  /* 0xfffffffe00167802 */ /* 0x000fce0000000f00 */
.L_x_150:
[----:B------:R-:W1:Y:S01]  /*8910*/  LDCU UR4, c[0x3][URZ] ;  /* 0x00c00000ff0477ac */ /* 0x000e620008000800 */
[----:B--2---:R-:W-:Y:S01]  /*8920*/  VIADD R5, R23, 0xfffffffe ;  /* 0xfffffffe17057836 */ /* 0x004fe20000000000 */
[----:B------:R-:W-:Y:S03]  /*8930*/  BSSY.RECONVERGENT B4, `(.L_x_148) ;  /* 0x000000a000047945 */ /* 0x000fe60003800200 */
[----:B0-----:R-:W-:-:S04]  /*8940*/  IMAD.WIDE R4, R5, 0x4, R2 ;  /* 0x0000000405047825 */ /* 0x001fc800078e0202 */
[----:B------:R-:W-:-:S04]  /*8950*/  IMAD.WIDE R6, R21, 0x4, R4 ;  /* 0x0000000415067825 */ /* 0x000fc800078e0204 */
[----:B-1----:R-:W-:-:S05]  /*8960*/  IMAD.U32 R17, RZ, RZ, UR4 ;  /* 0x00000004ff117e24 */ /* 0x002fca000f8e00ff */
[CC--:B------:R-:W-:Y:S02]  /*8970*/  ISETP.GT.AND P0, PT, R24.reuse, R17.reuse, PT ;  /* 0x000000111800720c */ /* 0x0c0fe40003f04270 */
[----:B------:R-:W-:Y:S02]  /*8980*/  ISETP.GE.AND P2, PT, R24, R17, PT ;  /* 0x000000111800720c */ /* 0x000fe40003f46270 */
[----:B------:R-:W-:-:S13]  /*8990*/  ISETP.EQ.OR P0, PT, R22, -0x2, P0 ;  /* 0xfffffffe1600780c */ /* 0x000fda0000702670 */
[----:B------:R-:W-:Y:S05]  /*89a0*/  @P0 BRA `(.L_x_149) ;  /* 0x0000000000080947 */ /* 0x000fea0003800000 */
[----:B------:R-:W2:Y:S04]  /*89b0*/  LDG.E R15, desc[UR8][R4.64] ;  /* 0x00000008040f7981 */ /* 0x000ea8000c1e1900 */
[----:B--2---:R0:W-:Y:S02]  /*89c0*/  STG.E desc[UR8][R6.64], R15 ;  /* 0x0000000f06007986 */ /* 0x0041e4000c101908 */
.L_x_149:
[----:B------:R-:W-:Y:S05]  /*89d0*/  BSYNC.RECONVERGENT B4 ;  /* 0x0000000000047941 */ /* 0x000fea0003800200 */
.L_x_148:
[----:B------:R-:W2:Y:S01]  /*89e0*/  @!P2 LDG.E R25, desc[UR8][R4.64+0x4] ;  /* 0x000004080419a981 */ /* 0x000ea2000c1e1900 */
[----:B------:R-:W-:Y:S01]  /*89f0*/  VIADD R14, R24, 0x2 ;  /* 0x00000002180e7836 */ /* 0x000fe20000000000 */
[----:B------:R-:W1:Y:S04]  /*8a00*/  LDCU.64 UR4, c[0x0][0x380] ;  /* 0x00007000ff0477ac */ /* 0x000e680008000a00 */
[----:B------:R-:W-:Y:S02]  /*8a10*/  ISETP.GT.AND P0, PT, R14, R17, PT ;  /* 0x000000110e00720c */ /* 0x000fe40003f04270 */
[----:B0-----:R-:W-:Y:S01]  /*8a20*/  IADD3 R15, PT, PT, R22, 0x2, RZ ;  /* 0x00000002160f7810 */ /* 0x001fe20007ffe0ff */
[----:B------:R-:W-:-:S03]  /*8a30*/  VIADD R14, R24, 0x3 ;  /* 0x00000003180e7836 */ /* 0x000fc60000000000 */
[----:B------:R-:W-:Y:S01]  /*8a40*/  SHF.R.S32.HI R29, RZ, 0x1f, R15 ;  /* 0x0000001fff1d7819 */ /* 0x000fe2000001140f */
[----:B--2---:R2:W-:Y:S06]  /*8a50*/  @!P2 STG.E desc[UR8][R6.64+0x4], R25 ;  /* 0x000004190600a986 */ /* 0x0045ec000c101908 */
[----:B------:R-:W3:Y:S01]  /*8a60*/  @!P0 LDG.E R27, desc[UR8][R4.64+0x8] ;  /* 0x00000808041b8981 */ /* 0x000ee2000c1e1900 */
[----:B------:R-:W-:Y:S02]  /*8a70*/  IADD3 R15, P3, PT, R16, R15, RZ ;  /* 0x0000000f100f7210 */ /* 0x000fe40007f7e0ff */
[----:B------:R-:W-:-:S02]  /*8a80*/  ISETP.GT.AND P2, PT, R14, R17, PT ;  /* 0x000000110e00720c */ /* 0x000fc40003f44270 */
[----:B------:R-:W-:Y:S02]  /*8a90*/  LEA.HI.X.SX32 R26, R16, R29, 0x1, P3 ;  /* 0x0000001d101a7211 */ /* 0x000fe400018f0eff */
[----:B-1----:R-:W-:-:S04]  /*8aa0*/  LEA R14, P3, R15, UR4, 0x2 ;  /* 0x000000040f0e7c11 */ /* 0x002fc8000f8610ff */
[----:B------:R-:W-:-:S05]  /*8ab0*/  LEA.HI.X R15, R15, UR5, R26, 0x2, P3 ;  /* 0x000000050f0f7c11 */ /* 0x000fca00098f141a */
[----:B---3--:R2:W-:Y:S04]  /*8ac0*/  @!P0 STG.E desc[UR8][R14.64+0x8], R27 ;  /* 0x0000081b0e008986 */ /* 0x0085e8000c101908 */
[----:B------:R-:W3:Y:S01]  /*8ad0*/  @!P2 LDG.E R5, desc[UR8][R4.64+0xc] ;  /* 0x00000c080405a981 */ /* 0x000ee2000c1e1900 */
[----:B------:R-:W-:Y:S01]  /*8ae0*/  VIADD R24, R24, 0x4 ;  /* 0x0000000418187836 */ /* 0x000fe20000000000 */
[----:B------:R-:W-:Y:S01]  /*8af0*/  IADD3 R22, PT, PT, R22, 0x4, RZ ;  /* 0x0000000416167810 */ /* 0x000fe20007ffe0ff */
[----:B------:R-:W-:-:S03]  /*8b00*/  VIADD R23, R23, 0x4 ;  /* 0x0000000417177836 */ /* 0x000fc60000000000 */
[----:B------:R-:W-:Y:S01]  /*8b10*/  ISETP.NE.AND P0, PT, R24, R0, PT ;  /* 0x000000001800720c */ /* 0x000fe20003f05270 */
[----:B---3--:R2:W-:-:S12]  /*8b20*/  @!P2 STG.E desc[UR8][R14.64+0xc], R5 ;  /* 0x00000c050e00a986 */ /* 0x0085d8000c101908 */
[----:B------:R-:W-:Y:S05]  /*8b30*/  @P0 BRA `(.L_x_150) ;  /* 0xfffffffc00740947 */ /* 0x000fea000383ffff */
.L_x_147:
[----:B------:R-:W-:Y:S05]  /*8b40*/  BSYNC.RECONVERGENT B3 ;  /* 0x0000000000037941 */ /* 0x000fea0003800200 */
.L_x_146:
[----:B------:R-:W-:-:S13]  /*8b50*/  ISETP.NE.AND P0, PT, R8, RZ, PT ;  /* 0x000000ff0800720c */ /* 0x000fda0003f05270 */
[----:B------:R-:W-:Y:S05]  /*8b60*/  @!P0 BRA `(.L_x_145) ;  /* 0x0000000000488947 */ /* 0x000fea0003800000 */
[----:B--2---:R-:W0:Y:S01]  /*8b70*/  LDC.64 R4, c[0x0][0x380] ;  /* 0x0000e000ff047b82 */ /* 0x004e220000000a00 */
[----:B------:R-:W-:Y:S01]  /*8b80*/  IADD3 R16, PT, PT, R0, -R17, R16 ;  /* 0x8000001100107210 */ /* 0x000fe20007ffe010 */
[----:B------:R-:W-:-:S04]  /*8b90*/  IMAD.MOV R8, RZ, RZ, -R8 ;  /* 0x000000ffff087224 */ /* 0x000fc800078e0a08 */
[----:B------:R-:W-:Y:S02]  /*8ba0*/  VIADD R17, R16, 0xfffffffe ;  /* 0xfffffffe10117836 */ /* 0x000fe40000000000 */
[----:B------:R-:W1:Y:S01]  /*8bb0*/  LDC.64 R2, c[0x0][0x380] ;  /* 0x0000e000ff027b82 */ /* 0x000e620000000a00 */
[----:B0-----:R-:W-:-:S07]  /*8bc0*/  IMAD.WIDE R4, R21, 0x4, R4 ;  /* 0x0000000415047825 */ /* 0x001fce00078e0204 */
.L_x_151:
[----:B------:R-:W0:Y:S01]  /*8bd0*/  LDCU UR4, c[0x3][URZ] ;  /* 0x00c00000ff0477ac */ /* 0x000e220008000800 */
[----:B-1----:R-:W-:Y:S01]  /*8be0*/  IMAD.WIDE R14, R17, 0x4, R2 ;  /* 0x00000004110e7825 */ /* 0x002fe200078e0202 */
[----:B0-----:R-:W-:-:S04]  /*8bf0*/  ISETP.GT.AND P0, PT, R0, UR4, PT ;  /* 0x0000000400007c0c */ /* 0x001fc8000bf04270 */
[----:B------:R-:W-:-:S13]  /*8c00*/  ISETP.EQ.OR P0, PT, R0, RZ, P0 ;  /* 0x000000ff0000720c */ /* 0x000fda0000702670 */
[----:B------:R-:W2:Y:S01]  /*8c10*/  @!P0 LDG.E R15, desc[UR8][R14.64] ;  /* 0x000000080e0f8981 */ /* 0x000ea2000c1e1900 */
[C---:B------:R-:W-:Y:S01]  /*8c20*/  IMAD.WIDE R6, R17.reuse, 0x4, R4 ;  /* 0x0000000411067825 */ /* 0x040fe200078e0204 */
[----:B------:R-:W-:-:S03]  /*8c30*/  IADD3 R17, PT, PT, R17, 0x1, RZ ;  /* 0x0000000111117810 */ /* 0x000fc60007ffe0ff */
[----:B------:R-:W-:Y:S02]  /*8c40*/  VIADD R8, R8, 0x1 ;  /* 0x0000000108087836 */ /* 0x000fe40000000000 */
[----:B------:R-:W-:Y:S01]  /*8c50*/  VIADD R0, R0, 0x1 ;  /* 0x0000000100007836 */ /* 0x000fe20000000000 */
[----:B--2---:R3:W-:Y:S02]  /*8c60*/  @!P0 STG.E desc[UR8][R6.64], R15 ;  /* 0x0000000f06008986 */ /* 0x0047e4000c101908 */
[----:B------:R-:W-:-:S13]  /*8c70*/  ISETP.NE.AND P0, PT, R8, RZ, PT ;  /* 0x000000ff0800720c */ /* 0x000fda0003f05270 */
[----:B---3--:R-:W-:Y:S05]  /*8c80*/  @P0 BRA `(.L_x_151) ;  /* 0xfffffffc00d00947 */ /* 0x008fea000383ffff */
.L_x_145:
[----:B------:R-:W-:Y:S05]  /*8c90*/  BSYNC.RECONVERGENT B2 ;  /* 0x0000000000027941 */ /* 0x000fea0003800200 */
.L_x_144:
[----:B-12---:R-:W1:Y:S08]  /*8ca0*/  LDC R7, c[0x3][RZ] ;  /* 0x00c00000ff077b82 */ /* 0x006e700000000800 */
[----:B------:R-:W2:Y:S01]  /*8cb0*/  LDC.64 R4, c[0x0][0x380] ;  /* 0x0000e000ff047b82 */ /* 0x000ea20000000a00 */
[C---:B-1----:R-:W-:Y:S01]  /*8cc0*/  ISETP.NE.AND P0, PT, R7.reuse, -0x1, PT ;  /* 0xffffffff0700780c */ /* 0x042fe20003f05270 */
[----:B------:R-:W-:-:S04]  /*8cd0*/  VIADD R3, R7, 0x2 ;  /* 0x0000000207037836 */ /* 0x000fc80000000000 */
[----:B------:R-:W-:-:S08]  /*8ce0*/  IMAD R17, R20, R3, RZ ;  /* 0x0000000314117224 */ /* 0x000fd000078e02ff */
[----:B--2---:R-:W-:-:S05]  /*8cf0*/  @!P0 IMAD.WIDE.U32 R2, R17, 0x4, R4 ;  /* 0x0000000411028825 */ /* 0x004fca00078e0004 */
[----:B------:R-:W2:Y:S01]  /*8d00*/  @!P0 LDG.E R0, desc[UR8][R2.64+0x4] ;  /* 0x0000040802008981 */ /* 0x000ea2000c1e1900 */
[----:B------:R-:W-:-:S05]  /*8d10*/  @P0 IADD3 R7, PT, PT, R17, -0x2, -R7 ;  /* 0xfffffffe11070810 */ /* 0x000fca0007ffe807 */
[----:B------:R-:W-:-:S04]  /*8d20*/  @P0 IMAD.WIDE R6, R7, 0x4, R4 ;  /* 0x0000000407060825 */ /* 0x000fc800078e0204 */
[----:B------:R-:W-:-:S04]  /*8d30*/  @P0 IMAD.WIDE R4, R17, 0x4, R4 ;  /* 0x0000000411040825 */ /* 0x000fc800078e0204 */
[----:B--2---:R-:W-:-:S04]  /*8d40*/  @!P0 FADD R0, R0, R0 ;  /* 0x0000000000008221 */ /* 0x004fc80000000000 */
[----:B------:R-:W-:-:S05]  /*8d50*/  @!P0 FMUL R15, R0, 0.5 ;  /* 0x3f000000000f8820 */ /* 0x000fca0000400000 */
[----:B------:R2:W-:Y:S04]  /*8d60*/  @!P0 STG.E desc[UR8][R2.64], R15 ;  /* 0x0000000f02008986 */ /* 0x0005e8000c101908 */
[----:B------:R-:W3:Y:S04]  /*8d70*/  @P0 LDG.E R7, desc[UR8][R6.64] ;  /* 0x0000000806070981 */ /* 0x000ee8000c1e1900 */
[----:B------:R-:W3:Y:S02]  /*8d80*/  @P0 LDG.E R0, desc[UR8][R4.64+0x4] ;  /* 0x0000040804000981 */ /* 0x000ee4000c1e1900 */
[----:B---3--:R-:W-:-:S04]  /*8d90*/  @P0 FADD R0, R0, R7 ;  /* 0x0000000700000221 */ /* 0x008fc80000000000 */
[----:B------:R-:W-:-:S05]  /*8da0*/  @P0 FMUL R17, R0, 0.5 ;  /* 0x3f00000000110820 */ /* 0x000fca0000400000 */
[----:B------:R2:W-:Y:S02]  /*8db0*/  @P0 STG.E desc[UR8][R4.64], R17 ;  /* 0x0000001104000986 */ /* 0x0005e4000c101908 */
.L_x_131:
[----:B---3--:R-:W-:Y:S05]  /*8dc0*/  BSYNC.RECONVERGENT B1 ;  /* 0x0000000000017941 */ /* 0x008fea0003800200 */
.L_x_80:
[----:B------:R-:W-:Y:S05]  /*8dd0*/  @P1 BRA `(.L_x_122) ;  /* 0x0000000800a01947 */ /* 0x000fea0003800000 */
[----:B------:R-:W-:Y:S01]  /*8de0*/  ISETP.GT.U32.AND P0, PT, R18, 0x7ffffffe, PT ;  /* 0x7ffffffe1200780c */ /* 0x000fe20003f04070 */
[----:B------:R-:W-:-:S12]  /*8df0*/  BSSY.RECONVERGENT B1, `(.L_x_152) ;  /* 0x0000045000017945 */ /* 0x000fd80003800200 */
[----:B------:R-:W-:Y:S05]  /*8e00*/  @P0 BRA `(.L_x_153) ;  /* 0x00000004000c0947 */ /* 0x000fea0003800000 */
[----:B------:R-:W-:Y:S01]  /*8e10*/  ISETP.GE.U32.AND P0, PT, R18, 0x3, PT ;  /* 0x000000031200780c */ /* 0x000fe20003f06070 */
[----:B------:R-:W-:Y:S01]  /*8e20*/  BSSY.RECONVERGENT B2, `(.L_x_154) ;  /* 0x0000030000027945 */ /* 0x000fe20003800200 */
[----:B012---:R-:W-:Y:S01]  /*8e30*/  LOP3.LUT R2, R10, 0x3, RZ, 0xc0, !PT ;  /* 0x000000030a027812 */ /* 0x007fe200078ec0ff */
[----:B------:R-:W-:-:S03]  /*8e40*/  IMAD.MOV.U32 R0, RZ, RZ, RZ ;  /* 0x000000ffff007224 */ /* 0x000fc600078e00ff */
[----:B------:R-:W-:-:S07]  /*8e50*/  ISETP.NE.AND P1, PT, R2, RZ, PT ;  /* 0x000000ff0200720c */ /* 0x000fce0003f25270 */
[----:B------:R-:W-:Y:S06]  /*8e60*/  @!P0 BRA `(.L_x_155) ;  /* 0x0000000000ac8947 */ /* 0x000fec0003800000 */
[----:B------:R-:W0:Y:S01]  /*8e70*/  LDC R13, c[0x3][RZ] ;  /* 0x00c00000ff0d7b82 */ /* 0x000e220000000800 */
[----:B------:R-:W1:Y:S01]  /*8e80*/  LDCU UR4, c[0x3][URZ] ;  /* 0x00c00000ff0477ac */ /* 0x000e620008000800 */
[----:B------:R-:W-:Y:S01]  /*8e90*/  LOP3.LUT R0, R10, 0xfffffffc, RZ, 0xc0, !PT ;  /* 0xfffffffc0a007812 */ /* 0x000fe200078ec0ff */
[----:B----4-:R-:W-:Y:S02]  /*8ea0*/  HFMA2 R15, -RZ, RZ, 0, 0 ;  /* 0x00000000ff0f7431 */ /* 0x010fe400000001ff */
[----:B------:R-:W-:Y:S02]  /*8eb0*/  IMAD.MOV.U32 R9, RZ, RZ, 0x4 ;  /* 0x00000004ff097424 */ /* 0x000fe400078e00ff */
[----:B-1----:R-:W-:Y:S01]  /*8ec0*/  IMAD.U32 R3, RZ, RZ, UR4 ;  /* 0x00000004ff037e24 */ /* 0x002fe2000f8e00ff */
[C---:B0-----:R-:W-:Y:S01]  /*8ed0*/  LEA R10, R13.reuse, 0x8, 0x2 ;  /* 0x000000080d0a7811 */ /* 0x041fe200078e10ff */
[C---:B------:R-:W-:Y:S02]  /*8ee0*/  IMAD.SHL.U32 R8, R13.reuse, 0x2, RZ ;  /* 0x000000020d087824 */ /* 0x040fe400078e00ff */
[----:B------:R-:W-:-:S07]  /*8ef0*/  IMAD R13, R13, 0x3, RZ ;  /* 0x000000030d0d7824 */ /* 0x000fce00078e02ff */
.L_x_156:
[----:B---3--:R-:W-:-:S04]  /*8f00*/  ISETP.GT.AND P0, PT, R15, UR12, PT ;  /* 0x0000000c0f007c0c */ /* 0x008fc8000bf04270 */
[----:B------:R-:W-:-:S13]  /*8f10*/  ISETP.EQ.OR P0, PT, R15, RZ, P0 ;  /* 0x000000ff0f00720c */ /* 0x000fda0000702670 */
[----:B-1----:R-:W0:Y:S01]  /*8f20*/  @!P0 LDC.64 R6, c[0x0][0x388] ;  /* 0x0000e200ff068b82 */ /* 0x002e220000000a00 */
[----:B------:R-:W-:-:S05]  /*8f30*/  @!P0 IADD3 R5, PT, PT, R9, -0x4, RZ ;  /* 0xfffffffc09058810 */ /* 0x000fca0007ffe0ff */
[----:B0-----:R-:W-:-:S05]  /*8f40*/  @!P0 IMAD.WIDE R6, R5, 0x4, R6 ;  /* 0x0000000405068825 */ /* 0x001fca00078e0206 */
[----:B------:R-:W2:Y:S01]  /*8f50*/  @!P0 LDG.E R21, desc[UR8][R6.64+0x4] ;  /* 0x0000040806158981 */ /* 0x000ea2000c1e1900 */
[----:B------:R-:W-:-:S13]  /*8f60*/  ISETP.GE.AND P2, PT, R15, UR12, PT ;  /* 0x0000000c0f007c0c */ /* 0x000fda000bf46270 */
[----:B------:R-:W0:Y:S01]  /*8f70*/  @!P2 LDC.64 R4, c[0x0][0x388] ;  /* 0x0000e200ff04ab82 */ /* 0x000e220000000a00 */
[----:B------:R-:W-:-:S04]  /*8f80*/  @!P2 VIADD R17, R3, 0x2 ;  /* 0x000000020311a836 */ /* 0x000fc80000000000 */
[----:B0-----:R-:W-:-:S04]  /*8f90*/  @!P2 IMAD.WIDE R4, R17, 0x4, R4 ;  /* 0x000000041104a825 */ /* 0x001fc800078e0204 */
[----:B------:R-:W-:Y:S01]  /*8fa0*/  VIADD R12, R15, 0x2 ;  /* 0x000000020f0c7836 */ /* 0x000fe20000000000 */
[----:B--2---:R0:W-:Y:S04]  /*8fb0*/  @!P0 STG.E desc[UR8][R6.64], R21 ;  /* 0x0000001506008986 */ /* 0x0041e8000c101908 */
[----:B------:R-:W2:Y:S01]  /*8fc0*/  @!P2 LDG.E R23, desc[UR8][R4.64+0x4] ;  /* 0x000004080417a981 */ /* 0x000ea2000c1e1900 */
[----:B------:R-:W-:-:S13]  /*8fd0*/  ISETP.GT.AND P0, PT, R12, UR12, PT ;  /* 0x0000000c0c007c0c */ /* 0x000fda000bf04270 */
[----:B------:R-:W1:Y:S01]  /*8fe0*/  @!P0 LDC.64 R16, c[0x0][0x388] ;  /* 0x0000e200ff108b82 */ /* 0x000e620000000a00 */
[----:B------:R-:W-:-:S04]  /*8ff0*/  @!P0 VIADD R25, R8, 0x4 ;  /* 0x0000000408198836 */ /* 0x000fc80000000000 */
[----:B-1----:R-:W-:Y:S01]  /*9000*/  @!P0 IMAD.WIDE R16, R25, 0x4, R16 ;  /* 0x0000000419108825 */ /* 0x002fe200078e0210 */
[----:B------:R-:W-:Y:S01]  /*9010*/  IADD3 R12, PT, PT, R15, 0x3, RZ ;  /* 0x000000030f0c7810 */ /* 0x000fe20007ffe0ff */
[----:B--2---:R1:W-:Y:S04]  /*9020*/  @!P2 STG.E desc[UR8][R4.64], R23 ;  /* 0x000000170400a986 */ /* 0x0043e8000c101908 */
[----:B------:R-:W2:Y:S01]  /*9030*/  @!P0 LDG.E R25, desc[UR8][R16.64+0x4] ;  /* 0x0000040810198981 */ /* 0x000ea2000c1e1900 */
[----:B------:R-:W-:-:S13]  /*9040*/  ISETP.GT.AND P2, PT, R12, UR12, PT ;  /* 0x0000000c0c007c0c */ /* 0x000fda000bf44270 */
[----:B0-----:R-:W0:Y:S01]  /*9050*/  @!P2 LDC.64 R6, c[0x0][0x388] ;  /* 0x0000e200ff06ab82 */ /* 0x001e220000000a00 */
[----:B------:R-:W-:-:S04]  /*9060*/  @!P2 VIADD R21, R13, 0x6 ;  /* 0x000000060d15a836 */ /* 0x000fc80000000000 */
[----:B0-----:R-:W-:Y:S01]  /*9070*/  @!P2 IMAD.WIDE R6, R21, 0x4, R6 ;  /* 0x000000041506a825 */ /* 0x001fe200078e0206 */
[----:B--2---:R1:W-:Y:S04]  /*9080*/  @!P0 STG.E desc[UR8][R16.64], R25 ;  /* 0x0000001910008986 */ /* 0x0043e8000c101908 */
[----:B------:R-:W2:Y:S01]  /*9090*/  @!P2 LDG.E R21, desc[UR8][R6.64+0x4] ;  /* 0x000004080615a981 */ /* 0x000ea2000c1e1900 */
[----:B------:R-:W-:Y:S01]  /*90a0*/  VIADD R15, R15, 0x4 ;  /* 0x000000040f0f7836 */ /* 0x000fe20000000000 */
[C---:B------:R-:W-:Y:S01]  /*90b0*/  IADD3 R9, PT, PT, R10.reuse, R9, RZ ;  /* 0x000000090a097210 */ /* 0x040fe20007ffe0ff */
[C---:B------:R-:W-:Y:S02]  /*90c0*/  IMAD.IADD R3, R10.reuse, 0x1, R3 ;  /* 0x000000010a037824 */ /* 0x040fe400078e0203 */
[C---:B------:R-:W-:Y:S01]  /*90d0*/  IMAD.IADD R8, R10.reuse, 0x1, R8 ;  /* 0x000000010a087824 */ /* 0x040fe200078e0208 */
[----:B------:R-:W-:Y:S01]  /*90e0*/  ISETP.NE.AND P0, PT, R15, R0, PT ;  /* 0x000000000f00720c */ /* 0x000fe20003f05270 */
[----:B------:R-:W-:Y:S01]  /*90f0*/  IMAD.IADD R13, R10, 0x1, R13 ;  /* 0x000000010a0d7824 */ /* 0x000fe200078e020d */
[----:B--2---:R1:W-:Y:S11]  /*9100*/  @!P2 STG.E desc[UR8][R6.64], R21 ;  /* 0x000000150600a986 */ /* 0x0043f6000c101908 */
[----:B------:R-:W-:Y:S05]  /*9110*/  @P0 BRA `(.L_x_156) ;  /* 0xfffffffc00780947 */ /* 0x000fea000383ffff */
.L_x_155:
[----:B---3--:R-:W-:Y:S05]  /*9120*/  BSYNC.RECONVERGENT B2 ;  /* 0x0000000000027941 */ /* 0x008fea0003800200 */
.L_x_154:
[----:B------:R-:W-:Y:S05]  /*9130*/  @!P1 BRA `(.L_x_153) ;  /* 0x0000000000409947 */ /* 0x000fea0003800000 */
[----:B------:R-:W0:Y:S01]  /*9140*/  LDC R3, c[0x3][RZ] ;  /* 0x00c00000ff037b82 */ /* 0x000e220000000800 */
[----:B-1----:R-:W-:Y:S01]  /*9150*/  IADD3 R4, PT, PT, -R2, RZ, RZ ;  /* 0x000000ff02047210 */ /* 0x002fe20007ffe1ff */
[----:B0-----:R-:W-:-:S04]  /*9160*/  VIADD R6, R3, 0x2 ;  /* 0x0000000203067836 */ /* 0x001fc80000000000 */
[----:B------:R-:W-:-:S07]  /*9170*/  IMAD R5, R6, R0, RZ ;  /* 0x0000000006057224 */ /* 0x000fce00078e02ff */
.L_x_157:
[----:B------:R-:W0:Y:S02]  /*9180*/  LDCU UR4, c[0x3][URZ] ;  /* 0x00c00000ff0477ac */ /* 0x000e240008000800 */
[----:B0-----:R-:W-:-:S04]  /*9190*/  ISETP.GT.AND P0, PT, R0, UR4, PT ;  /* 0x0000000400007c0c */ /* 0x001fc8000bf04270 */
[----:B------:R-:W-:-:S13]  /*91a0*/  ISETP.EQ.OR P0, PT, R0, RZ, P0 ;  /* 0x000000ff0000720c */ /* 0x000fda0000702670 */
[----:B------:R-:W0:Y:S02]  /*91b0*/  @!P0 LDC.64 R2, c[0x0][0x388] ;  /* 0x0000e200ff028b82 */ /* 0x000e240000000a00 */
[----:B0-----:R-:W-:-:S05]  /*91c0*/  @!P0 IMAD.WIDE R2, R5, 0x4, R2 ;  /* 0x0000000405028825 */ /* 0x001fca00078e0202 */
[----:B------:R-:W2:Y:S01]  /*91d0*/  @!P0 LDG.E R7, desc[UR8][R2.64+0x4] ;  /* 0x0000040802078981 */ /* 0x000ea2000c1e1900 */
[----:B------:R-:W-:Y:S02]  /*91e0*/  VIADD R4, R4, 0x1 ;  /* 0x0000000104047836 */ /* 0x000fe40000000000 */
[----:B------:R-:W-:Y:S02]  /*91f0*/  VIADD R0, R0, 0x1 ;  /* 0x0000000100007836 */ /* 0x000fe40000000000 */
[----:B------:R-:W-:Y:S01]  /*9200*/  IMAD.IADD R5, R6, 0x1, R5 ;  /* 0x0000000106057824 */ /* 0x000fe200078e0205 */
[----:B--2---:R0:W-:Y:S01]  /*9210*/  @!P0 STG.E desc[UR8][R2.64], R7 ;  /* 0x0000000702008986 */ /* 0x0041e2000c101908 */
[----:B------:R-:W-:-:S13]  /*9220*/  ISETP.NE.AND P0, PT, R4, RZ, PT ;  /* 0x000000ff0400720c */ /* 0x000fda0003f05270 */
[----:B0-----:R-:W-:Y:S05]  /*9230*/  @P0 BRA `(.L_x_157) ;  /* 0xfffffffc00d00947 */ /* 0x001fea000383ffff */
.L_x_153:
[----:B---3--:R-:W-:Y:S05]  /*9240*/  BSYNC.RECONVERGENT B1 ;  /* 0x0000000000017941 */ /* 0x008fea0003800200 */
.L_x_152:
[----:B------:R-:W-:Y:S01]  /*9250*/  ISETP.GT.U32.AND P0, PT, R19, 0x7ffffffe, PT ;  /* 0x7ffffffe1300780c */ /* 0x000fe20003f04070 */
[----:B------:R-:W-:-:S12]  /*9260*/  BSSY.RECONVERGENT B1, `(.L_x_158) ;  /* 0x0000055000017945 */ /* 0x000fd80003800200 */
[----:B------:R-:W-:Y:S05]  /*9270*/  @P0 BRA `(.L_x_159) ;  /* 0x00000004004c0947 */ /* 0x000fea0003800000 */
[----:B------:R-:W-:Y:S01]  /*9280*/  ISETP.GE.U32.AND P0, PT, R19, 0x3, PT ;  /* 0x000000031300780c */ /* 0x000fe20003f06070 */
[----:B------:R-:W-:Y:S01]  /*9290*/  BSSY.RECONVERGENT B2, `(.L_x_160) ;  /* 0x0000037000027945 */ /* 0x000fe20003800200 */
[----:B012---:R-:W-:Y:S02]  /*92a0*/  LOP3.LUT R6, R11, 0x3, RZ, 0xc0, !PT ;  /* 0x000000030b067812 */ /* 0x007fe400078ec0ff */
[----:B------:R-:W-:-:S09]  /*92b0*/  MOV R0, RZ ;  /* 0x000000ff00007202 */ /* 0x000fd20000000f00 */
[----:B------:R-:W-:Y:S05]  /*92c0*/  @!P0 BRA `(.L_x_161) ;  /* 0x0000000000cc8947 */ /* 0x000fea0003800000 */
[----:B------:R-:W0:Y:S01]  /*92d0*/  LDCU.64 UR4, c[0x0][0x388] ;  /* 0x00007100ff0477ac */ /* 0x000e220008000a00 */
[----:B----4-:R-:W1:Y:S01]  /*92e0*/  LDC R14, c[0x3][RZ] ;  /* 0x00c00000ff0e7b82 */ /* 0x010e620000000800 */
[----:B------:R-:W-:Y:S01]  /*92f0*/  LOP3.LUT R0, R11, 0xfffffffc, RZ, 0xc0, !PT ;  /* 0xfffffffc0b007812 */ /* 0x000fe200078ec0ff */
[----:B------:R-:W-:Y:S01]  /*9300*/  IMAD.MOV.U32 R7, RZ, RZ, RZ ;  /* 0x000000ffff077224 */ /* 0x000fe200078e00ff */
[----:B------:R-:W2:Y:S01]  /*9310*/  LDCU UR13, c[0x3][URZ] ;  /* 0x00c00000ff0d77ac */ /* 0x000ea20008000800 */
[----:B------:R-:W-:-:S04]  /*9320*/  IMAD.MOV.U32 R10, RZ, RZ, 0x2 ;  /* 0x00000002ff0a7424 */ /* 0x000fc800078e00ff */
[----:B------:R-:W3:Y:S01]  /*9330*/  LDC.64 R2, c[0x0][0x388] ;  /* 0x0000e200ff027b82 */ /* 0x000ee20000000a00 */
[----:B0-----:R-:W-:-:S04]  /*9340*/  UIADD3 UR4, UP0, UPT, UR4, 0x8, URZ ;  /* 0x0000000804047890 */ /* 0x001fc8000ff1e0ff */
[----:B------:R-:W-:Y:S01]  /*9350*/  UIADD3.X UR5, UPT, UPT, URZ, UR5, URZ, UP0, !UPT ;  /* 0x00000005ff057290 */ /* 0x000fe200087fe4ff */
[----:B--2---:R-:W-:Y:S01]  /*9360*/  IMAD.U32 R11, RZ, RZ, UR13 ;  /* 0x0000000dff0b7e24 */ /* 0x004fe2000f8e00ff */
[----:B------:R-:W-:-:S04]  /*9370*/  MOV R12, UR4 ;  /* 0x00000004000c7c02 */ /* 0x000fc80008000f00 */
[----:B------:R-:W-:-:S07]  /*9380*/  IMAD.U32 R13, RZ, RZ, UR5 ;  /* 0x00000005ff0d7e24 */ /* 0x000fce000f8e00ff */
.L_x_168:
[CC--:B-1----:R-:W-:Y:S01]  /*9390*/  ISETP.GT.AND P0, PT, R7.reuse, R14.reuse, PT ;  /* 0x0000000e0700720c */ /* 0x0c2fe20003f04270 */
[----:B------:R-:W-:Y:S01]  /*93a0*/  VIADD R4, R7, 0x2 ;  /* 0x0000000207047836 */ /* 0x000fe20000000000 */
[----:B------:R-:W-:Y:S01]  /*93b0*/  BSSY.RECONVERGENT B3, `(.L_x_162) ;  /* 0x000000c000037945 */ /* 0x000fe20003800200 */
[----:B------:R-:W-:Y:S01]  /*93c0*/  VIADD R9, R11, 0x2 ;  /* 0x000000020b097836 */ /* 0x000fe20000000000 */
[----:B------:R-:W-:Y:S01]  /*93d0*/  ISETP.EQ.OR P0, PT, R10, 0x2, P0 ;  /* 0x000000020a00780c */ /* 0x000fe20000702670 */
[----:B------:R-:W-:Y:S01]  /*93e0*/  IMAD.MOV.U32 R5, RZ, RZ, R13 ;  /* 0x000000ffff057224 */ /* 0x000fe200078e000d */
[-C--:B------:R-:W-:Y:S01]  /*93f0*/  ISETP.GT.AND P2, PT, R4, R14.reuse, PT ;  /* 0x0000000e0400720c */ /* 0x080fe20003f44270 */
[----:B---3--:R-:W-:Y:S01]  /*9400*/  IMAD.WIDE R8, R9, 0x4, R2 ;  /* 0x0000000409087825 */ /* 0x008fe200078e0202 */
[----:B------:R-:W-:Y:S02]  /*9410*/  ISETP.GE.AND P1, PT, R7, R14, PT ;  /* 0x0000000e0700720c */ /* 0x000fe40003f26270 */
[----:B------:R-:W-:-:S07]  /*9420*/  MOV R4, R12 ;  /* 0x0000000c00047202 */ /* 0x000fce0000000f00 */
[----:B------:R-:W-:Y:S05]  /*9430*/  @P0 BRA `(.L_x_163) ;  /* 0x00000000000c0947 */ /* 0x000fea0003800000 */
[----:B------:R-:W2:Y:S02]  /*9440*/  LDG.E R12, desc[UR8][R8.64] ;  /* 0x00000008080c7981 */ /* 0x000ea4000c1e1900 */
[----:B--2---:R-:W-:-:S05]  /*9450*/  FADD R13, -R12, -RZ ;  /* 0x800000ff0c0d7221 */ /* 0x004fca0000000100 */
[----:B------:R0:W-:Y:S02]  /*9460*/  STG.E desc[UR8][R4.64+-0x8], R13 ;  /* 0xfffff80d04007986 */ /* 0x0001e4000c101908 */
.L_x_163:
[----:B------:R-:W-:Y:S05]  /*9470*/  BSYNC.RECONVERGENT B3 ;  /* 0x0000000000037941 */ /* 0x000fea0003800200 */
.L_x_162:
[----:B------:R-:W-:Y:S04]  /*9480*/  BSSY.RECONVERGENT B3, `(.L_x_164) ;  /* 0x0000005000037945 */ /* 0x000fe80003800200 */
[----:B------:R-:W-:Y:S05]  /*9490*/  @P1 BRA `(.L_x_165) ;  /* 0x00000000000c1947 */ /* 0x000fea0003800000 */
[----:B------:R-:W0:Y:S02]  /*94a0*/  LDG.E R12, desc[UR8][R8.64+0x4] ;  /* 0x00000408080c7981 */ /* 0x000e24000c1e1900 */
[----:B0-----:R-:W-:-:S05]  /*94b0*/  FADD R13, -R12, -RZ ;  /* 0x800000ff0c0d7221 */ /* 0x001fca0000000100 */
[----:B------:R1:W-:Y:S02]  /*94c0*/  STG.E desc[UR8][R4.64+-0x4], R13 ;  /* 0xfffffc0d04007986 */ /* 0x0003e4000c101908 */
.L_x_165:
[----:B------:R-:W-:Y:S05]  /*94d0*/  BSYNC.RECONVERGENT B3 ;  /* 0x0000000000037941 */ /* 0x000fea0003800200 */
.L_x_164:
[----:B------:R-:W-:Y:S04]  /*94e0*/  BSSY.RECONVERGENT B3, `(.L_x_166) ;  /* 0x0000005000037945 */ /* 0x000fe80003800200 */
[----:B------:R-:W-:Y:S05]  /*94f0*/  @P2 BRA `(.L_x_167) ;  /* 0x00000000000c2947 */ /* 0x000fea0003800000 */
[----:B------:R-:W0:Y:S02]  /*9500*/  LDG.E R12, desc[UR8][R8.64+0x8] ;  /* 0x00000808080c7981 */ /* 0x000e24000c1e1900 */
[----:B01----:R-:W-:-:S05]  /*9510*/  FADD R13, -R12, -RZ ;  /* 0x800000ff0c0d7221 */ /* 0x003fca0000000100 */
[----:B------:R2:W-:Y:S02]  /*9520*/  STG.E desc[UR8][R4.64], R13 ;  /* 0x0000000d04007986 */ /* 0x0005e4000c101908 */
.L_x_167:
[----:B------:R-:W-:Y:S05]  /*9530*/  BSYNC.RECONVERGENT B3 ;  /* 0x0000000000037941 */ /* 0x000fea0003800200 */
.L_x_166:
[----:B------:R-:W-:-:S05]  /*9540*/  VIADD R12, R7, 0x3 ;  /* 0x00000003070c7836 */ /* 0x000fca0000000000 */
[----:B------:R-:W-:-:S13]  /*9550*/  ISETP.GT.AND P0, PT, R12, R14, PT ;  /* 0x0000000e0c00720c */ /* 0x000fda0003f04270 */
[----:B------:R-:W3:Y:S01]  /*9560*/  @!P0 LDG.E R8, desc[UR8][R8.64+0xc] ;  /* 0x00000c0808088981 */ /* 0x000ee2000c1e1900 */
[----:B------:R-:W-:Y:S01]  /*9570*/  VIADD R7, R7, 0x4 ;  /* 0x0000000407077836 */ /* 0x000fe20000000000 */
[----:B------:R-:W-:Y:S01]  /*9580*/  IADD3 R12, P1, PT, R4, 0x10, RZ ;  /* 0x00000010040c7810 */ /* 0x000fe20007f3e0ff */
[----:B------:R-:W-:Y:S02]  /*9590*/  VIADD R11, R11, 0x4 ;  /* 0x000000040b0b7836 */ /* 0x000fe40000000000 */
[----:B------:R-:W-:Y:S01]  /*95a0*/  VIADD R10, R10, 0x4 ;  /* 0x000000040a0a7836 */ /* 0x000fe20000000000 */
[----:B012---:R-:W-:Y:S01]  /*95b0*/  IADD3.X R13, PT, PT, RZ, R5, RZ, P1, !PT ;  /* 0x00000005ff0d7210 */ /* 0x007fe20000ffe4ff */
[----:B---3--:R-:W-:-:S05]  /*95c0*/  @!P0 FADD R15, -R8, -RZ ;  /* 0x800000ff080f8221 */ /* 0x008fca0000000100 */
[----:B------:R0:W-:Y:S01]  /*95d0*/  @!P0 STG.E desc[UR8][R4.64+0x4], R15 ;  /* 0x0000040f04008986 */ /* 0x0001e2000c101908 */
[----:B------:R-:W-:-:S13]  /*95e0*/  ISETP.NE.AND P0, PT, R7, R0, PT ;  /* 0x000000000700720c */ /* 0x000fda0003f05270 */
[----:B0-----:R-:W-:Y:S05]  /*95f0*/  @P0 BRA `(.L_x_168) ;  /* 0xfffffffc00640947 */ /* 0x001fea000383ffff */
.L_x_161:
[----:B------:R-:W-:Y:S05]  /*9600*/  BSYNC.RECONVERGENT B2 ;  /* 0x0000000000027941 */ /* 0x000fea0003800200 */
.L_x_160:
[----:B------:R-:W-:-:S13]  /*9610*/  ISETP.NE.AND P0, PT, R6, RZ, PT ;  /* 0x000000ff0600720c */ /* 0x000fda0003f05270 */
[----:B------:R-:W-:Y:S05]  /*9620*/  @!P0 BRA `(.L_x_159) ;  /* 0x0000000000608947 */ /* 0x000fea0003800000 */
[----:B------:R-:W0:Y:S01]  /*9630*/  LDC.64 R2, c[0x0][0x388] ;  /* 0x0000e200ff027b82 */ /* 0x000e220000000a00 */
[----:B------:R-:W1:Y:S01]  /*9640*/  LDCU UR4, c[0x3][URZ] ;  /* 0x00c00000ff0477ac */ /* 0x000e620008000800 */
[----:B------:R-:W-:Y:S01]  /*9650*/  IMAD.MOV R6, RZ, RZ, -R6 ;  /* 0x000000ffff067224 */ /* 0x000fe200078e0a06 */
[C---:B-1----:R-:W-:Y:S01]  /*9660*/  IADD3.X R5, PT, PT, R0.reuse, UR4, RZ, PT, PT ;  /* 0x0000000400057c10 */ /* 0x042fe2000bfee4ff */
[----:B0-----:R-:W-:-:S04]  /*9670*/  IMAD.WIDE.U32 R2, R0, 0x4, R2 ;  /* 0x0000000400027825 */ /* 0x001fc800078e0002 */
[----:B------:R-:W-:Y:S01]  /*9680*/  IMAD.MOV.U32 R4, RZ, RZ, R2 ;  /* 0x000000ffff047224 */ /* 0x000fe200078e0002 */
[----:B------:R-:W-:-:S07]  /*9690*/  MOV R7, R3 ;  /* 0x0000000300077202 */ /* 0x000fce0000000f00 */
.L_x_169:
[----:B------:R-:W0:Y:S02]  /*96a0*/  LDCU UR4, c[0x3][URZ] ;  /* 0x00c00000ff0477ac */ /* 0x000e240008000800 */
[----:B0-----:R-:W-:-:S04]  /*96b0*/  ISETP.GT.AND P0, PT, R0, UR4, PT ;  /* 0x0000000400007c0c */ /* 0x001fc8000bf04270 */
[----:B------:R-:W-:-:S13]  /*96c0*/  ISETP.EQ.OR P0, PT, R0, RZ, P0 ;  /* 0x000000ff0000720c */ /* 0x000fda0000702670 */
[----:B---3--:R-:W0:Y:S02]  /*96d0*/  @!P0 LDC.64 R2, c[0x0][0x388] ;  /* 0x0000e200ff028b82 */ /* 0x008e240000000a00 */
[----:B0-----:R-:W-:-:S06]  /*96e0*/  @!P0 IMAD.WIDE R2, R5, 0x4, R2 ;  /* 0x0000000405028825 */ /* 0x001fcc00078e0202 */
[----:B------:R0:W2:Y:S01]  /*96f0*/  @!P0 LDG.E R2, desc[UR8][R2.64] ;  /* 0x0000000802028981 */ /* 0x0000a2000c1e1900 */
[----:B------:R-:W-:Y:S01]  /*9700*/  IADD3 R6, PT, PT, R6, 0x1, RZ ;  /* 0x0000000106067810 */ /* 0x000fe20007ffe0ff */
[----:B------:R-:W-:Y:S02]  /*9710*/  VIADD R0, R0, 0x1 ;  /* 0x0000000100007836 */ /* 0x000fe40000000000 */
[----:B------:R-:W-:Y:S01]  /*9720*/  VIADD R5, R5, 0x1 ;  /* 0x0000000105057836 */ /* 0x000fe20000000000 */
[----:B------:R-:W-:Y:S01]  /*9730*/  ISETP.NE.AND P1, PT, R6, RZ, PT ;  /* 0x000000ff0600720c */ /* 0x000fe20003f25270 */
[----:B0-----:R-:W-:Y:S02]  /*9740*/  @!P0 IMAD.MOV.U32 R3, RZ, RZ, R7 ;  /* 0x000000ffff038224 */ /* 0x001fe400078e0007 */
[----:B--2---:R-:W-:Y:S01]  /*9750*/  @!P0 FADD R9, -R2, -RZ ;  /* 0x800000ff02098221 */ /* 0x004fe20000000100 */
[----:B------:R-:W-:-:S05]  /*9760*/  @!P0 IMAD.MOV.U32 R2, RZ, RZ, R4 ;  /* 0x000000ffff028224 */ /* 0x000fca00078e0004 */
[----:B------:R3:W-:Y:S01]  /*9770*/  @!P0 STG.E desc[UR8][R2.64], R9 ;  /* 0x0000000902008986 */ /* 0x0007e2000c101908 */
[----:B------:R-:W-:-:S05]  /*9780*/  IADD3 R4, P0, PT, R4, 0x4, RZ ;  /* 0x0000000404047810 */ /* 0x000fca0007f1e0ff */
[----:B------:R-:W-:Y:S01]  /*9790*/  IMAD.X R7, RZ, RZ, R7, P0 ;  /* 0x000000ffff077224 */ /* 0x000fe200000e0607 */
[----:B------:R-:W-:Y:S07]  /*97a0*/  @P1 BRA `(.L_x_169) ;  /* 0xfffffffc00bc1947 */ /* 0x000fee000383ffff */
.L_x_159:
[----:B------:R-:W-:Y:S05]  /*97b0*/  BSYNC.RECONVERGENT B1 ;  /* 0x0000000000017941 */ /* 0x000fea0003800200 */
.L_x_158:
[----:B012---:R-:W0:Y:S08]  /*97c0*/  LDC R7, c[0x3][RZ] ;  /* 0x00c00000ff077b82 */ /* 0x007e300000000800 */
[----:B---3--:R-:W0:Y:S08]  /*97d0*/  LDC.64 R2, c[0x0][0x388] ;  /* 0x0000e200ff027b82 */ /* 0x008e300000000a00 */
[----:B------:R-:W1:Y:S01]  /*97e0*/  LDC.64 R4, c[0x0][0x388] ;  /* 0x0000e200ff047b82 */ /* 0x000e620000000a00 */
[----:B0-----:R-:W-:-:S06]  /*97f0*/  IMAD.WIDE R2, R7, 0x4, R2 ;  /* 0x0000000407027825 */ /* 0x001fcc00078e0202 */
[----:B------:R-:W2:Y:S04]  /*9800*/  LDG.E R3, desc[UR8][R2.64+0x8] ;  /* 0x0000080802037981 */ /* 0x000ea8000c1e1900 */
[----:B-1----:R-:W2:Y:S02]  /*9810*/  LDG.E R0, desc[UR8][R4.64+0x4] ;  /* 0x0000040804007981 */ /* 0x002ea4000c1e1900 */
[----:B--2---:R-:W-:-:S04]  /*9820*/  FADD R0, R0, R3 ;  /* 0x0000000300007221 */ /* 0x004fc80000000000 */
[----:B------:R-:W-:-:S05]  /*9830*/  FMUL R7, R0, 0.5 ;  /* 0x3f00000000077820 */ /* 0x000fca0000400000 */
[----:B------:R-:W-:Y:S01]  /*9840*/  STG.E desc[UR8][R4.64], R7 ;  /* 0x0000000704007986 */ /* 0x000fe2000c101908 */
[----:B------:R-:W-:Y:S05]  /*9850*/  EXIT ;  /* 0x000000000000794d */ /* 0x000fea0003800000 */
.L_x_122:
[----:B---3--:R-:W-:Y:S05]  /*9860*/  BSYNC.RECONVERGENT B0 ;  /* 0x0000000000007941 */ /* 0x008fea0003800200 */
.L_x_48:
[----:B------:R-:W-:Y:S01]  /*9870*/  UIADD3 UR4, UPT, UPT, UR11, -0x1, UR6 ;  /* 0xffffffff0b047890 */ /* 0x000fe2000fffe006 */
[----:B------:R-:W-:Y:S05]  /*9880*/  BSSY.RECONVERGENT B0, `(.L_x_170) ;  /* 0x00002a9000007945 */ /* 0x000fea0003800200 */
[----:B012---:R-:W-:-:S05]  /*9890*/  IMAD R3, R11, UR4, RZ ;  /* 0x000000040b037c24 */ /* 0x007fca000f8e02ff */
[----:B------:R-:W-:-:S13]  /*98a0*/  ISETP.NE.AND P0, PT, R12, R3, PT ;  /* 0x000000030c00720c */ /* 0x000fda0003f05270 */
[----:B------:R-:W-:Y:S05]  /*98b0*/  @P0 BRA `(.L_x_171) ;  /* 0x0000001800880947 */ /* 0x000fea0003800000 */
[----:B------:R-:W-:-:S06]  /*98c0*/  UIADD3 UR4, UPT, UPT, UR10, -0x1, UR7 ;  /* 0xffffffff0a047890 */ /* 0x000fcc000fffe007 */
[----:B------:R-:W-:-:S05]  /*98d0*/  IMAD R0, R10, UR4, RZ ;  /* 0x000000040a007c24 */ /* 0x000fca000f8e02ff */
[----:B------:R-:W-:-:S13]  /*98e0*/  ISETP.NE.AND P1, PT, R9, R0, PT ;  /* 0x000000000900720c */ /* 0x000fda0003f25270 */
[----:B------:R-:W-:Y:S05]  /*98f0*/  @P1 BRA `(.L_x_172) ;  /* 0x0000000c005c1947 */ /* 0x000fea0003800000 */
[----:B------:R-:W-:Y:S01]  /*9900*/  ISETP.GT.U32.AND P0, PT, R18, 0x7ffffffe, PT ;  /* 0x7ffffffe1200780c */ /* 0x000fe20003f04070 */
[----:B------:R-:W-:-:S12]  /*9910*/  BSSY.RECONVERGENT B1, `(.L_x_173) ;  /* 0x0000072000017945 */ /* 0x000fd80003800200 */
[----:B------:R-:W-:Y:S05]  /*9920*/  @P0 BRA `(.L_x_174) ;  /* 0x0000000400c00947 */ /* 0x000fea0003800000 */
[----:B------:R-:W0:Y:S01]  /*9930*/  LDCU UR4, c[0x3][URZ] ;  /* 0x00c00000ff0477ac */ /* 0x000e220008000800 */
[----:B------:R-:W-:Y:S01]  /*9940*/  ISETP.GE.U32.AND P0, PT, R18, 0x3, PT ;  /* 0x000000031200780c */ /* 0x000fe20003f06070 */
[----:B------:R-:W-:Y:S01]  /*9950*/  BSSY.RECONVERGENT B2, `(.L_x_175) ;  /* 0x0000054000027945 */ /* 0x000fe20003800200 */
[----:B------:R-:W-:Y:S01]  /*9960*/  LOP3.LUT R0, R10, 0x3, RZ, 0xc0, !PT ;  /* 0x000000030a007812 */ /* 0x000fe200078ec0ff */
[----:B------:R-:W-:-:S03]  /*9970*/  IMAD.MOV.U32 R4, RZ, RZ, RZ ;  /* 0x000000ffff047224 */ /* 0x000fc600078e00ff */
[----:B------:R-:W-:Y:S02]  /*9980*/  ISETP.NE.AND P2, PT, R0, RZ, PT ;  /* 0x000000ff0000720c */ /* 0x000fe40003f45270 */
[----:B0-----:R-:W-:-:S05]  /*9990*/  MOV R3, UR4 ;  /* 0x0000000400037c02 */ /* 0x001fca0008000f00 */
[----:B------:R-:W-:Y:S01]  /*99a0*/  VIADD R2, R3, 0x2 ;  /* 0x0000000203027836 */ /* 0x000fe20000000000 */
[----:B------:R-:W-:Y:S06]  /*99b0*/  @!P0 BRA `(.L_x_176) ;  /* 0x0000000400348947 */ /* 0x000fec0003800000 */
[----:B------:R-:W0:Y:S01]  /*99c0*/  LDC R5, c[0x3][RZ] ;  /* 0x00c00000ff057b82 */ /* 0x000e220000000800 */
[-C--:B------:R-:W-:Y:S01]  /*99d0*/  IMAD R13, R13, R2.reuse, RZ ;  /* 0x000000020d0d7224 */ /* 0x080fe200078e02ff */
[C---:B----4-:R-:W-:Y:S01]  /*99e0*/  IADD3 R17, PT, PT, R9.reuse, 0x3, RZ ;  /* 0x0000000309117810 */ /* 0x050fe20007ffe0ff */
[----:B------:R-:W-:Y:S01]  /*99f0*/  VIADD R15, R9, 0x2 ;  /* 0x00000002090f7836 */ /* 0x000fe20000000000 */
[C---:B------:R-:W-:Y:S01]  /*9a00*/  LOP3.LUT R4, R10.reuse, 0xfffffffc, RZ, 0xc0, !PT ;  /* 0xfffffffc0a047812 */ /* 0x040fe200078ec0ff */
[----:B------:R-:W-:Y:S01]  /*9a10*/  IMAD R22, R10, R13, RZ ;  /* 0x0000000d0a167224 */ /* 0x000fe200078e02ff */
[----:B------:R-:W-:Y:S01]  /*9a20*/  LEA R13, R3, 0x8, 0x2 ;  /* 0x00000008030d7811 */ /* 0x000fe200078e10ff */
[C---:B------:R-:W-:Y:S01]  /*9a30*/  IMAD R16, R2.reuse, R15, RZ ;  /* 0x0000000f02107224 */ /* 0x040fe200078e02ff */
[----:B------:R-:W-:Y:S01]  /*9a40*/  SHF.R.S32.HI R7, RZ, 0x1f, R3 ;  /* 0x0000001fff077819 */ /* 0x000fe20000011403 */
[C---:B------:R-:W-:Y:S02]  /*9a50*/  IMAD R18, R9.reuse, R2, R2 ;  /* 0x0000000209127224 */ /* 0x040fe400078e0202 */
[----:B------:R-:W-:Y:S01]  /*9a60*/  IMAD R10, R2, R17, RZ ;  /* 0x00000011020a7224 */ /* 0x000fe200078e02ff */
[----:B------:R-:W-:Y:S01]  /*9a70*/  IADD3 R24, PT, PT, R16, R3, RZ ;  /* 0x0000000310187210 */ /* 0x000fe20007ffe0ff */
[----:B------:R-:W-:-:S02]  /*9a80*/  VIADD R8, R9, 0x1 ;  /* 0x0000000109087836 */ /* 0x000fc40000000000 */
[--C-:B------:R-:W-:Y:S02]  /*9a90*/  IMAD.IADD R6, R18, 0x1, R3.reuse ;  /* 0x0000000112067824 */ /* 0x100fe400078e0203 */
[----:B------:R-:W-:Y:S02]  /*9aa0*/  IMAD.MOV R17, RZ, RZ, -R4 ;  /* 0x000000ffff117224 */ /* 0x000fe400078e0a04 */
[--C-:B------:R-:W-:Y:S02]  /*9ab0*/  IMAD.IADD R26, R10, 0x1, R3.reuse ;  /* 0x000000010a1a7824 */ /* 0x100fe400078e0203 */
[----:B------:R-:W-:-:S07]  /*9ac0*/  IMAD.IADD R28, R22, 0x1, R3 ;  /* 0x00000001161c7824 */ /* 0x000fce00078e0203 */
.L_x_177:
[----:B------:R-:W-:Y:S01]  /*9ad0*/  VIADD R21, R8, 0xffffffff ;  /* 0xffffffff08157836 */ /* 0x000fe20000000000 */
[----:B0-----:R-:W-:-:S04]  /*9ae0*/  MOV R3, R5 ;  /* 0x0000000500037202 */ /* 0x001fc80000000f00 */
[----:B------:R-:W-:-:S04]  /*9af0*/  ISETP.GT.AND P0, PT, R21, R3, PT ;  /* 0x000000031500720c */ /* 0x000fc80003f04270 */
[----:B------:R-:W-:-:S13]  /*9b00*/  ISETP.LT.OR P0, PT, R21, 0x1, P0 ;  /* 0x000000011500780c */ /* 0x000fda0000701670 */
[----:B-1----:R-:W0:Y:S02]  /*9b10*/  @!P0 LDC.64 R14, c[0x0][0x388] ;  /* 0x0000e200ff0e8b82 */ /* 0x002e240000000a00 */
[----:B0-----:R-:W-:-:S05]  /*9b20*/  @!P0 IMAD.WIDE R14, R28, 0x4, R14 ;  /* 0x000000041c0e8825 */ /* 0x001fca00078e020e */
[----:B------:R0:W2:Y:S01]  /*9b30*/  @!P0 LDG.E R25, desc[UR8][R14.64] ;  /* 0x000000080e198981 */ /* 0x0000a2000c1e1900 */
[----:B------:R-:W-:-:S04]  /*9b40*/  @!P0 IADD3 R23, P1, PT, R22, R3, RZ ;  /* 0x0000000316178210 */ /* 0x000fc80007f3e0ff */
[----:B------:R-:W-:Y:S02]  /*9b50*/  @!P0 LEA.HI.X.SX32 R27, R22, R7, 0x1, P1 ;  /* 0x00000007161b8211 */ /* 0x000fe400008f0eff */
[----:B------:R-:W-:Y:S01]  /*9b60*/  ISETP.GT.AND P1, PT, R8, R3, PT ;  /* 0x000000030800720c */ /* 0x000fe20003f24270 */
[----:B0-----:R-:W0:Y:S03]  /*9b70*/  @!P0 LDC.64 R14, c[0x0][0x388] ;  /* 0x0000e200ff0e8b82 */ /* 0x001e260000000a00 */
[----:B------:R-:W-:Y:S02]  /*9b80*/  ISETP.GT.U32.OR P1, PT, R21, 0x7ffffffe, P1 ;  /* 0x7ffffffe1500780c */ /* 0x000fe40000f24470 */
[----:B0-----:R-:W-:-:S04]  /*9b90*/  @!P0 LEA R14, P3, R23, R14, 0x2 ;  /* 0x0000000e170e8211 */ /* 0x001fc800078610ff */
[----:B------:R-:W-:-:S05]  /*9ba0*/  @!P0 LEA.HI.X R15, R23, R15, R27, 0x2, P3 ;  /* 0x0000000f170f8211 */ /* 0x000fca00018f141b */
[----:B--2---:R0:W-:Y:S02]  /*9bb0*/  @!P0 STG.E desc[UR8][R14.64+0x4], R25 ;  /* 0x000004190e008986 */ /* 0x0041e4000c101908 */
[----:B0-----:R-:W0:Y:S02]  /*9bc0*/  @!P1 LDC.64 R14, c[0x0][0x388] ;  /* 0x0000e200ff0e9b82 */ /* 0x001e240000000a00 */
[----:B0-----:R-:W-:-:S05]  /*9bd0*/  @!P1 IMAD.WIDE R14, R6, 0x4, R14 ;  /* 0x00000004060e9825 */ /* 0x001fca00078e020e */
[----:B------:R0:W2:Y:S01]  /*9be0*/  @!P1 LDG.E R23, desc[UR8][R14.64] ;  /* 0x000000080e179981 */ /* 0x0000a2000c1e1900 */
[----:B------:R-:W-:-:S04]  /*9bf0*/  @!P1 IADD3 R21, P0, PT, R18, R3, RZ ;  /* 0x0000000312159210 */ /* 0x000fc80007f1e0ff */
[----:B------:R-:W-:Y:S01]  /*9c00*/  @!P1 LEA.HI.X.SX32 R27, R18, R7, 0x1, P0 ;  /* 0x00000007121b9211 */ /* 0x000fe200000f0eff */
[----:B0-----:R-:W0:Y:S02]  /*9c10*/  @!P1 LDC.64 R14, c[0x0][0x388] ;  /* 0x0000e200ff0e9b82 */ /* 0x001e240000000a00 */
[----:B0-----:R-:W-:-:S04]  /*9c20*/  @!P1 LEA R14, P3, R21, R14, 0x2 ;  /* 0x0000000e150e9211 */ /* 0x001fc800078610ff */
[----:B------:R-:W-:Y:S01]  /*9c30*/  @!P1 LEA.HI.X R15, R21, R15, R27, 0x2, P3 ;  /* 0x0000000f150f9211 */ /* 0x000fe200018f141b */
[----:B------:R-:W-:-:S05]  /*9c40*/  VIADD R21, R8, 0x1 ;  /* 0x0000000108157836 */ /* 0x000fca0000000000 */
[----:B------:R-:W-:-:S04]  /*9c50*/  ISETP.GT.AND P0, PT, R21, R3, PT ;  /* 0x000000031500720c */ /* 0x000fc80003f04270 */
[----:B------:R-:W-:Y:S01]  /*9c60*/  ISETP.LT.OR P0, PT, R21, 0x1, P0 ;  /* 0x000000011500780c */ /* 0x000fe20000701670 */
[----:B--2---:R0:W-:-:S12]  /*9c70*/  @!P1 STG.E desc[UR8][R14.64+0x4], R23 ;  /* 0x000004170e009986 */ /* 0x0041d8000c101908 */
        /* <DEDUP_REMOVED lines=15> */
[----:B------:R-:W-:Y:S01]  /*9d70*/  @!P1 IADD3 R25, P0, PT, R10, R3, RZ ;  /* 0x000000030a199210 */ /* 0x000fe20007f1e0ff */
[----:B------:R-:W-:Y:S01]  /*9d80*/  VIADD R17, R17, 0x4 ;  /* 0x0000000411117836 */ /* 0x000fe20000000000 */
[----:B------:R-:W-:Y:S01]  /*9d90*/  IADD3 R8, PT, PT, R8, 0x4, RZ ;  /* 0x0000000408087810 */ /* 0x000fe20007ffe0ff */
[C---:B------:R-:W-:Y:S01]  /*9da0*/  IMAD.IADD R22, R13.reuse, 0x1, R22 ;  /* 0x000000010d167824 */ /* 0x040fe200078e0216 */
[----:B------:R-:W-:Y:S01]  /*9db0*/  @!P1 LEA.HI.X.SX32 R27, R10, R7, 0x1, P0 ;  /* 0x000000070a1b9211 */ /* 0x000fe200000f0eff */
[----:B------:R-:W-:Y:S01]  /*9dc0*/  IMAD.IADD R18, R13, 0x1, R18 ;  /* 0x000000010d127824 */ /* 0x000fe200078e0212 */
[----:B------:R-:W-:Y:S01]  /*9dd0*/  ISETP.NE.AND P0, PT, R17, RZ, PT ;  /* 0x000000ff1100720c */ /* 0x000fe20003f05270 */
[C---:B------:R-:W-:Y:S01]  /*9de0*/  IMAD.IADD R16, R13.reuse, 0x1, R16 ;  /* 0x000000010d107824 */ /* 0x040fe200078e0210 */
[C---:B------:R-:W-:Y:S01]  /*9df0*/  IADD3 R10, PT, PT, R13.reuse, R10, RZ ;  /* 0x0000000a0d0a7210 */ /* 0x040fe20007ffe0ff */
[----:B0-----:R-:W0:Y:S01]  /*9e00*/  @!P1 LDC.64 R14, c[0x0][0x388] ;  /* 0x0000e200ff0e9b82 */ /* 0x001e220000000a00 */
[C---:B------:R-:W-:Y:S01]  /*9e10*/  IMAD.IADD R28, R13.reuse, 0x1, R28 ;  /* 0x000000010d1c7824 */ /* 0x040fe200078e021c */
[C---:B------:R-:W-:Y:S01]  /*9e20*/  IADD3 R26, PT, PT, R13.reuse, R26, RZ ;  /* 0x0000001a0d1a7210 */ /* 0x040fe20007ffe0ff */
[----:B------:R-:W-:-:S02]  /*9e30*/  IMAD.IADD R6, R13, 0x1, R6 ;  /* 0x000000010d067824 */ /* 0x000fc400078e0206 */
[----:B------:R-:W-:Y:S01]  /*9e40*/  IMAD.IADD R24, R13, 0x1, R24 ;  /* 0x000000010d187824 */ /* 0x000fe200078e0218 */
[----:B0-----:R-:W-:-:S04]  /*9e50*/  @!P1 LEA R14, P3, R25, R14, 0x2 ;  /* 0x0000000e190e9211 */ /* 0x001fc800078610ff */
[----:B------:R-:W-:-:S05]  /*9e60*/  @!P1 LEA.HI.X R15, R25, R15, R27, 0x2, P3 ;  /* 0x0000000f190f9211 */ /* 0x000fca00018f141b */
[----:B--2---:R1:W-:Y:S01]  /*9e70*/  @!P1 STG.E desc[UR8][R14.64+0x4], R23 ;  /* 0x000004170e009986 */ /* 0x0043e2000c101908 */
[----:B------:R-:W-:Y:S05]  /*9e80*/  @P0 BRA `(.L_x_177) ;  /* 0xfffffffc00100947 */ /* 0x000fea000383ffff */
.L_x_176:
[----:B------:R-:W-:Y:S05]  /*9e90*/  BSYNC.RECONVERGENT B2 ;  /* 0x0000000000027941 */ /* 0x000fea0003800200 */
.L_x_175:
[----:B------:R-:W-:Y:S05]  /*9ea0*/  @!P2 BRA `(.L_x_174) ;  /* 0x000000000060a947 */ /* 0x000fea0003800000 */
[----:B------:R-:W-:Y:S01]  /*9eb0*/  IMAD.IADD R9, R9, 0x1, R4 ;  /* 0x0000000109097824 */ /* 0x000fe200078e0204 */
[----:B-1--4-:R-:W-:Y:S01]  /*9ec0*/  SHF.R.S32.HI R15, RZ, 0x1f, R3 ;  /* 0x0000001fff0f7819 */ /* 0x012fe20000011403 */
[----:B------:R-:W-:Y:S02]  /*9ed0*/  IMAD.MOV R0, RZ, RZ, -R0 ;  /* 0x000000ffff007224 */ /* 0x000fe400078e0a00 */
[----:B------:R-:W-:-:S04]  /*9ee0*/  IMAD R8, R2, R9, RZ ;  /* 0x0000000902087224 */ /* 0x000fc800078e02ff */
[----:B------:R-:W-:-:S07]  /*9ef0*/  IMAD.IADD R3, R8, 0x1, R3 ;  /* 0x0000000108037824 */ /* 0x000fce00078e0203 */
.L_x_178:
[----:B------:R-:W0:Y:S02]  /*9f00*/  LDCU UR4, c[0x3][URZ] ;  /* 0x00c00000ff0477ac */ /* 0x000e240008000800 */
[----:B0-----:R-:W-:-:S04]  /*9f10*/  ISETP.GT.AND P0, PT, R9, UR4, PT ;  /* 0x0000000409007c0c */ /* 0x001fc8000bf04270 */
[----:B------:R-:W-:-:S13]  /*9f20*/  ISETP.LT.OR P0, PT, R9, 0x1, P0 ;  /* 0x000000010900780c */ /* 0x000fda0000701670 */
[----:B------:R-:W0:Y:S08]  /*9f30*/  @!P0 LDC.64 R6, c[0x0][0x388] ;  /* 0x0000e200ff068b82 */ /* 0x000e300000000a00 */
[----:B------:R-:W1:Y:S01]  /*9f40*/  @!P0 LDC.64 R4, c[0x0][0x388] ;  /* 0x0000e200ff048b82 */ /* 0x000e620000000a00 */
[----:B0-----:R-:W-:-:S06]  /*9f50*/  @!P0 IMAD.WIDE R6, R3, 0x4, R6 ;  /* 0x0000000403068825 */ /* 0x001fcc00078e0206 */
[----:B------:R-:W2:Y:S01]  /*9f60*/  @!P0 LDG.E R7, desc[UR8][R6.64] ;  /* 0x0000000806078981 */ /* 0x000ea2000c1e1900 */
[--C-:B------:R-:W-:Y:S01]  /*9f70*/  @!P0 SHF.R.S32.HI R10, RZ, 0x1f, R8.reuse ;  /* 0x0000001fff0a8819 */ /* 0x100fe20000011408 */
[----:B------:R-:W-:Y:S01]  /*9f80*/  VIADD R0, R0, 0x1 ;  /* 0x0000000100007836 */ /* 0x000fe20000000000 */
[----:B------:R-:W-:Y:S01]  /*9f90*/  @!P0 IADD3 R13, P1, PT, R8, UR4, RZ ;  /* 0x00000004080d8c10 */ /* 0x000fe2000ff3e0ff */
[----:B------:R-:W-:Y:S01]  /*9fa0*/  VIADD R9, R9, 0x1 ;  /* 0x0000000109097836 */ /* 0x000fe20000000000 */
[C---:B------:R-:W-:Y:S01]  /*9fb0*/  IADD3 R3, PT, PT, R2.reuse, R3, RZ ;  /* 0x0000000302037210 */ /* 0x040fe20007ffe0ff */
[----:B------:R-:W-:Y:S01]  /*9fc0*/  IMAD.IADD R8, R2, 0x1, R8 ;  /* 0x0000000102087824 */ /* 0x000fe200078e0208 */
[----:B------:R-:W-:Y:S02]  /*9fd0*/  @!P0 IADD3.X R10, PT, PT, R15, R10, RZ, P1, !PT ;  /* 0x0000000a0f0a8210 */ /* 0x000fe40000ffe4ff */
[----:B-1----:R-:W-:-:S04]  /*9fe0*/  @!P0 LEA R4, P1, R13, R4, 0x2 ;  /* 0x000000040d048211 */ /* 0x002fc800078210ff */
[----:B------:R-:W-:-:S05]  /*9ff0*/  @!P0 LEA.HI.X R5, R13, R5, R10, 0x2, P1 ;  /* 0x000000050d058211 */ /* 0x000fca00008f140a */
[----:B--2---:R0:W-:Y:S01]  /*a000*/  @!P0 STG.E desc[UR8][R4.64+0x4], R7 ;  /* 0x0000040704008986 */ /* 0x0041e2000c101908 */
[----:B------:R-:W-:-:S13]  /*a010*/  ISETP.NE.AND P0, PT, R0, RZ, PT ;  /* 0x000000ff0000720c */ /* 0x000fda0003f05270 */
[----:B0-----:R-:W-:Y:S05]  /*a020*/  @P0 BRA `(.L_x_178) ;  /* 0xfffffffc00b40947 */ /* 0x001fea000383ffff */
.L_x_174:
[----:B------:R-:W-:Y:S05]  /*a030*/  BSYNC.RECONVERGENT B1 ;  /* 0x0000000000017941 */ /* 0x000fea0003800200 */
.L_x_173:
[----:B------:R-:W-:Y:S01]  /*a040*/  ISETP.GT.U32.AND P0, PT, R19, 0x7ffffffe, PT ;  /* 0x7ffffffe1300780c */ /* 0x000fe20003f04070 */
[----:B------:R-:W-:-:S12]  /*a050*/  BSSY.RECONVERGENT B1, `(.L_x_179) ;  /* 0x0000043000017945 */ /* 0x000fd80003800200 */
[----:B------:R-:W-:Y:S05]  /*a060*/  @P0 BRA `(.L_x_180) ;  /* 0x0000000400040947 */ /* 0x000fea0003800000 */
[----:B------:R-:W0:Y:S01]  /*a070*/  LDC R9, c[0x3][RZ] ;  /* 0x00c00000ff097b82 */ /* 0x000e220000000800 */
[----:B------:R-:W-:Y:S01]  /*a080*/  ISETP.GE.U32.AND P0, PT, R19, 0x3, PT ;  /* 0x000000031300780c */ /* 0x000fe20003f06070 */
[----:B------:R-:W-:Y:S01]  /*a090*/  BSSY.RECONVERGENT B2, `(.L_x_181) ;  /* 0x000002c000027945 */ /* 0x000fe20003800200 */
[----:B----4-:R-:W-:Y:S01]  /*a0a0*/  LOP3.LUT R8, R11, 0x3, RZ, 0xc0, !PT ;  /* 0x000000030b087812 */ /* 0x010fe200078ec0ff */
[----:B------:R-:W-:-:S03]  /*a0b0*/  IMAD.MOV.U32 R13, RZ, RZ, RZ ;  /* 0x000000ffff0d7224 */ /* 0x000fc600078e00ff */
[----:B------:R-:W-:Y:S01]  /*a0c0*/  ISETP.NE.AND P2, PT, R8, RZ, PT ;  /* 0x000000ff0800720c */ /* 0x000fe20003f45270 */
[----:B0-----:R-:W-:-:S04]  /*a0d0*/  VIADD R9, R9, 0x2 ;  /* 0x0000000209097836 */ /* 0x001fc80000000000 */
[----:B------:R-:W-:Y:S02]  /*a0e0*/  IMAD R0, R20, R9, RZ ;  /* 0x0000000914007224 */ /* 0x000fe400078e02ff */
[----:B------:R-:W-:Y:S06]  /*a0f0*/  @!P0 BRA `(.L_x_182) ;  /* 0x0000000000948947 */ /* 0x000fec0003800000 */
[----:B------:R-:W0:Y:S01]  /*a100*/  LDC.64 R2, c[0x0][0x388] ;  /* 0x0000e200ff027b82 */ /* 0x000e220000000a00 */
[----:B------:R-:W-:Y:S01]  /*a110*/  LOP3.LUT R13, R11, 0xfffffffc, RZ, 0xc0, !PT ;  /* 0xfffffffc0b0d7812 */ /* 0x000fe200078ec0ff */
[----:B------:R-:W-:-:S03]  /*a120*/  IMAD.MOV.U32 R11, RZ, RZ, RZ ;  /* 0x000000ffff0b7224 */ /* 0x000fc600078e00ff */
[----:B------:R-:W-:-:S07]  /*a130*/  IADD3 R10, PT, PT, -R13, RZ, RZ ;  /* 0x000000ff0d0a7210 */ /* 0x000fce0007ffe1ff */
.L_x_183:
[----:B--2---:R-:W2:Y:S01]  /*a140*/  LDCU UR4, c[0x3][URZ] ;  /* 0x00c00000ff0477ac */ /* 0x004ea20008000800 */
[----:B------:R-:W-:-:S05]  /*a150*/  IMAD.IADD R21, R12, 0x1, R11 ;  /* 0x000000010c157824 */ /* 0x000fca00078e020b */
[C---:B--2---:R-:W-:Y:S02]  /*a160*/  ISETP.GT.AND P0, PT, R21.reuse, UR4, PT ;  /* 0x0000000415007c0c */ /* 0x044fe4000bf04270 */
[----:B------:R-:W-:Y:S02]  /*a170*/  IADD3 R4, PT, PT, R0, -UR4, R21 ;  /* 0x8000000400047c10 */ /* 0x000fe4000fffe015 */
[----:B------:R-:W-:-:S03]  /*a180*/  ISETP.LT.OR P0, PT, R21, 0x1, P0 ;  /* 0x000000011500780c */ /* 0x000fc60000701670 */
[----:B------:R-:W-:-:S04]  /*a190*/  VIADD R5, R4, 0xfffffffe ;  /* 0xfffffffe04057836 */ /* 0x000fc80000000000 */
[----:B0-----:R-:W-:-:S06]  /*a1a0*/  IMAD.WIDE R4, R5, 0x4, R2 ;  /* 0x0000000405047825 */ /* 0x001fcc00078e0202 */
[----:B-1----:R-:W2:Y:S01]  /*a1b0*/  @!P0 LDG.E R14, desc[UR8][R4.64] ;  /* 0x00000008040e8981 */ /* 0x002ea2000c1e1900 */
[----:B------:R-:W-:-:S05]  /*a1c0*/  VIADD R6, R21, 0x1 ;  /* 0x0000000115067836 */ /* 0x000fca0000000000 */
[----:B------:R-:W-:Y:S01]  /*a1d0*/  ISETP.GT.AND P1, PT, R6, UR4, PT ;  /* 0x0000000406007c0c */ /* 0x000fe2000bf24270 */
[----:B------:R-:W-:-:S03]  /*a1e0*/  IMAD.WIDE R6, R9, 0x4, R4 ;  /* 0x0000000409067825 */ /* 0x000fc600078e0204 */
[----:B------:R-:W-:Y:S01]  /*a1f0*/  ISETP.GT.U32.OR P1, PT, R21, 0x7ffffffe, P1 ;  /* 0x7ffffffe1500780c */ /* 0x000fe20000f24470 */
[----:B--2---:R-:W-:-:S05]  /*a200*/  @!P0 FADD R17, -R14, -RZ ;  /* 0x800000ff0e118221 */ /* 0x004fca0000000100 */
[----:B------:R0:W-:Y:S07]  /*a210*/  @!P0 STG.E desc[UR8][R6.64], R17 ;  /* 0x0000001106008986 */ /* 0x0001ee000c101908 */
[----:B------:R-:W2:Y:S01]  /*a220*/  @!P1 LDG.E R14, desc[UR8][R4.64+0x4] ;  /* 0x00000408040e9981 */ /* 0x000ea2000c1e1900 */
[----:B------:R-:W-:-:S04]  /*a230*/  IADD3 R15, PT, PT, R21, 0x2, RZ ;  /* 0x00000002150f7810 */ /* 0x000fc80007ffe0ff */
[----:B------:R-:W-:-:S04]  /*a240*/  ISETP.GT.AND P0, PT, R15, UR4, PT ;  /* 0x000000040f007c0c */ /* 0x000fc8000bf04270 */
[----:B------:R-:W-:Y:S01]  /*a250*/  ISETP.LT.OR P0, PT, R15, 0x1, P0 ;  /* 0x000000010f00780c */ /* 0x000fe20000701670 */
[----:B------:R-:W-:Y:S02]  /*a260*/  VIADD R15, R21, 0x3 ;  /* 0x00000003150f7836 */ /* 0x000fe40000000000 */
[----:B--2---:R-:W-:-:S05]  /*a270*/  @!P1 FADD R19, -R14, -RZ ;  /* 0x800000ff0e139221 */ /* 0x004fca0000000100 */
[----:B------:R2:W-:Y:S05]  /*a280*/  @!P1 STG.E desc[UR8][R6.64+0x4], R19 ;  /* 0x0000041306009986 */ /* 0x0005ea000c101908 */
[----:B------:R-:W3:Y:S01]  /*a290*/  @!P0 LDG.E R14, desc[UR8][R4.64+0x8] ;  /* 0x00000808040e8981 */ /* 0x000ee2000c1e1900 */
[----:B------:R-:W-:-:S04]  /*a2a0*/  ISETP.GT.AND P1, PT, R15, UR4, PT ;  /* 0x000000040f007c0c */ /* 0x000fc8000bf24270 */
[----:B------:R-:W-:Y:S01]  /*a2b0*/  ISETP.LT.OR P1, PT, R15, 0x1, P1 ;  /* 0x000000010f00780c */ /* 0x000fe20000f21670 */
[----:B---3--:R-:W-:-:S05]  /*a2c0*/  @!P0 FADD R15, -R14, -RZ ;  /* 0x800000ff0e0f8221 */ /* 0x008fca0000000100 */
[----:B------:R2:W-:Y:S07]  /*a2d0*/  @!P0 STG.E desc[UR8][R6.64+0x8], R15 ;  /* 0x0000080f06008986 */ /* 0x0005ee000c101908 */
[----:B------:R-:W0:Y:S01]  /*a2e0*/  @!P1 LDG.E R14, desc[UR8][R4.64+0xc] ;  /* 0x00000c08040e9981 */ /* 0x000e22000c1e1900 */
[----:B------:R-:W-:Y:S02]  /*a2f0*/  VIADD R10, R10, 0x4 ;  /* 0x000000040a0a7836 */ /* 0x000fe40000000000 */
[----:B------:R-:W-:-:S03]  /*a300*/  VIADD R11, R11, 0x4 ;  /* 0x000000040b0b7836 */ /* 0x000fc60000000000 */
[----:B------:R-:W-:Y:S01]  /*a310*/  ISETP.NE.AND P0, PT, R10, RZ, PT ;  /* 0x000000ff0a00720c */ /* 0x000fe20003f05270 */
[----:B0-----:R-:W-:-:S05]  /*a320*/  @!P1 FADD R17, -R14, -RZ ;  /* 0x800000ff0e119221 */ /* 0x001fca0000000100 */
[----:B------:R2:W-:Y:S07]  /*a330*/  @!P1 STG.E desc[UR8][R6.64+0xc], R17 ;  /* 0x00000c1106009986 */ /* 0x0005ee000c101908 */
[----:B------:R-:W-:Y:S05]  /*a340*/  @P0 BRA `(.L_x_183) ;  /* 0xfffffffc007c0947 */ /* 0x000fea000383ffff */
.L_x_182:
[----:B------:R-:W-:Y:S05]  /*a350*/  BSYNC.RECONVERGENT B2 ;  /* 0x0000000000027941 */ /* 0x000fea0003800200 */
.L_x_181:
[----:B------:R-:W-:Y:S05]  /*a360*/  @!P2 BRA `(.L_x_180) ;  /* 0x000000000044a947 */ /* 0x000fea0003800000 */
[----:B------:R-:W-:-:S07]  /*a370*/  IADD3 R8, PT, PT, -R8, RZ, RZ ;  /* 0x000000ff08087210 */ /* 0x000fce0007ffe1ff */
.L_x_184:
[----:B------:R-:W0:Y:S01]  /*a380*/  LDCU UR4, c[0x3][URZ] ;  /* 0x00c00000ff0477ac */ /* 0x000e220008000800 */
[----:B------:R-:W-:-:S05]  /*a390*/  IMAD.IADD R5, R12, 0x1, R13 ;  /* 0x000000010c057824 */ /* 0x000fca00078e020d */
[----:B0-----:R-:W-:-:S04]  /*a3a0*/  ISETP.GT.AND P0, PT, R5, UR4, PT ;  /* 0x0000000405007c0c */ /* 0x001fc8000bf04270 */
[----:B------:R-:W-:-:S13]  /*a3b0*/  ISETP.LT.OR P0, PT, R5, 0x1, P0 ;  /* 0x000000010500780c */ /* 0x000fda0000701670 */
[----:B------:R-:W0:Y:S01]  /*a3c0*/  @!P0 LDC.64 R2, c[0x0][0x388] ;  /* 0x0000e200ff028b82 */ /* 0x000e220000000a00 */
[----:B------:R-:W-:-:S05]  /*a3d0*/  @!P0 IADD3 R4, PT, PT, R0, -UR4, R5 ;  /* 0x8000000400048c10 */ /* 0x000fca000fffe005 */
[----:B------:R-:W-:-:S04]  /*a3e0*/  @!P0 VIADD R5, R4, 0xfffffffe ;  /* 0xfffffffe04058836 */ /* 0x000fc80000000000 */
[----:B0-----:R-:W-:-:S05]  /*a3f0*/  @!P0 IMAD.WIDE R2, R5, 0x4, R2 ;  /* 0x0000000405028825 */ /* 0x001fca00078e0202 */
[----:B--2---:R-:W2:Y:S01]  /*a400*/  @!P0 LDG.E R6, desc[UR8][R2.64] ;  /* 0x0000000802068981 */ /* 0x004ea2000c1e1900 */
[----:B------:R-:W-:Y:S01]  /*a410*/  @!P0 IMAD.WIDE R4, R9, 0x4, R2 ;  /* 0x0000000409048825 */ /* 0x000fe200078e0202 */
[----:B------:R-:W-:-:S03]  /*a420*/  IADD3 R13, PT, PT, R13, 0x1, RZ ;  /* 0x000000010d0d7810 */ /* 0x000fc60007ffe0ff */
[----:B------:R-:W-:Y:S02]  /*a430*/  VIADD R8, R8, 0x1 ;  /* 0x0000000108087836 */ /* 0x000fe40000000000 */
[----:B--2---:R-:W-:-:S05]  /*a440*/  @!P0 FADD R7, -R6, -RZ ;  /* 0x800000ff06078221 */ /* 0x004fca0000000100 */
[----:B------:R0:W-:Y:S01]  /*a450*/  @!P0 STG.E desc[UR8][R4.64], R7 ;  /* 0x0000000704008986 */ /* 0x0001e2000c101908 */
[----:B------:R-:W-:-:S13]  /*a460*/  ISETP.NE.AND P0, PT, R8, RZ, PT ;  /* 0x000000ff0800720c */ /* 0x000fda0003f05270 */
[----:B0-----:R-:W-:Y:S05]  /*a470*/  @P0 BRA `(.L_x_184) ;  /* 0xfffffffc00c00947 */ /* 0x001fea000383ffff */
.L_x_180:
[----:B------:R-:W-:Y:S05]  /*a480*/  BSYNC.RECONVERGENT B1 ;  /* 0x0000000000017941 */ /* 0x000fea0003800200 */
.L_x_179:
[----:B------:R-:W0:Y:S02]  /*a490*/  LDC R0, c[0x3][RZ] ;  /* 0x00c00000ff007b82 */ /* 0x000e240000000800 */
[C---:B0-----:R-:W-:Y:S01]  /*a4a0*/  ISETP.NE.AND P0, PT, R0.reuse, -0x1, PT ;  /* 0xffffffff0000780c */ /* 0x041fe20003f05270 */
[----:B------:R-:W-:-:S04]  /*a4b0*/  VIADD R3, R0, 0x2 ;  /* 0x0000000200037836 */ /* 0x000fc80000000000 */
[----:B--2---:R-:W-:-:S04]  /*a4c0*/  IMAD R7, R20, R3, RZ ;  /* 0x0000000314077224 */ /* 0x004fc800078e02ff */
[----:B------:R-:W-:-:S04]  /*a4d0*/  IMAD.IADD R9, R20, 0x1, R7 ;  /* 0x0000000114097824 */ /* 0x000fc800078e0207 */
[----:B------:R-:W-:Y:S05]  /*a4e0*/  @P0 BRA `(.L_x_185) ;  /* 0x00000000001c0947 */ /* 0x000fea0003800000 */
[----:B------:R-:W0:Y:S02]  /*a4f0*/  LDC.64 R2, c[0x0][0x388] ;  /* 0x0000e200ff027b82 */ /* 0x000e240000000a00 */
[----:B0-----:R-:W-:-:S05]  /*a500*/  IMAD.WIDE.U32 R2, R9, 0x4, R2 ;  /* 0x0000000409027825 */ /* 0x001fca00078e0002 */
[----:B------:R-:W2:Y:S02]  /*a510*/  LDG.E R0, desc[UR8][R2.64+0x4] ;  /* 0x0000040802007981 */ /* 0x000ea4000c1e1900 */
[----:B--2---:R-:W-:-:S04]  /*a520*/  FADD R0, R0, R0 ;  /* 0x0000000000007221 */ /* 0x004fc80000000000 */
[----:B------:R-:W-:-:S05]  /*a530*/  FMUL R5, R0, 0.5 ;  /* 0x3f00000000057820 */ /* 0x000fca0000400000 */
[----:B------:R-:W-:Y:S01]  /*a540*/  STG.E desc[UR8][R2.64], R5 ;  /* 0x0000000502007986 */ /* 0x000fe2000c101908 */
[----:B------:R-:W-:Y:S05]  /*a550*/  EXIT ;  /* 0x000000000000794d */ /* 0x000fea0003800000 */
.L_x_185:
[----:B------:R-:W0:Y:S01]  /*a560*/  LDC.64 R4, c[0x0][0x388] ;  /* 0x0000e200ff047b82 */ /* 0x000e220000000a00 */
[--C-:B------:R-:W-:Y:S01]  /*a570*/  IMAD.IADD R3, R7, 0x1, R0.reuse ;  /* 0x0000000107037824 */ /* 0x100fe200078e0200 */
[----:B------:R-:W-:-:S06]  /*a580*/  IADD3 R9, PT, PT, R9, -0x2, -R0 ;  /* 0xfffffffe09097810 */ /* 0x000fcc0007ffe800 */
[----:B------:R-:W2:Y:S01]  /*a590*/  LDC.64 R10, c[0x0][0x388] ;  /* 0x0000e200ff0a7b82 */ /* 0x000ea20000000a00 */
[----:B0-----:R-:W-:-:S04]  /*a5a0*/  IMAD.WIDE R2, R3, 0x4, R4 ;  /* 0x0000000403027825 */ /* 0x001fc800078e0204 */
[----:B------:R-:W-:Y:S02]  /*a5b0*/  IMAD.WIDE R4, R9, 0x4, R4 ;  /* 0x0000000409047825 */ /* 0x000fe400078e0204 */
[----:B------:R-:W3:Y:S04]  /*a5c0*/  LDG.E R2, desc[UR8][R2.64] ;  /* 0x0000000802027981 */ /* 0x000ee8000c1e1900 */
[----:B------:R-:W3:Y:S01]  /*a5d0*/  LDG.E R5, desc[UR8][R4.64] ;  /* 0x0000000804057981 */ /* 0x000ee2000c1e1900 */
[----:B------:R-:W-:Y:S02]  /*a5e0*/  SHF.R.S32.HI R9, RZ, 0x1f, R7 ;  /* 0x0000001fff097819 */ /* 0x000fe40000011407 */
[----:B------:R-:W-:-:S04]  /*a5f0*/  IADD3 R7, P0, PT, R7, R0, RZ ;  /* 0x0000000007077210 */ /* 0x000fc80007f1e0ff */
[----:B----4-:R-:W-:Y:S02]  /*a600*/  LEA.HI.X.SX32 R8, R0, R9, 0x1, P0 ;  /* 0x0000000900087211 */ /* 0x010fe400000f0eff */
[----:B--2---:R-:W-:-:S04]  /*a610*/  LEA R6, P0, R7, R10, 0x2 ;  /* 0x0000000a07067211 */ /* 0x004fc800078010ff */
[----:B------:R-:W-:Y:S01]  /*a620*/  LEA.HI.X R7, R7, R11, R8, 0x2, P0 ;  /* 0x0000000b07077211 */ /* 0x000fe200000f1408 */
[----:B---3--:R-:W-:-:S04]  /*a630*/  FADD R0, R2, R5 ;  /* 0x0000000502007221 */ /* 0x008fc80000000000 */
[----:B------:R-:W-:-:S05]  /*a640*/  FMUL R9, R0, 0.5 ;  /* 0x3f00000000097820 */ /* 0x000fca0000400000 */
[----:B------:R-:W-:Y:S01]  /*a650*/  STG.E desc[UR8][R6.64+0x4], R9 ;  /* 0x0000040906007986 */ /* 0x000fe2000c101908 */
[----:B------:R-:W-:Y:S05]  /*a660*/  EXIT ;  /* 0x000000000000794d */ /* 0x000fea0003800000 */
.L_x_172:
[----:B------:R-:W-:-:S13]  /*a670*/  ISETP.NE.AND P1, PT, R9, RZ, PT ;  /* 0x000000ff0900720c */ /* 0x000fda0003f25270 */
[----:B------:R-:W-:Y:S05]  /*a680*/  @P1 BRA `(.L_x_186) ;  /* 0x0000000c00081947 */ /* 0x000fea0003800000 */
[----:B------:R-:W-:Y:S01]  /*a690*/  ISETP.GT.U32.AND P0, PT, R19, 0x7ffffffe, PT ;  /* 0x7ffffffe1300780c */ /* 0x000fe20003f04070 */
[----:B------:R-:W-:-:S12]  /*a6a0*/  BSSY.RECONVERGENT B1, `(.L_x_187) ;  /* 0x0000043000017945 */ /* 0x000fd80003800200 */
[----:B------:R-:W-:Y:S05]  /*a6b0*/  @P0 BRA `(.L_x_188) ;  /* 0x0000000400040947 */ /* 0x000fea0003800000 */
[----:B------:R-:W0:Y:S01]  /*a6c0*/  LDC R0, c[0x3][RZ] ;  /* 0x00c00000ff007b82 */ /* 0x000e220000000800 */
[----:B------:R-:W-:Y:S01]  /*a6d0*/  ISETP.GE.U32.AND P0, PT, R19, 0x3, PT ;  /* 0x000000031300780c */ /* 0x000fe20003f06070 */
[----:B------:R-:W-:Y:S01]  /*a6e0*/  BSSY.RECONVERGENT B2, `(.L_x_189) ;  /* 0x000002d000027945 */ /* 0x000fe20003800200 */
[----:B------:R-:W-:Y:S01]  /*a6f0*/  LOP3.LUT R4, R11, 0x3, RZ, 0xc0, !PT ;  /* 0x000000030b047812 */ /* 0x000fe200078ec0ff */
[----:B------:R-:W-:-:S03]  /*a700*/  HFMA2 R5, -RZ, RZ, 0, 0 ;  /* 0x00000000ff057431 */ /* 0x000fc600000001ff */
[----:B------:R-:W-:Y:S01]  /*a710*/  ISETP.NE.AND P2, PT, R4, RZ, PT ;  /* 0x000000ff0400720c */ /* 0x000fe20003f45270 */
[----:B0-----:R-:W-:-:S06]  /*a720*/  VIADD R0, R0, 0x2 ;  /* 0x0000000200007836 */ /* 0x001fcc0000000000 */
[----:B------:R-:W-:Y:S06]  /*a730*/  @!P0 BRA `(.L_x_190) ;  /* 0x00000000009c8947 */ /* 0x000fec0003800000 */
[----:B------:R-:W0:Y:S01]  /*a740*/  LDC.64 R2, c[0x0][0x388] ;  /* 0x0000e200ff027b82 */ /* 0x000e220000000a00 */
[----:B------:R-:W-:Y:S01]  /*a750*/  LOP3.LUT R5, R11, 0xfffffffc, RZ, 0xc0, !PT ;  /* 0xfffffffc0b057812 */ /* 0x000fe200078ec0ff */
[----:B------:R-:W-:-:S04]  /*a760*/  IMAD.MOV.U32 R9, RZ, RZ, RZ ;  /* 0x000000ffff097224 */ /* 0x000fc800078e00ff */
[----:B----4-:R-:W-:-:S07]  /*a770*/  IMAD.MOV R8, RZ, RZ, -R5 ;  /* 0x000000ffff087224 */ /* 0x010fce00078e0a05 */
.L_x_191:
[----:B-1----:R-:W1:Y:S01]  /*a780*/  LDCU UR4, c[0x3][URZ] ;  /* 0x00c00000ff0477ac */ /* 0x002e620008000800 */
[----:B------:R-:W-:-:S05]  /*a790*/  IADD3 R21, PT, PT, R12, R9, RZ ;  /* 0x000000090c157210 */ /* 0x000fca0007ffe0ff */
[----:B------:R-:W-:-:S04]  /*a7a0*/  IMAD.IADD R7, R0, 0x1, R21 ;  /* 0x0000000100077824 */ /* 0x000fc800078e0215 */
[----:B0-----:R-:W-:Y:S01]  /*a7b0*/  IMAD.WIDE R6, R7, 0x4, R2 ;  /* 0x0000000407067825 */ /* 0x001fe200078e0202 */
[----:B-1----:R-:W-:-:S04]  /*a7c0*/  ISETP.GT.AND P0, PT, R21, UR4, PT ;  /* 0x0000000415007c0c */ /* 0x002fc8000bf04270 */
[----:B------:R-:W-:-:S13]  /*a7d0*/  ISETP.LT.OR P0, PT, R21, 0x1, P0 ;  /* 0x000000011500780c */ /* 0x000fda0000701670 */
[----:B------:R-:W2:Y:S01]  /*a7e0*/  @!P0 LDG.E R11, desc[UR8][R6.64] ;  /* 0x00000008060b8981 */ /* 0x000ea2000c1e1900 */
[C---:B------:R-:W-:Y:S02]  /*a7f0*/  VIADD R17, R21.reuse, 0x1 ;  /* 0x0000000115117836 */ /* 0x040fe40000000000 */
[----:B------:R-:W-:-:S03]  /*a800*/  @!P0 IMAD.WIDE.U32 R14, R21, 0x4, R2 ;  /* 0x00000004150e8825 */ /* 0x000fc600078e0002 */
[----:B------:R-:W-:-:S04]  /*a810*/  ISETP.GT.AND P1, PT, R17, UR4, PT ;  /* 0x0000000411007c0c */ /* 0x000fc8000bf24270 */
[----:B------:R-:W-:Y:S01]  /*a820*/  ISETP.GT.U32.OR P1, PT, R21, 0x7ffffffe, P1 ;  /* 0x7ffffffe1500780c */ /* 0x000fe20000f24470 */
[----:B--2---:R-:W-:-:S05]  /*a830*/  @!P0 FADD R13, -R11, -RZ ;  /* 0x800000ff0b0d8221 */ /* 0x004fca0000000100 */
[----:B------:R0:W-:Y:S07]  /*a840*/  @!P0 STG.E desc[UR8][R14.64], R13 ;  /* 0x0000000d0e008986 */ /* 0x0001ee000c101908 */
[----:B------:R-:W2:Y:S01]  /*a850*/  @!P1 LDG.E R11, desc[UR8][R6.64+0x4] ;  /* 0x00000408060b9981 */ /* 0x000ea2000c1e1900 */
[----:B------:R-:W-:Y:S02]  /*a860*/  VIADD R23, R21, 0x2 ;  /* 0x0000000215177836 */ /* 0x000fe40000000000 */
[----:B------:R-:W-:-:S03]  /*a870*/  @!P1 IMAD.WIDE.U32 R16, R17, 0x4, R2 ;  /* 0x0000000411109825 */ /* 0x000fc600078e0002 */
[----:B------:R-:W-:-:S04]  /*a880*/  ISETP.GT.AND P0, PT, R23, UR4, PT ;  /* 0x0000000417007c0c */ /* 0x000fc8000bf04270 */
[----:B------:R-:W-:Y:S01]  /*a890*/  ISETP.LT.OR P0, PT, R23, 0x1, P0 ;  /* 0x000000011700780c */ /* 0x000fe20000701670 */
[----:B--2---:R-:W-:-:S05]  /*a8a0*/  @!P1 FADD R19, -R11, -RZ ;  /* 0x800000ff0b139221 */ /* 0x004fca0000000100 */
[----:B------:R1:W-:Y:S07]  /*a8b0*/  @!P1 STG.E desc[UR8][R16.64], R19 ;  /* 0x0000001310009986 */ /* 0x0003ee000c101908 */
[----:B------:R-:W2:Y:S01]  /*a8c0*/  @!P0 LDG.E R11, desc[UR8][R6.64+0x8] ;  /* 0x00000808060b8981 */ /* 0x000ea2000c1e1900 */
[----:B------:R-:W-:Y:S01]  /*a8d0*/  IADD3 R21, PT, PT, R21, 0x3, RZ ;  /* 0x0000000315157810 */ /* 0x000fe20007ffe0ff */
[----:B0-----:R-:W-:-:S03]  /*a8e0*/  @!P0 IMAD.WIDE.U32 R14, R23, 0x4, R2 ;  /* 0x00000004170e8825 */ /* 0x001fc600078e0002 */
[----:B------:R-:W-:-:S04]  /*a8f0*/  ISETP.GT.AND P1, PT, R21, UR4, PT ;  /* 0x0000000415007c0c */ /* 0x000fc8000bf24270 */
[----:B------:R-:W-:Y:S01]  /*a900*/  ISETP.LT.OR P1, PT, R21, 0x1, P1 ;  /* 0x000000011500780c */ /* 0x000fe20000f21670 */
[----:B--2---:R-:W-:-:S05]  /*a910*/  @!P0 FADD R13, -R11, -RZ ;  /* 0x800000ff0b0d8221 */ /* 0x004fca0000000100 */
[----:B------:R1:W-:Y:S07]  /*a920*/  @!P0 STG.E desc[UR8][R14.64], R13 ;  /* 0x0000000d0e008986 */ /* 0x0003ee000c101908 */
[----:B------:R-:W2:Y:S01]  /*a930*/  @!P1 LDG.E R11, desc[UR8][R6.64+0xc] ;  /* 0x00000c08060b9981 */ /* 0x000ea2000c1e1900 */
[----:B------:R-:W-:-:S04]  /*a940*/  @!P1 IMAD.WIDE.U32 R22, R21, 0x4, R2 ;  /* 0x0000000415169825 */ /* 0x000fc800078e0002 */
[----:B------:R-:W-:Y:S02]  /*a950*/  VIADD R8, R8, 0x4 ;  /* 0x0000000408087836 */ /* 0x000fe40000000000 */
[----:B------:R-:W-:-:S03]  /*a960*/  VIADD R9, R9, 0x4 ;  /* 0x0000000409097836 */ /* 0x000fc60000000000 */
[----:B------:R-:W-:Y:S01]  /*a970*/  ISETP.NE.AND P0, PT, R8, RZ, PT ;  /* 0x000000ff0800720c */ /* 0x000fe20003f05270 */
[----:B--2---:R-:W-:-:S05]  /*a980*/  @!P1 FADD R11, -R11, -RZ ;  /* 0x800000ff0b0b9221 */ /* 0x004fca0000000100 */
[----:B------:R1:W-:Y:S07]  /*a990*/  @!P1 STG.E desc[UR8][R22.64], R11 ;  /* 0x0000000b16009986 */ /* 0x0003ee000c101908 */
[----:B------:R-:W-:Y:S05]  /*a9a0*/  @P0 BRA `(.L_x_191) ;  /* 0xfffffffc00740947 */ /* 0x000fea000383ffff */
.L_x_190:
[----:B------:R-:W-:Y:S05]  /*a9b0*/  BSYNC.RECONVERGENT B2 ;  /* 0x0000000000027941 */ /* 0x000fea0003800200 */
.L_x_189:
[----:B------:R-:W-:Y:S05]  /*a9c0*/  @!P2 BRA `(.L_x_188) ;  /* 0x000000000040a947 */ /* 0x000fea0003800000 */
[----:B------:R-:W-:-:S07]  /*a9d0*/  IMAD.MOV R4, RZ, RZ, -R4 ;  /* 0x000000ffff047224 */ /* 0x000fce00078e0a04 */
.L_x_192:
[----:B------:R-:W0:Y:S01]  /*a9e0*/  LDCU UR4, c[0x3][URZ] ;  /* 0x00c00000ff0477ac */ /* 0x000e220008000800 */
[----:B------:R-:W-:-:S04]  /*a9f0*/  IADD3 R9, PT, PT, R12, R5, RZ ;  /* 0x000000050c097210 */ /* 0x000fc80007ffe0ff */
[----:B0-----:R-:W-:-:S04]  /*aa00*/  ISETP.GT.AND P0, PT, R9, UR4, PT ;  /* 0x0000000409007c0c */ /* 0x001fc8000bf04270 */
[----:B------:R-:W-:-:S13]  /*aa10*/  ISETP.LT.OR P0, PT, R9, 0x1, P0 ;  /* 0x000000010900780c */ /* 0x000fda0000701670 */
[----:B------:R-:W0:Y:S01]  /*aa20*/  @!P0 LDC.64 R6, c[0x0][0x388] ;  /* 0x0000e200ff068b82 */ /* 0x000e220000000a00 */
[----:B------:R-:W-:-:S04]  /*aa30*/  @!P0 IMAD.IADD R3, R0, 0x1, R9 ;  /* 0x0000000100038824 */ /* 0x000fc800078e0209 */
[----:B0-----:R-:W-:-:S06]  /*aa40*/  @!P0 IMAD.WIDE R2, R3, 0x4, R6 ;  /* 0x0000000403028825 */ /* 0x001fcc00078e0206 */
[----:B------:R-:W2:Y:S01]  /*aa50*/  @!P0 LDG.E R2, desc[UR8][R2.64] ;  /* 0x0000000802028981 */ /* 0x000ea2000c1e1900 */
[----:B------:R-:W-:-:S04]  /*aa60*/  @!P0 IMAD.WIDE.U32 R6, R9, 0x4, R6 ;  /* 0x0000000409068825 */ /* 0x000fc800078e0006 */
[----:B------:R-:W-:Y:S02]  /*aa70*/  VIADD R4, R4, 0x1 ;  /* 0x0000000104047836 */ /* 0x000fe40000000000 */
[----:B------:R-:W-:Y:S02]  /*aa80*/  VIADD R5, R5, 0x1 ;  /* 0x0000000105057836 */ /* 0x000fe40000000000 */
[----:B--2---:R-:W-:-:S05]  /*aa90*/  @!P0 FADD R9, -R2, -RZ ;  /* 0x800000ff02098221 */ /* 0x004fca0000000100 */
[----:B------:R0:W-:Y:S01]  /*aaa0*/  @!P0 STG.E desc[UR8][R6.64], R9 ;  /* 0x0000000906008986 */ /* 0x0001e2000c101908 */
[----:B------:R-:W-:-:S13]  /*aab0*/  ISETP.NE.AND P0, PT, R4, RZ, PT ;  /* 0x000000ff0400720c */ /* 0x000fda0003f05270 */
[----:B0-----:R-:W-:Y:S05]  /*aac0*/  @P0 BRA `(.L_x_192) ;  /* 0xfffffffc00c40947 */ /* 0x001fea000383ffff */
.L_x_188:
[----:B------:R-:W-:Y:S05]  /*aad0*/  BSYNC.RECONVERGENT B1 ;  /* 0x0000000000017941 */ /* 0x000fea0003800200 */
.L_x_187:
[----:B------:R-:W-:Y:S01]  /*aae0*/  ISETP.GT.U32.AND P0, PT, R18, 0x7ffffffe, PT ;  /* 0x7ffffffe1200780c */ /* 0x000fe20003f04070 */
[----:B------:R-:W-:-:S12]  /*aaf0*/  BSSY.RECONVERGENT B1, `(.L_x_193) ;  /* 0x0000067000017945 */ /* 0x000fd80003800200 */
[----:B------:R-:W-:Y:S05]  /*ab00*/  @P0 BRA `(.L_x_194) ;  /* 0x0000000400940947 */ /* 0x000fea0003800000 */
[----:B------:R-:W-:Y:S01]  /*ab10*/  ISETP.GE.U32.AND P0, PT, R18, 0x3, PT ;  /* 0x000000031200780c */ /* 0x000fe20003f06070 */
[----:B------:R-:W-:Y:S01]  /*ab20*/  BSSY.RECONVERGENT B2, `(.L_x_195) ;  /* 0x000004a000027945 */ /* 0x000fe20003800200 */
[----:B------:R-:W-:Y:S02]  /*ab30*/  LOP3.LUT R0, R10, 0x3, RZ, 0xc0, !PT ;  /* 0x000000030a007812 */ /* 0x000fe400078ec0ff */
[----:B------:R-:W-:Y:S02]  /*ab40*/  MOV R2, RZ ;  /* 0x000000ff00027202 */ /* 0x000fe40000000f00 */
[----:B------:R-:W-:-:S07]  /*ab50*/  ISETP.NE.AND P1, PT, R0, RZ, PT ;  /* 0x000000ff0000720c */ /* 0x000fce0003f25270 */
[----:B------:R-:W-:Y:S06]  /*ab60*/  @!P0 BRA `(.L_x_196) ;  /* 0x0000000400148947 */ /* 0x000fec0003800000 */
[----:B------:R-:W0:Y:S01]  /*ab70*/  LDC R7, c[0x3][RZ] ;  /* 0x00c00000ff077b82 */ /* 0x000e220000000800 */
[----:B------:R-:W4:Y:S01]  /*ab80*/  LDCU UR4, c[0x3][URZ] ;  /* 0x00c00000ff0477ac */ /* 0x000f220008000800 */
[----:B------:R-:W-:Y:S01]  /*ab90*/  LOP3.LUT R2, R10, 0xfffffffc, RZ, 0xc0, !PT ;  /* 0xfffffffc0a027812 */ /* 0x000fe200078ec0ff */
[----:B------:R-:W-:Y:S02]  /*aba0*/  IMAD.MOV.U32 R10, RZ, RZ, 0x3 ;  /* 0x00000003ff0a7424 */ /* 0x000fe400078e00ff */
[----:B------:R-:W-:Y:S02]  /*abb0*/  IMAD.MOV.U32 R9, RZ, RZ, RZ ;  /* 0x000000ffff097224 */ /* 0x000fe400078e00ff */
[----:B------:R-:W-:Y:S01]  /*abc0*/  IMAD.MOV.U32 R6, RZ, RZ, 0x4 ;  /* 0x00000004ff067424 */ /* 0x000fe200078e00ff */
[----:B----4-:R-:W-:Y:S01]  /*abd0*/  MOV R8, UR4 ;  /* 0x0000000400087c02 */ /* 0x010fe20008000f00 */
[C---:B0-----:R-:W-:Y:S01]  /*abe0*/  IMAD.SHL.U32 R3, R7.reuse, 0x4, RZ ;  /* 0x0000000407037824 */ /* 0x041fe200078e00ff */
[C---:B------:R-:W-:Y:S01]  /*abf0*/  LEA R4, R7.reuse, 0x4, 0x1 ;  /* 0x0000000407047811 */ /* 0x040fe200078e08ff */
[----:B------:R-:W-:Y:S01]  /*ac00*/  IMAD R10, R7, R10, 0x6 ;  /* 0x00000006070a7424 */ /* 0x000fe200078e020a */
[----:B------:R-:W-:Y:S01]  /*ac10*/  SHF.R.S32.HI R7, RZ, 0x1f, R7 ;  /* 0x0000001fff077819 */ /* 0x000fe20000011407 */
[----:B------:R-:W-:-:S07]  /*ac20*/  VIADD R5, R3, 0x8 ;  /* 0x0000000803057836 */ /* 0x000fce0000000000 */
.L_x_197:
[----:B0-----:R-:W0:Y:S02]  /*ac30*/  LDCU UR4, c[0x3][URZ] ;  /* 0x00c00000ff0477ac */ /* 0x001e240008000800 */
[----:B0-----:R-:W-:-:S04]  /*ac40*/  ISETP.GT.AND P0, PT, R9, UR4, PT ;  /* 0x0000000409007c0c */ /* 0x001fc8000bf04270 */
[----:B------:R-:W-:-:S13]  /*ac50*/  ISETP.EQ.OR P0, PT, R9, RZ, P0 ;  /* 0x000000ff0900720c */ /* 0x000fda0000702670 */
[----:B-1----:R-:W0:Y:S01]  /*ac60*/  @!P0 LDC.64 R16, c[0x0][0x388] ;  /* 0x0000e200ff108b82 */ /* 0x002e220000000a00 */
[----:B------:R-:W-:-:S07]  /*ac70*/  ISETP.GE.AND P2, PT, R9, UR4, PT ;  /* 0x0000000409007c0c */ /* 0x000fce000bf46270 */
[----:B------:R-:W1:Y:S08]  /*ac80*/  @!P0 LDC.64 R12, c[0x0][0x388] ;  /* 0x0000e200ff0c8b82 */ /* 0x000e700000000a00 */
[----:B------:R-:W2:Y:S01]  /*ac90*/  @!P2 LDC.64 R14, c[0x0][0x388] ;  /* 0x0000e200ff0eab82 */ /* 0x000ea20000000a00 */
[----:B0-----:R-:W-:-:S05]  /*aca0*/  @!P0 IMAD.WIDE R16, R8, 0x4, R16 ;  /* 0x0000000408108825 */ /* 0x001fca00078e0210 */
[----:B------:R-:W3:Y:S01]  /*acb0*/  @!P0 LDG.E R11, desc[UR8][R16.64] ;  /* 0x00000008100b8981 */ /* 0x000ee2000c1e1900 */
[----:B------:R-:W-:Y:S01]  /*acc0*/  @!P0 VIADD R18, R6, 0xfffffffc ;  /* 0xfffffffc06128836 */ /* 0x000fe20000000000 */
[----:B------:R-:W-:-:S04]  /*acd0*/  @!P2 IADD3 R19, PT, PT, R4, -0x2, RZ ;  /* 0xfffffffe0413a810 */ /* 0x000fc80007ffe0ff */
[----:B------:R-:W-:-:S04]  /*ace0*/  @!P0 IADD3 R21, P3, PT, R18, UR4, RZ ;  /* 0x0000000412158c10 */ /* 0x000fc8000ff7e0ff */
[----:B------:R-:W-:Y:S02]  /*acf0*/  @!P0 LEA.HI.X.SX32 R18, R18, R7, 0x1, P3 ;  /* 0x0000000712128211 */ /* 0x000fe400018f0eff */
[----:B-1----:R-:W-:-:S04]  /*ad00*/  @!P0 LEA R12, P3, R21, R12, 0x2 ;  /* 0x0000000c150c8211 */ /* 0x002fc800078610ff */
[----:B------:R-:W-:Y:S01]  /*ad10*/  @!P0 LEA.HI.X R13, R21, R13, R18, 0x2, P3 ;  /* 0x0000000d150d8211 */ /* 0x000fe200018f1412 */
[----:B--2---:R-:W-:-:S04]  /*ad20*/  @!P2 IMAD.WIDE R18, R19, 0x4, R14 ;  /* 0x000000041312a825 */ /* 0x004fc800078e020e */
[----:B------:R-:W-:Y:S01]  /*ad30*/  VIADD R14, R9, 0x2 ;  /* 0x00000002090e7836 */ /* 0x000fe20000000000 */
[----:B---3--:R0:W-:Y:S04]  /*ad40*/  @!P0 STG.E desc[UR8][R12.64+0x4], R11 ;  /* 0x0000040b0c008986 */ /* 0x0081e8000c101908 */
[----:B------:R1:W2:Y:S01]  /*ad50*/  @!P2 LDG.E R21, desc[UR8][R18.64] ;  /* 0x000000081215a981 */ /* 0x0002a2000c1e1900 */
[----:B------:R-:W-:Y:S01]  /*ad60*/  ISETP.GT.AND P0, PT, R14, UR4, PT ;  /* 0x000000040e007c0c */ /* 0x000fe2000bf04270 */
[----:B------:R-:W-:Y:S01]  /*ad70*/  @!P2 VIADD R22, R8, 0x2 ;  /* 0x000000020816a836 */ /* 0x000fe20000000000 */
[----:B------:R-:W3:Y:S04]  /*ad80*/  @!P2 LDC.64 R14, c[0x0][0x388] ;  /* 0x0000e200ff0eab82 */ /* 0x000ee80000000a00 */
[----:B------:R-:W-:-:S04]  /*ad90*/  @!P2 IADD3 R24, P3, PT, R22, UR4, RZ ;  /* 0x000000041618ac10 */ /* 0x000fc8000ff7e0ff */
[----:B------:R-:W-:-:S03]  /*ada0*/  @!P2 LEA.HI.X.SX32 R22, R22, R7, 0x1, P3 ;  /* 0x000000071616a211 */ /* 0x000fc600018f0eff */
[----:B------:R-:W1:Y:S01]  /*adb0*/  @!P0 LDC.64 R16, c[0x0][0x388] ;  /* 0x0000e200ff108b82 */ /* 0x000e620000000a00 */
[----:B------:R-:W-:Y:S01]  /*adc0*/  @!P0 VIADD R23, R10, 0xfffffffe ;  /* 0xfffffffe0a178836 */ /* 0x000fe20000000000 */
[----:B0-----:R-:W-:-:S06]  /*add0*/  IADD3 R11, PT, PT, R9, 0x3, RZ ;  /* 0x00000003090b7810 */ /* 0x001fcc0007ffe0ff */
[----:B------:R-:W0:Y:S01]  /*ade0*/  @!P0 LDC.64 R12, c[0x0][0x388] ;  /* 0x0000e200ff0c8b82 */ /* 0x000e220000000a00 */
[----:B---3--:R-:W-:-:S04]  /*adf0*/  @!P2 LEA R14, P3, R24, R14, 0x2 ;  /* 0x0000000e180ea211 */ /* 0x008fc800078610ff */
[----:B------:R-:W-:Y:S01]  /*ae00*/  @!P2 LEA.HI.X R15, R24, R15, R22, 0x2, P3 ;  /* 0x0000000f180fa211 */ /* 0x000fe200018f1416 */
[----:B-1----:R-:W-:-:S04]  /*ae10*/  @!P0 IMAD.WIDE R18, R23, 0x4, R16 ;  /* 0x0000000417128825 */ /* 0x002fc800078e0210 */
[----:B--2---:R1:W-:Y:S04]  /*ae20*/  @!P2 STG.E desc[UR8][R14.64+0x4], R21 ;  /* 0x000004150e00a986 */ /* 0x0043e8000c101908 */
[----:B------:R-:W2:Y:S01]  /*ae30*/  @!P0 LDG.E R19, desc[UR8][R18.64] ;  /* 0x0000000812138981 */ /* 0x000ea2000c1e1900 */
[----:B------:R-:W-:Y:S02]  /*ae40*/  ISETP.GT.AND P2, PT, R11, UR4, PT ;  /* 0x000000040b007c0c */ /* 0x000fe4000bf44270 */
[----:B------:R-:W-:-:S04]  /*ae50*/  @!P0 IADD3 R22, P3, PT, R4, UR4, RZ ;  /* 0x0000000404168c10 */ /* 0x000fc8000ff7e0ff */
[----:B------:R-:W-:Y:S02]  /*ae60*/  @!P0 LEA.HI.X.SX32 R23, R4, R7, 0x1, P3 ;  /* 0x0000000704178211 */ /* 0x000fe400018f0eff */
[----:B0-----:R-:W-:-:S04]  /*ae70*/  @!P0 LEA R12, P3, R22, R12, 0x2 ;  /* 0x0000000c160c8211 */ /* 0x001fc800078610ff */
[----:B------:R-:W-:Y:S01]  /*ae80*/  @!P0 LEA.HI.X R13, R22, R13, R23, 0x2, P3 ;  /* 0x0000000d160d8211 */ /* 0x000fe200018f1417 */
[----:B------:R-:W0:Y:S01]  /*ae90*/  @!P2 LDC.64 R16, c[0x0][0x388] ;  /* 0x0000e200ff10ab82 */ /* 0x000e220000000a00 */
[----:B------:R-:W-:-:S07]  /*aea0*/  @!P2 VIADD R11, R3, 0x6 ;  /* 0x00000006030ba836 */ /* 0x000fce0000000000 */
[----:B-1----:R-:W1:Y:S01]  /*aeb0*/  @!P2 LDC.64 R14, c[0x0][0x388] ;  /* 0x0000e200ff0eab82 */ /* 0x002e620000000a00 */
[----:B0-----:R-:W-:Y:S01]  /*aec0*/  @!P2 IMAD.WIDE R16, R11, 0x4, R16 ;  /* 0x000000040b10a825 */ /* 0x001fe200078e0210 */
[----:B--2---:R0:W-:Y:S05]  /*aed0*/  @!P0 STG.E desc[UR8][R12.64+0x4], R19 ;  /* 0x000004130c008986 */ /* 0x0041ea000c101908 */
[----:B------:R-:W2:Y:S01]  /*aee0*/  @!P2 LDG.E R17, desc[UR8][R16.64] ;  /* 0x000000081011a981 */ /* 0x000ea2000c1e1900 */
[C---:B------:R-:W-:Y:S01]  /*aef0*/  @!P2 IADD3 R11, P0, PT, R10.reuse, UR4, RZ ;  /* 0x000000040a0bac10 */ /* 0x040fe2000ff1e0ff */
[----:B------:R-:W-:Y:S01]  /*af00*/  VIADD R9, R9, 0x4 ;  /* 0x0000000409097836 */ /* 0x000fe20000000000 */
[C---:B------:R-:W-:Y:S01]  /*af10*/  IADD3 R6, PT, PT, R5.reuse, R6, RZ ;  /* 0x0000000605067210 */ /* 0x040fe20007ffe0ff */
[C---:B------:R-:W-:Y:S01]  /*af20*/  IMAD.IADD R3, R5.reuse, 0x1, R3 ;  /* 0x0000000105037824 */ /* 0x040fe200078e0203 */
[----:B------:R-:W-:Y:S01]  /*af30*/  @!P2 LEA.HI.X.SX32 R18, R10, R7, 0x1, P0 ;  /* 0x000000070a12a211 */ /* 0x000fe200000f0eff */
[----:B------:R-:W-:Y:S01]  /*af40*/  IMAD.IADD R4, R5, 0x1, R4 ;  /* 0x0000000105047824 */ /* 0x000fe200078e0204 */
[----:B-1----:R-:W-:Y:S01]  /*af50*/  @!P2 LEA R14, P0, R11, R14, 0x2 ;  /* 0x0000000e0b0ea211 */ /* 0x002fe200078010ff */
[----:B------:R-:W-:-:S02]  /*af60*/  IMAD.IADD R10, R5, 0x1, R10 ;  /* 0x00000001050a7824 */ /* 0x000fc400078e020a */
[----:B------:R-:W-:Y:S01]  /*af70*/  IMAD.IADD R8, R5, 0x1, R8 ;  /* 0x0000000105087824 */ /* 0x000fe200078e0208 */
[----:B------:R-:W-:Y:S02]  /*af80*/  @!P2 LEA.HI.X R15, R11, R15, R18, 0x2, P0 ;  /* 0x0000000f0b0fa211 */ /* 0x000fe400000f1412 */
[----:B------:R-:W-:-:S03]  /*af90*/  ISETP.NE.AND P0, PT, R9, R2, PT ;  /* 0x000000020900720c */ /* 0x000fc60003f05270 */
[----:B--2---:R0:W-:Y:S10]  /*afa0*/  @!P2 STG.E desc[UR8][R14.64+0x4], R17 ;  /* 0x000004110e00a986 */ /* 0x0041f4000c101908 */
[----:B------:R-:W-:Y:S05]  /*afb0*/  @P0 BRA `(.L_x_197) ;  /* 0xfffffffc001c0947 */ /* 0x000fea000383ffff */
.L_x_196:
[----:B------:R-:W-:Y:S05]  /*afc0*/  BSYNC.RECONVERGENT B2 ;  /* 0x0000000000027941 */ /* 0x000fea0003800200 */
.L_x_195:
[----:B------:R-:W-:Y:S05]  /*afd0*/  @!P1 BRA `(.L_x_194) ;  /* 0x0000000000609947 */ /* 0x000fea0003800000 */
[----:B------:R-:W0:Y:S01]  /*afe0*/  LDC R10, c[0x3][RZ] ;  /* 0x00c00000ff0a7b82 */ /* 0x000e220000000800 */
[----:B------:R-:W-:Y:S01]  /*aff0*/  IMAD.MOV R0, RZ, RZ, -R0 ;  /* 0x000000ffff007224 */ /* 0x000fe200078e0a00 */
[----:B0-----:R-:W-:-:S05]  /*b000*/  IADD3 R12, PT, PT, R10, 0x2, RZ ;  /* 0x000000020a0c7810 */ /* 0x001fca0007ffe0ff */
[----:B------:R-:W-:-:S04]  /*b010*/  IMAD R3, R12, R2, RZ ;  /* 0x000000020c037224 */ /* 0x000fc800078e02ff */
[----:B------:R-:W-:-:S07]  /*b020*/  IMAD.IADD R9, R3, 0x1, R10 ;  /* 0x0000000103097824 */ /* 0x000fce00078e020a */
.L_x_198:
[----:B------:R-:W0:Y:S02]  /*b030*/  LDCU UR4, c[0x3][URZ] ;  /* 0x00c00000ff0477ac */ /* 0x000e240008000800 */
[----:B0-----:R-:W-:-:S04]  /*b040*/  ISETP.GT.AND P0, PT, R2, UR4, PT ;  /* 0x0000000402007c0c */ /* 0x001fc8000bf04270 */
[----:B------:R-:W-:-:S13]  /*b050*/  ISETP.EQ.OR P0, PT, R2, RZ, P0 ;  /* 0x000000ff0200720c */ /* 0x000fda0000702670 */
[----:B------:R-:W0:Y:S08]  /*b060*/  @!P0 LDC.64 R4, c[0x0][0x388] ;  /* 0x0000e200ff048b82 */ /* 0x000e300000000a00 */
[----:B-1--4-:R-:W1:Y:S01]  /*b070*/  @!P0 LDC.64 R14, c[0x0][0x388] ;  /* 0x0000e200ff0e8b82 */ /* 0x012e620000000a00 */
[----:B0-----:R-:W-:-:S06]  /*b080*/  @!P0 IMAD.WIDE R4, R9, 0x4, R4 ;  /* 0x0000000409048825 */ /* 0x001fcc00078e0204 */
[----:B------:R-:W2:Y:S01]  /*b090*/  @!P0 LDG.E R5, desc[UR8][R4.64] ;  /* 0x0000000804058981 */ /* 0x000ea2000c1e1900 */
[--C-:B------:R-:W-:Y:S01]  /*b0a0*/  @!P0 SHF.R.S32.HI R6, RZ, 0x1f, R3.reuse ;  /* 0x0000001fff068819 */ /* 0x100fe20000011403 */
[----:B------:R-:W-:Y:S01]  /*b0b0*/  VIADD R0, R0, 0x1 ;  /* 0x0000000100007836 */ /* 0x000fe20000000000 */
[----:B------:R-:W-:Y:S01]  /*b0c0*/  @!P0 IADD3 R7, P1, PT, R3, UR4, RZ ;  /* 0x0000000403078c10 */ /* 0x000fe2000ff3e0ff */
[----:B------:R-:W-:Y:S01]  /*b0d0*/  IMAD.IADD R3, R12, 0x1, R3 ;  /* 0x000000010c037824 */ /* 0x000fe200078e0203 */
[----:B------:R-:W-:Y:S01]  /*b0e0*/  IADD3 R2, PT, PT, R2, 0x1, RZ ;  /* 0x0000000102027810 */ /* 0x000fe20007ffe0ff */
[----:B------:R-:W-:Y:S01]  /*b0f0*/  IMAD.IADD R9, R12, 0x1, R9 ;  /* 0x000000010c097824 */ /* 0x000fe200078e0209 */
[----:B------:R-:W-:Y:S02]  /*b100*/  @!P0 LEA.HI.X.SX32 R8, R10, R6, 0x1, P1 ;  /* 0x000000060a088211 */ /* 0x000fe400008f0eff */
[----:B-1----:R-:W-:-:S04]  /*b110*/  @!P0 LEA R6, P1, R7, R14, 0x2 ;  /* 0x0000000e07068211 */ /* 0x002fc800078210ff */
[----:B------:R-:W-:-:S05]  /*b120*/  @!P0 LEA.HI.X R7, R7, R15, R8, 0x2, P1 ;  /* 0x0000000f07078211 */ /* 0x000fca00008f1408 */
[----:B--2---:R2:W-:Y:S01]  /*b130*/  @!P0 STG.E desc[UR8][R6.64+0x4], R5 ;  /* 0x0000040506008986 */ /* 0x0045e2000c101908 */
[----:B------:R-:W-:-:S13]  /*b140*/  ISETP.NE.AND P0, PT, R0, RZ, PT ;  /* 0x000000ff0000720c */ /* 0x000fda0003f05270 */
[----:B--2---:R-:W-:Y:S05]  /*b150*/  @P0 BRA `(.L_x_198) ;  /* 0xfffffffc00b40947 */ /* 0x004fea000383ffff */
.L_x_194:
[----:B------:R-:W-:Y:S05]  /*b160*/  BSYNC.RECONVERGENT B1 ;  /* 0x0000000000017941 */ /* 0x000fea0003800200 */
.L_x_193:
[----:B------:R-:W2:Y:S02]  /*b170*/  LDC R7, c[0x3][RZ] ;  /* 0x00c00000ff077b82 */ /* 0x000ea40000000800 */
[----:B--2---:R-:W-:-:S13]  /*b180*/  ISETP.NE.AND P0, PT, R7, -0x1, PT ;  /* 0xffffffff0700780c */ /* 0x004fda0003f05270 */
[----:B------:R-:W-:Y:S05]  /*b190*/  @P0 BRA `(.L_x_199) ;  /* 0x0000000000200947 */ /* 0x000fea0003800000 */
[----:B------:R-:W2:Y:S08]  /*b1a0*/  LDC.64 R2, c[0x0][0x388] ;  /* 0x0000e200ff027b82 */ /* 0x000eb00000000a00 */
[----:B------:R-:W3:Y:S01]  /*b1b0*/  LDC.64 R4, c[0x0][0x388] ;  /* 0x0000e200ff047b82 */ /* 0x000ee20000000a00 */
[----:B--2---:R-:W2:Y:S01]  /*b1c0*/  LDG.E R2, desc[UR8][R2.64+0x4] ;  /* 0x0000040802027981 */ /* 0x004ea2000c1e1900 */
[----:B---3--:R-:W-:-:S04]  /*b1d0*/  IMAD.WIDE.U32 R20, R20, 0x4, R4 ;  /* 0x0000000414147825 */ /* 0x008fc800078e0004 */
[----:B--2---:R-:W-:-:S04]  /*b1e0*/  FADD R0, R2, R2 ;  /* 0x0000000202007221 */ /* 0x004fc80000000000 */
[----:B------:R-:W-:-:S05]  /*b1f0*/  FMUL R5, R0, 0.5 ;  /* 0x3f00000000057820 */ /* 0x000fca0000400000 */
[----:B------:R-:W-:Y:S01]  /*b200*/  STG.E desc[UR8][R20.64], R5 ;  /* 0x0000000514007986 */ /* 0x000fe2000c101908 */
[----:B------:R-:W-:Y:S05]  /*b210*/  EXIT ;  /* 0x000000000000794d */ /* 0x000fea0003800000 */
.L_x_199:
[----:B------:R-:W2:Y:S02]  /*b220*/  LDC.64 R2, c[0x0][0x388] ;  /* 0x0000e200ff027b82 */ /* 0x000ea40000000a00 */
[----:B--2---:R-:W-:-:S05]  /*b230*/  IMAD.WIDE R4, R7, 0x4, R2 ;  /* 0x0000000407047825 */ /* 0x004fca00078e0202 */
[----:B------:R-:W2:Y:S01]  /*b240*/  LDG.E R0, desc[UR8][R4.64] ;  /* 0x0000000804007981 */ /* 0x000ea2000c1e1900 */
[----:B------:R-:W-:-:S06]  /*b250*/  IMAD.WIDE R2, R7, 0x4, R4 ;  /* 0x0000000407027825 */ /* 0x000fcc00078e0204 */
[----:B------:R-:W2:Y:S02]  /*b260*/  LDG.E R3, desc[UR8][R2.64+0xc] ;  /* 0x00000c0802037981 */ /* 0x000ea4000c1e1900 */
[----:B--2---:R-:W-:-:S04]  /*b270*/  FADD R0, R0, R3 ;  /* 0x0000000300007221 */ /* 0x004fc80000000000 */
[----:B------:R-:W-:-:S05]  /*b280*/  FMUL R7, R0, 0.5 ;  /* 0x3f00000000077820 */ /* 0x000fca0000400000 */
[----:B------:R-:W-:Y:S01]  /*b290*/  STG.E desc[UR8][R4.64+0x4], R7 ;  /* 0x0000040704007986 */ /* 0x000fe2000c101908 */
[----:B------:R-:W-:Y:S05]  /*b2a0*/  EXIT ;  /* 0x000000000000794d */ /* 0x000fea0003800000 */
.L_x_186:
[----:B------:R-:W-:-:S13]  /*b2b0*/  ISETP.NE.AND P1, PT, R12, RZ, PT ;  /* 0x000000ff0c00720c */ /* 0x000fda0003f25270 */
[----:B------:R-:W-:Y:S05]  /*b2c0*/  @P1 BRA `(.L_x_200) ;  /* 0x0000000400241947 */ /* 0x000fea0003800000 */
[----:B------:R-:W-:Y:S05]  /*b2d0*/  BRA `(.L_x_201) ;  /* 0x00000010000c7947 */ /* 0x000fea0003800000 */
.L_x_171:
[----:B------:R-:W-:-:S13]  /*b2e0*/  ISETP.NE.AND P1, PT, R12, RZ, PT ;  /* 0x000000ff0c00720c */ /* 0x000fda0003f25270 */
[----:B------:R-:W-:Y:S05]  /*b2f0*/  @!P1 BRA `(.L_x_201) ;  /* 0x0000001000049947 */ /* 0x000fea0003800000 */
[----:B------:R-:W-:-:S13]  /*b300*/  ISETP.NE.AND P1, PT, R9, RZ, PT ;  /* 0x000000ff0900720c */ /* 0x000fda0003f25270 */
[----:B------:R-:W-:Y:S05]  /*b310*/  @P1 BRA `(.L_x_200) ;  /* 0x0000000400101947 */ /* 0x000fea0003800000 */
[----:B------:R-:W-:-:S13]  /*b320*/  ISETP.GT.U32.AND P0, PT, R19, 0x7ffffffe, PT ;  /* 0x7ffffffe1300780c */ /* 0x000fda0003f04070 */
[----:B------:R-:W-:Y:S05]  /*b330*/  @P0 EXIT ;  /* 0x000000000000094d */ /* 0x000fea0003800000 */
[----:B------:R-:W0:Y:S01]  /*b340*/  LDC R0, c[0x3][RZ] ;  /* 0x00c00000ff007b82 */ /* 0x000e220000000800 */
[----:B------:R-:W-:Y:S01]  /*b350*/  ISETP.GE.U32.AND P0, PT, R19, 0x3, PT ;  /* 0x000000031300780c */ /* 0x000fe20003f06070 */
[----:B------:R-:W-:Y:S01]  /*b360*/  BSSY.RECONVERGENT B1, `(.L_x_202) ;  /* 0x000002d000017945 */ /* 0x000fe20003800200 */
[----:B------:R-:W-:Y:S01]  /*b370*/  LOP3.LUT R4, R11, 0x3, RZ, 0xc0, !PT ;  /* 0x000000030b047812 */ /* 0x000fe200078ec0ff */
[----:B------:R-:W-:-:S03]  /*b380*/  IMAD.MOV.U32 R5, RZ, RZ, RZ ;  /* 0x000000ffff057224 */ /* 0x000fc600078e00ff */
[----:B------:R-:W-:Y:S02]  /*b390*/  ISETP.NE.AND P2, PT, R4, RZ, PT ;  /* 0x000000ff0400720c */ /* 0x000fe40003f45270 */
[----:B0-----:R-:W-:-:S05]  /*b3a0*/  IADD3 R0, PT, PT, R0, 0x2, RZ ;  /* 0x0000000200007810 */ /* 0x001fca0007ffe0ff */
[----:B------:R-:W-:Y:S06]  /*b3b0*/  @!P0 BRA `(.L_x_203) ;  /* 0x00000000009c8947 */ /* 0x000fec0003800000 */
[----:B------:R-:W0:Y:S01]  /*b3c0*/  LDC.64 R2, c[0x0][0x388] ;  /* 0x0000e200ff027b82 */ /* 0x000e220000000a00 */
[----:B------:R-:W-:Y:S01]  /*b3d0*/  LOP3.LUT R5, R11, 0xfffffffc, RZ, 0xc0, !PT ;  /* 0xfffffffc0b057812 */ /* 0x000fe200078ec0ff */
[----:B------:R-:W-:-:S04]  /*b3e0*/  IMAD.MOV.U32 R9, RZ, RZ, RZ ;  /* 0x000000ffff097224 */ /* 0x000fc800078e00ff */
[----:B----4-:R-:W-:-:S07]  /*b3f0*/  IMAD.MOV R8, RZ, RZ, -R5 ;  /* 0x000000ffff087224 */ /* 0x010fce00078e0a05 */
.L_x_204:
[----:B-1----:R-:W1:Y:S01]  /*b400*/  LDCU UR4, c[0x3][URZ] ;  /* 0x00c00000ff0477ac */ /* 0x002e620008000800 */
[----:B------:R-:W-:-:S05]  /*b410*/  IMAD.IADD R21, R12, 0x1, R9 ;  /* 0x000000010c157824 */ /* 0x000fca00078e0209 */
[----:B------:R-:W-:-:S05]  /*b420*/  IADD3 R7, PT, PT, R0, R21, RZ ;  /* 0x0000001500077210 */ /* 0x000fca0007ffe0ff */
        /* <DEDUP_REMOVED lines=18> */
[----:B------:R-:W-:Y:S02]  /*b550*/  VIADD R25, R21, 0x3 ;  /* 0x0000000315197836 */ /* 0x000fe40000000000 */
[----:B0-----:R-:W-:-:S03]  /*b560*/  @!P0 IMAD.WIDE.U32 R10, R23, 0x4, R2 ;  /* 0x00000004170a8825 */ /* 0x001fc600078e0002 */
[----:B------:R-:W-:-:S04]  /*b570*/  ISETP.GT.AND P1, PT, R25, UR4, PT ;  /* 0x0000000419007c0c */ /* 0x000fc8000bf24270 */
[----:B------:R-:W-:Y:S01]  /*b580*/  ISETP.LT.OR P1, PT, R25, 0x1, P1 ;  /* 0x000000011900780c */ /* 0x000fe20000f21670 */
[----:B--2---:R-:W-:-:S05]  /*b590*/  @!P0 FADD R21, -R13, -RZ ;  /* 0x800000ff0d158221 */ /* 0x004fca0000000100 */
[----:B------:R1:W-:Y:S07]  /*b5a0*/  @!P0 STG.E desc[UR8][R10.64], R21 ;  /* 0x000000150a008986 */ /* 0x0003ee000c101908 */
[----:B------:R-:W2:Y:S01]  /*b5b0*/  @!P1 LDG.E R13, desc[UR8][R6.64+0xc] ;  /* 0x00000c08060d9981 */ /* 0x000ea2000c1e1900 */
[----:B------:R-:W-:Y:S01]  /*b5c0*/  @!P1 IMAD.WIDE.U32 R16, R25, 0x4, R2 ;  /* 0x0000000419109825 */ /* 0x000fe200078e0002 */
[----:B------:R-:W-:-:S03]  /*b5d0*/  IADD3 R8, PT, PT, R8, 0x4, RZ ;  /* 0x0000000408087810 */ /* 0x000fc60007ffe0ff */
[----:B------:R-:W-:Y:S01]  /*b5e0*/  VIADD R9, R9, 0x4 ;  /* 0x0000000409097836 */ /* 0x000fe20000000000 */
[----:B------:R-:W-:Y:S01]  /*b5f0*/  ISETP.NE.AND P0, PT, R8, RZ, PT ;  /* 0x000000ff0800720c */ /* 0x000fe20003f05270 */
[----:B--2---:R-:W-:-:S05]  /*b600*/  @!P1 FADD R13, -R13, -RZ ;  /* 0x800000ff0d0d9221 */ /* 0x004fca0000000100 */
[----:B------:R1:W-:Y:S07]  /*b610*/  @!P1 STG.E desc[UR8][R16.64], R13 ;  /* 0x0000000d10009986 */ /* 0x0003ee000c101908 */
[----:B------:R-:W-:Y:S05]  /*b620*/  @P0 BRA `(.L_x_204) ;  /* 0xfffffffc00740947 */ /* 0x000fea000383ffff */
.L_x_203:
[----:B------:R-:W-:Y:S05]  /*b630*/  BSYNC.RECONVERGENT B1 ;  /* 0x0000000000017941 */ /* 0x000fea0003800200 */
.L_x_202:
[----:B------:R-:W-:Y:S05]  /*b640*/  @!P2 EXIT ;  /* 0x000000000000a94d */ /* 0x000fea0003800000 */
[----:B------:R-:W-:-:S07]  /*b650*/  IMAD.MOV R4, RZ, RZ, -R4 ;  /* 0x000000ffff047224 */ /* 0x000fce00078e0a04 */
.L_x_205:
[----:B------:R-:W0:Y:S01]  /*b660*/  LDCU UR4, c[0x3][URZ] ;  /* 0x00c00000ff0477ac */ /* 0x000e220008000800 */
[----:B------:R-:W-:-:S05]  /*b670*/  IMAD.IADD R9, R12, 0x1, R5 ;  /* 0x000000010c097824 */ /* 0x000fca00078e0205 */
[----:B0-----:R-:W-:-:S04]  /*b680*/  ISETP.GT.AND P0, PT, R9, UR4, PT ;  /* 0x0000000409007c0c */ /* 0x001fc8000bf04270 */
[----:B------:R-:W-:-:S13]  /*b690*/  ISETP.LT.OR P0, PT, R9, 0x1, P0 ;  /* 0x000000010900780c */ /* 0x000fda0000701670 */
[----:B------:R-:W0:Y:S01]  /*b6a0*/  @!P0 LDC.64 R6, c[0x0][0x388] ;  /* 0x0000e200ff068b82 */ /* 0x000e220000000a00 */
[----:B------:R-:W-:-:S05]  /*b6b0*/  @!P0 IADD3 R3, PT, PT, R0, R9, RZ ;  /* 0x0000000900038210 */ /* 0x000fca0007ffe0ff */
        /* <DEDUP_REMOVED lines=9> */
[----:B------:R-:W-:Y:S05]  /*b750*/  EXIT ;  /* 0x000000000000794d */ /* 0x000fea0003800000 */
.L_x_200:
[----:B------:R-:W-:Y:S05]  /*b760*/  @P0 BRA `(.L_x_206) ;  /* 0x0000000400cc0947 */ /* 0x000fea0003800000 */
[----:B------:R-:W-:-:S13]  /*b770*/  ISETP.GT.U32.AND P0, PT, R18, 0x7ffffffe, PT ;  /* 0x7ffffffe1200780c */ /* 0x000fda0003f04070 */
[----:B------:R-:W-:Y:S05]  /*b780*/  @P0 EXIT ;  /* 0x000000000000094d */ /* 0x000fea0003800000 */
[----:B------:R-:W0:Y:S01]  /*b790*/  LDCU UR4, c[0x3][URZ] ;  /* 0x00c00000ff0477ac */ /* 0x000e220008000800 */
[----:B------:R-:W-:Y:S01]  /*b7a0*/  ISETP.GE.U32.AND P0, PT, R18, 0x3, PT ;  /* 0x000000031200780c */ /* 0x000fe20003f06070 */
[----:B------:R-:W-:Y:S01]  /*b7b0*/  BSSY.RECONVERGENT B0, `(.L_x_207) ;  /* 0x0000054000007945 */ /* 0x000fe20003800200 */
[----:B------:R-:W-:Y:S01]  /*b7c0*/  LOP3.LUT R0, R10, 0x3, RZ, 0xc0, !PT ;  /* 0x000000030a007812 */ /* 0x000fe200078ec0ff */
[----:B------:R-:W-:-:S03]  /*b7d0*/  HFMA2 R4, -RZ, RZ, 0, 0 ;  /* 0x00000000ff047431 */ /* 0x000fc600000001ff */
[----:B------:R-:W-:Y:S01]  /*b7e0*/  ISETP.NE.AND P2, PT, R0, RZ, PT ;  /* 0x000000ff0000720c */ /* 0x000fe20003f45270 */
[----:B0-----:R-:W-:-:S04]  /*b7f0*/  IMAD.U32 R3, RZ, RZ, UR4 ;  /* 0x00000004ff037e24 */ /* 0x001fc8000f8e00ff */
[----:B------:R-:W-:Y:S02]  /*b800*/  VIADD R2, R3, 0x2 ;  /* 0x0000000203027836 */ /* 0x000fe40000000000 */
[----:B------:R-:W-:Y:S06]  /*b810*/  @!P0 BRA `(.L_x_208) ;  /* 0x0000000400348947 */ /* 0x000fec0003800000 */
[----:B------:R-:W0:Y:S01]  /*b820*/  LDC R5, c[0x3][RZ] ;  /* 0x00c00000ff057b82 */ /* 0x000e220000000800 */
[-C--:B------:R-:W-:Y:S01]  /*b830*/  IMAD R13, R13, R2.reuse, RZ ;  /* 0x000000020d0d7224 */ /* 0x080fe200078e02ff */
[C---:B------:R-:W-:Y:S01]  /*b840*/  LOP3.LUT R4, R10.reuse, 0xfffffffc, RZ, 0xc0, !PT ;  /* 0xfffffffc0a047812 */ /* 0x040fe200078ec0ff */
[----:B----4-:R-:W-:Y:S01]  /*b850*/  VIADD R15, R9, 0x3 ;  /* 0x00000003090f7836 */ /* 0x010fe20000000000 */
[----:B------:R-:W-:Y:S01]  /*b860*/  LEA R7, R3, 0x8, 0x2 ;  /* 0x0000000803077811 */ /* 0x000fe200078e10ff */
[----:B------:R-:W-:Y:S01]  /*b870*/  IMAD R18, R10, R13, RZ ;  /* 0x0000000d0a127224 */ /* 0x000fe200078e02ff */
[----:B------:R-:W-:Y:S01]  /*b880*/  SHF.R.S32.HI R11, RZ, 0x1f, R3 ;  /* 0x0000001fff0b7819 */ /* 0x000fe20000011403 */
[C---:B------:R-:W-:Y:S01]  /*b890*/  VIADD R13, R9.reuse, 0x2 ;  /* 0x00000002090d7836 */ /* 0x040fe20000000000 */
[C---:B------:R-:W-:Y:S01]  /*b8a0*/  IADD3 R22, PT, PT, R9.reuse, 0x1, RZ ;  /* 0x0000000109167810 */ /* 0x040fe20007ffe0ff */
[----:B------:R-:W-:Y:S02]  /*b8b0*/  IMAD R10, R2, R15, RZ ;  /* 0x0000000f020a7224 */ /* 0x000fe400078e02ff */
[----:B------:R-:W-:-:S02]  /*b8c0*/  IMAD R6, R9, R2, R2 ;  /* 0x0000000209067224 */ /* 0x000fc400078e0202 */
[----:B------:R-:W-:Y:S01]  /*b8d0*/  IMAD R8, R2, R13, RZ ;  /* 0x0000000d02087224 */ /* 0x000fe200078e02ff */
[----:B------:R-:W-:Y:S01]  /*b8e0*/  IADD3 R13, PT, PT, R10, R3, RZ ;  /* 0x000000030a0d7210 */ /* 0x000fe20007ffe0ff */
[--C-:B------:R-:W-:Y:S02]  /*b8f0*/  IMAD.IADD R24, R6, 0x1, R3.reuse ;  /* 0x0000000106187824 */ /* 0x100fe400078e0203 */
[----:B------:R-:W-:Y:S02]  /*b900*/  IMAD.MOV R19, RZ, RZ, -R4 ;  /* 0x000000ffff137224 */ /* 0x000fe400078e0a04 */
[--C-:B------:R-:W-:Y:S02]  /*b910*/  IMAD.IADD R20, R8, 0x1, R3.reuse ;  /* 0x0000000108147824 */ /* 0x100fe400078e0203 */
[----:B------:R-:W-:-:S07]  /*b920*/  IMAD.IADD R12, R18, 0x1, R3 ;  /* 0x00000001120c7824 */ /* 0x000fce00078e0203 */
.L_x_209:
[----:B------:R-:W-:Y:S02]  /*b930*/  VIADD R16, R22, 0xffffffff ;  /* 0xffffffff16107836 */ /* 0x000fe40000000000 */
[----:B0-----:R-:W-:-:S05]  /*b940*/  IMAD.MOV.U32 R3, RZ, RZ, R5 ;  /* 0x000000ffff037224 */ /* 0x001fca00078e0005 */
[----:B------:R-:W-:-:S04]  /*b950*/  ISETP.GT.AND P0, PT, R16, R3, PT ;  /* 0x000000031000720c */ /* 0x000fc80003f04270 */
[----:B------:R-:W-:-:S13]  /*b960*/  ISETP.LT.OR P1, PT, R16, 0x1, P0 ;  /* 0x000000011000780c */ /* 0x000fda0000721670 */
[----:B------:R-:W0:Y:S02]  /*b970*/  @!P1 LDC.64 R14, c[0x0][0x388] ;  /* 0x0000e200ff0e9b82 */ /* 0x000e240000000a00 */
[----:B0-----:R-:W-:Y:S01]  /*b980*/  @!P1 IMAD.WIDE R28, R12, 0x4, R14 ;  /* 0x000000040c1c9825 */ /* 0x001fe200078e020e */
[----:B------:R-:W-:-:S05]  /*b990*/  ISETP.GT.AND P0, PT, R22, R3, PT ;  /* 0x000000031600720c */ /* 0x000fca0003f04270 */
[----:B------:R-:W0:Y:S01]  /*b9a0*/  @!P1 LDC.64 R14, c[0x0][0x388] ;  /* 0x0000e200ff0e9b82 */ /* 0x000e220000000a00 */
[----:B------:R-:W2:Y:S01]  /*b9b0*/  @!P1 LDG.E R21, desc[UR8][R28.64] ;  /* 0x000000081c159981 */ /* 0x000ea2000c1e1900 */
[----:B------:R-:W-:Y:S02]  /*b9c0*/  ISETP.GT.U32.OR P0, PT, R16, 0x7ffffffe, P0 ;  /* 0x7ffffffe1000780c */ /* 0x000fe40000704470 */
[----:B------:R-:W-:-:S11]  /*b9d0*/  @!P1 IADD3 R23, P3, PT, R18, R3, RZ ;  /* 0x0000000312179210 */ /* 0x000fd60007f7e0ff */
[----:B------:R-:W1:Y:S01]  /*b9e0*/  @!P0 LDC.64 R16, c[0x0][0x388] ;  /* 0x0000e200ff108b82 */ /* 0x000e620000000a00 */
[----:B0-----:R-:W-:Y:S02]  /*b9f0*/  @!P1 LEA R26, P4, R23, R14, 0x2 ;  /* 0x0000000e171a9211 */ /* 0x001fe400078810ff */
[----:B------:R-:W-:-:S04]  /*ba00*/  @!P1 LEA.HI.X.SX32 R14, R18, R11, 0x1, P3 ;  /* 0x0000000b120e9211 */ /* 0x000fc800018f0eff */
[----:B------:R-:W-:Y:S01]  /*ba10*/  @!P1 LEA.HI.X R27, R23, R15, R14, 0x2, P4 ;  /* 0x0000000f171b9211 */ /* 0x000fe200020f140e */
[----:B-1----:R-:W-:Y:S01]  /*ba20*/  @!P0 IMAD.WIDE R16, R24, 0x4, R16 ;  /* 0x0000000418108825 */ /* 0x002fe200078e0210 */
[----:B------:R-:W-:-:S03]  /*ba30*/  IADD3 R14, PT, PT, R22, 0x1, RZ ;  /* 0x00000001160e7810 */ /* 0x000fc60007ffe0ff */
[----:B--2---:R0:W-:Y:S04]  /*ba40*/  @!P1 STG.E desc[UR8][R26.64+0x4], R21 ;  /* 0x000004151a009986 */ /* 0x0041e8000c101908 */
[----:B------:R1:W2:Y:S01]  /*ba50*/  @!P0 LDG.E R23, desc[UR8][R16.64] ;  /* 0x0000000810178981 */ /* 0x0002a2000c1e1900 */
[-C--:B------:R-:W-:Y:S02]  /*ba60*/  ISETP.GT.AND P1, PT, R14, R3.reuse, PT ;  /* 0x000000030e00720c */ /* 0x080fe40003f24270 */
[----:B------:R-:W-:Y:S02]  /*ba70*/  @!P0 IADD3 R25, P3, PT, R6, R3, RZ ;  /* 0x0000000306198210 */ /* 0x000fe40007f7e0ff */
[----:B------:R-:W-:Y:S02]  /*ba80*/  ISETP.LT.OR P1, PT, R14, 0x1, P1 ;  /* 0x000000010e00780c */ /* 0x000fe40000f21670 */
[----:B------:R-:W3:Y:S11]  /*ba90*/  @!P0 LDC.64 R14, c[0x0][0x388] ;  /* 0x0000e200ff0e8b82 */ /* 0x000ef60000000a00 */
[----:B-1----:R-:W1:Y:S01]  /*baa0*/  @!P1 LDC.64 R16, c[0x0][0x388] ;  /* 0x0000e200ff109b82 */ /* 0x002e620000000a00 */
[----:B---3--:R-:W-:-:S02]  /*bab0*/  @!P0 LEA R28, P4, R25, R14, 0x2 ;  /* 0x0000000e191c8211 */ /* 0x008fc400078810ff */
[----:B------:R-:W-:-:S04]  /*bac0*/  @!P0 LEA.HI.X.SX32 R14, R6, R11, 0x1, P3 ;  /* 0x0000000b060e8211 */ /* 0x000fc800018f0eff */
[----:B------:R-:W-:Y:S01]  /*bad0*/  @!P0 LEA.HI.X R29, R25, R15, R14, 0x2, P4 ;  /* 0x0000000f191d8211 */ /* 0x000fe200020f140e */
[----:B-1----:R-:W-:-:S04]  /*bae0*/  @!P1 IMAD.WIDE R16, R20, 0x4, R16 ;  /* 0x0000000414109825 */ /* 0x002fc800078e0210 */
[----:B------:R-:W-:Y:S01]  /*baf0*/  VIADD R14, R22, 0x2 ;  /* 0x00000002160e7836 */ /* 0x000fe20000000000 */
[----:B--2---:R1:W-:Y:S04]  /*bb00*/  @!P0 STG.E desc[UR8][R28.64+0x4], R23 ;  /* 0x000004171c008986 */ /* 0x0043e8000c101908 */
[----:B0-----:R0:W2:Y:S01]  /*bb10*/  @!P1 LDG.E R21, desc[UR8][R16.64] ;  /* 0x0000000810159981 */ /* 0x0010a2000c1e1900 */
[-C--:B------:R-:W-:Y:S02]  /*bb20*/  ISETP.GT.AND P0, PT, R14, R3.reuse, PT ;  /* 0x000000030e00720c */ /* 0x080fe40003f04270 */
[----:B------:R-:W-:Y:S02]  /*bb30*/  @!P1 IADD3 R25, P3, PT, R8, R3, RZ ;  /* 0x0000000308199210 */ /* 0x000fe40007f7e0ff */
[----:B------:R-:W-:-:S02]  /*bb40*/  ISETP.LT.OR P0, PT, R14, 0x1, P0 ;  /* 0x000000010e00780c */ /* 0x000fc40000701670 */
[----:B------:R-:W3:Y:S11]  /*bb50*/  @!P1 LDC.64 R14, c[0x0][0x388] ;  /* 0x0000e200ff0e9b82 */ /* 0x000ef60000000a00 */
[----:B0-----:R-:W0:Y:S01]  /*bb60*/  @!P0 LDC.64 R16, c[0x0][0x388] ;  /* 0x0000e200ff108b82 */ /* 0x001e220000000a00 */
[----:B---3--:R-:W-:-:S02]  /*bb70*/  @!P1 LEA R26, P4, R25, R14, 0x2 ;  /* 0x0000000e191a9211 */ /* 0x008fc400078810ff */
[----:B------:R-:W-:-:S04]  /*bb80*/  @!P1 LEA.HI.X.SX32 R14, R8, R11, 0x1, P3 ;  /* 0x0000000b080e9211 */ /* 0x000fc800018f0eff */
[----:B------:R-:W-:Y:S02]  /*bb90*/  @!P1 LEA.HI.X R27, R25, R15, R14, 0x2, P4 ;  /* 0x0000000f191b9211 */ /* 0x000fe400020f140e */
[----:B------:R-:W3:Y:S01]  /*bba0*/  @!P0 LDC.64 R14, c[0x0][0x388] ;  /* 0x0000e200ff0e8b82 */ /* 0x000ee20000000a00 */
[----:B0-----:R-:W-:Y:S02]  /*bbb0*/  @!P0 IMAD.WIDE R16, R13, 0x4, R16 ;  /* 0x000000040d108825 */ /* 0x001fe400078e0210 */
[----:B--2---:R2:W-:Y:S04]  /*bbc0*/  @!P1 STG.E desc[UR8][R26.64+0x4], R21 ;  /* 0x000004151a009986 */ /* 0x0045e8000c101908 */
[----:B------:R-:W4:Y:S01]  /*bbd0*/  @!P0 LDG.E R17, desc[UR8][R16.64] ;  /* 0x0000000810118981 */ /* 0x000f22000c1e1900 */
[----:B-1----:R-:W-:Y:S01]  /*bbe0*/  @!P0 IADD3 R23, P1, PT, R10, R3, RZ ;  /* 0x000000030a178210 */ /* 0x002fe20007f3e0ff */
[----:B------:R-:W-:Y:S01]  /*bbf0*/  VIADD R19, R19, 0x4 ;  /* 0x0000000413137836 */ /* 0x000fe20000000000 */
[C---:B------:R-:W-:Y:S01]  /*bc00*/  IADD3 R18, PT, PT, R7.reuse, R18, RZ ;  /* 0x0000001207127210 */ /* 0x040fe20007ffe0ff */
[----:B------:R-:W-:Y:S01]  /*bc10*/  VIADD R22, R22, 0x4 ;  /* 0x0000000416167836 */ /* 0x000fe20000000000 */
[----:B------:R-:W-:Y:S01]  /*bc20*/  @!P0 LEA.HI.X.SX32 R28, R10, R11, 0x1, P1 ;  /* 0x0000000b0a1c8211 */ /* 0x000fe200008f0eff */
[----:B------:R-:W-:Y:S01]  /*bc30*/  IMAD.IADD R6, R7, 0x1, R6 ;  /* 0x0000000107067824 */ /* 0x000fe200078e0206 */
[----:B---3--:R-:W-:Y:S01]  /*bc40*/  @!P0 LEA R14, P1, R23, R14, 0x2 ;  /* 0x0000000e170e8211 */ /* 0x008fe200078210ff */
[C---:B------:R-:W-:Y:S01]  /*bc50*/  IMAD.IADD R8, R7.reuse, 0x1, R8 ;  /* 0x0000000107087824 */ /* 0x040fe200078e0208 */
[C---:B------:R-:W-:Y:S01]  /*bc60*/  IADD3 R12, PT, PT, R7.reuse, R12, RZ ;  /* 0x0000000c070c7210 */ /* 0x040fe20007ffe0ff */
[----:B------:R-:W-:Y:S01]  /*bc70*/  IMAD.IADD R10, R7, 0x1, R10 ;  /* 0x00000001070a7824 */ /* 0x000fe200078e020a */
[----:B------:R-:W-:Y:S01]  /*bc80*/  @!P0 LEA.HI.X R15, R23, R15, R28, 0x2, P1 ;  /* 0x0000000f170f8211 */ /* 0x000fe200008f141c */
[----:B------:R-:W-:-:S02]  /*bc90*/  IMAD.IADD R24, R7, 0x1, R24 ;  /* 0x0000000107187824 */ /* 0x000fc400078e0218 */
[C---:B------:R-:W-:Y:S02]  /*bca0*/  IMAD.IADD R20, R7.reuse, 0x1, R20 ;  /* 0x0000000107147824 */ /* 0x040fe400078e0214 */
[----:B------:R-:W-:Y:S01]  /*bcb0*/  IMAD.IADD R13, R7, 0x1, R13 ;  /* 0x00000001070d7824 */ /* 0x000fe200078e020d */
[----:B----4-:R2:W-:Y:S01]  /*bcc0*/  @!P0 STG.E desc[UR8][R14.64+0x4], R17 ;  /* 0x000004110e008986 */ /* 0x0105e2000c101908 */
[----:B------:R-:W-:-:S13]  /*bcd0*/  ISETP.NE.AND P0, PT, R19, RZ, PT ;  /* 0x000000ff1300720c */ /* 0x000fda0003f05270 */
[----:B--2---:R-:W-:Y:S05]  /*bce0*/  @P0 BRA `(.L_x_209) ;  /* 0xfffffffc00100947 */ /* 0x004fea000383ffff */
.L_x_208:
[----:B------:R-:W-:Y:S05]  /*bcf0*/  BSYNC.RECONVERGENT B0 ;  /* 0x0000000000007941 */ /* 0x000fea0003800200 */
.L_x_207:
[----:B------:R-:W-:Y:S05]  /*bd00*/  @!P2 EXIT ;  /* 0x000000000000a94d */ /* 0x000fea0003800000 */
[----:B------:R-:W-:Y:S01]  /*bd10*/  IADD3 R9, PT, PT, R9, R4, RZ ;  /* 0x0000000409097210 */ /* 0x000fe20007ffe0ff */
[----:B------:R-:W-:Y:S01]  /*bd20*/  IMAD.MOV R0, RZ, RZ, -R0 ;  /* 0x000000ffff007224 */ /* 0x000fe200078e0a00 */
[----:B------:R-:W-:-:S03]  /*bd30*/  SHF.R.S32.HI R11, RZ, 0x1f, R3 ;  /* 0x0000001fff0b7819 */ /* 0x000fc60000011403 */
[----:B----4-:R-:W-:-:S04]  /*bd40*/  IMAD R8, R2, R9, RZ ;  /* 0x0000000902087224 */ /* 0x010fc800078e02ff */
[----:B------:R-:W-:-:S07]  /*bd50*/  IMAD.IADD R3, R8, 0x1, R3 ;  /* 0x0000000108037824 */ /* 0x000fce00078e0203 */
.L_x_210:
[----:B0-----:R-:W0:Y:S02]  /*bd60*/  LDCU UR4, c[0x3][URZ] ;  /* 0x00c00000ff0477ac */ /* 0x001e240008000800 */
[----:B0-----:R-:W-:-:S04]  /*bd70*/  ISETP.GT.AND P0, PT, R9, UR4, PT ;  /* 0x0000000409007c0c */ /* 0x001fc8000bf04270 */
[----:B------:R-:W-:-:S13]  /*bd80*/  ISETP.LT.OR P0, PT, R9, 0x1, P0 ;  /* 0x000000010900780c */ /* 0x000fda0000701670 */
[----:B------:R-:W0:Y:S08]  /*bd90*/  @!P0 LDC.64 R4, c[0x0][0x388] ;  /* 0x0000e200ff048b82 */ /* 0x000e300000000a00 */
[----:B------:R-:W1:Y:S01]  /*bda0*/  @!P0 LDC.64 R12, c[0x0][0x388] ;  /* 0x0000e200ff0c8b82 */ /* 0x000e620000000a00 */
[----:B0-----:R-:W-:-:S06]  /*bdb0*/  @!P0 IMAD.WIDE R4, R3, 0x4, R4 ;  /* 0x0000000403048825 */ /* 0x001fcc00078e0204 */
[----:B------:R-:W2:Y:S01]  /*bdc0*/  @!P0 LDG.E R5, desc[UR8][R4.64] ;  /* 0x0000000804058981 */ /* 0x000ea2000c1e1900 */
[----:B------:R-:W-:Y:S02]  /*bdd0*/  @!P0 SHF.R.S32.HI R6, RZ, 0x1f, R8 ;  /* 0x0000001fff068819 */ /* 0x000fe40000011408 */
[----:B------:R-:W-:Y:S02]  /*bde0*/  @!P0 IADD3 R7, P1, PT, R8, UR4, RZ ;  /* 0x0000000408078c10 */ /* 0x000fe4000ff3e0ff */
[----:B------:R-:W-:-:S03]  /*bdf0*/  IADD3 R0, PT, PT, R0, 0x1, RZ ;  /* 0x0000000100007810 */ /* 0x000fc60007ffe0ff */
[----:B------:R-:W-:Y:S01]  /*be00*/  @!P0 IMAD.X R10, R11, 0x1, R6, P1 ;  /* 0x000000010b0a8824 */ /* 0x000fe200008e0606 */
[----:B-1----:R-:W-:-:S04]  /*be10*/  @!P0 LEA R6, P1, R7, R12, 0x2 ;  /* 0x0000000c07068211 */ /* 0x002fc800078210ff */
[----:B------:R-:W-:Y:S02]  /*be20*/  @!P0 LEA.HI.X R7, R7, R13, R10, 0x2, P1 ;  /* 0x0000000d07078211 */ /* 0x000fe400008f140a */
[----:B------:R-:W-:-:S03]  /*be30*/  ISETP.NE.AND P1, PT, R0, RZ, PT ;  /* 0x000000ff0000720c */ /* 0x000fc60003f25270 */
[----:B--2---:R0:W-:Y:S10]  /*be40*/  @!P0 STG.E desc[UR8][R6.64+0x4], R5 ;  /* 0x0000040506008986 */ /* 0x0041f4000c101908 */
[----:B------:R-:W-:Y:S05]  /*be50*/  @!P1 EXIT ;  /* 0x000000000000994d */ /* 0x000fea0003800000 */
[----:B------:R-:W-:Y:S02]  /*be60*/  VIADD R9, R9, 0x1 ;  /* 0x0000000109097836 */ /* 0x000fe40000000000 */
[C---:B------:R-:W-:Y:S02]  /*be70*/  IMAD.IADD R8, R2.reuse, 0x1, R8 ;  /* 0x0000000102087824 */ /* 0x040fe400078e0208 */
[----:B------:R-:W-:Y:S01]  /*be80*/  IMAD.IADD R3, R2, 0x1, R3 ;  /* 0x0000000102037824 */ /* 0x000fe200078e0203 */
[----:B------:R-:W-:Y:S06]  /*be90*/  BRA `(.L_x_210) ;  /* 0xfffffffc00b07947 */ /* 0x000fec000383ffff */
.L_x_206:
[----:B------:R-:W-:Y:S01]  /*bea0*/  UIADD3 UR4, UPT, UPT, UR10, -0x1, UR7 ;  /* 0xffffffff0a047890 */ /* 0x000fe2000fffe007 */
[----:B------:R-:W-:-:S05]  /*beb0*/  ISETP.GT.U32.AND P0, PT, R19, 0x7ffffffe, PT ;  /* 0x7ffffffe1300780c */ /* 0x000fca0003f04070 */
[----:B------:R-:W-:-:S05]  /*bec0*/  IMAD R10, R10, UR4, RZ ;  /* 0x000000040a0a7c24 */ /* 0x000fca000f8e02ff */
[----:B------:R-:W-:-:S13]  /*bed0*/  ISETP.NE.OR P0, PT, R9, R10, P0 ;  /* 0x0000000a0900720c */ /* 0x000fda0000705670 */
        /* <DEDUP_REMOVED lines=8> */
[----:B------:R-:W-:Y:S01]  /*bf60*/  IMAD R20, R20, R9, RZ ;  /* 0x0000000914147224 */ /* 0x000fe200078e02ff */
[----:B------:R-:W-:Y:S06]  /*bf70*/  @!P0 BRA `(.L_x_212) ;  /* 0x0000000000948947 */ /* 0x000fec0003800000 */
[----:B------:R-:W0:Y:S01]  /*bf80*/  LDC.64 R2, c[0x0][0x388] ;  /* 0x0000e200ff027b82 */ /* 0x000e220000000a00 */
[----:B------:R-:W-:Y:S01]  /*bf90*/  LOP3.LUT R13, R11, 0xfffffffc, RZ, 0xc0, !PT ;  /* 0xfffffffc0b0d7812 */ /* 0x000fe200078ec0ff */
[----:B------:R-:W-:-:S04]  /*bfa0*/  IMAD.MOV.U32 R11, RZ, RZ, RZ ;  /* 0x000000ffff0b7224 */ /* 0x000fc800078e00ff */
[----:B----4-:R-:W-:-:S07]  /*bfb0*/  IMAD.MOV R8, RZ, RZ, -R13 ;  /* 0x000000ffff087224 */ /* 0x010fce00078e0a0d */
.L_x_213:
[----:B-1----:R-:W1:Y:S01]  /*bfc0*/  LDCU UR4, c[0x3][URZ] ;  /* 0x00c00000ff0477ac */ /* 0x002e620008000800 */
[----:B------:R-:W-:-:S04]  /*bfd0*/  IADD3 R19, PT, PT, R12, R11, RZ ;  /* 0x0000000b0c137210 */ /* 0x000fc80007ffe0ff */
[C---:B-1----:R-:W-:Y:S02]  /*bfe0*/  ISETP.GT.AND P0, PT, R19.reuse, UR4, PT ;  /* 0x0000000413007c0c */ /* 0x042fe4000bf04270 */
[----:B------:R-:W-:Y:S02]  /*bff0*/  IADD3 R4, PT, PT, R20, -UR4, R19 ;  /* 0x8000000414047c10 */ /* 0x000fe4000fffe013 */
[----:B------:R-:W-:-:S03]  /*c000*/  ISETP.LT.OR P0, PT, R19, 0x1, P0 ;  /* 0x000000011300780c */ /* 0x000fc60000701670 */
[----:B------:R-:W-:-:S04]  /*c010*/  VIADD R5, R4, 0xfffffffe ;  /* 0xfffffffe04057836 */ /* 0x000fc80000000000 */
[----:B0-----:R-:W-:-:S06]  /*c020*/  IMAD.WIDE R4, R5, 0x4, R2 ;  /* 0x0000000405047825 */ /* 0x001fcc00078e0202 */
[----:B------:R-:W2:Y:S01]  /*c030*/  @!P0 LDG.E R10, desc[UR8][R4.64] ;  /* 0x00000008040a8981 */ /* 0x000ea2000c1e1900 */
[----:B------:R-:W-:-:S05]  /*c040*/  VIADD R6, R19, 0x1 ;  /* 0x0000000113067836 */ /* 0x000fca0000000000 */
[----:B------:R-:W-:Y:S01]  /*c050*/  ISETP.GT.AND P1, PT, R6, UR4, PT ;  /* 0x0000000406007c0c */ /* 0x000fe2000bf24270 */
[----:B------:R-:W-:-:S03]  /*c060*/  IMAD.WIDE R6, R9, 0x4, R4 ;  /* 0x0000000409067825 */ /* 0x000fc600078e0204 */
[----:B------:R-:W-:Y:S01]  /*c070*/  ISETP.GT.U32.OR P1, PT, R19, 0x7ffffffe, P1 ;  /* 0x7ffffffe1300780c */ /* 0x000fe20000f24470 */
[----:B--2---:R-:W-:-:S05]  /*c080*/  @!P0 FADD R15, -R10, -RZ ;  /* 0x800000ff0a0f8221 */ /* 0x004fca0000000100 */
[----:B------:R0:W-:Y:S07]  /*c090*/  @!P0 STG.E desc[UR8][R6.64], R15 ;  /* 0x0000000f06008986 */ /* 0x0001ee000c101908 */
[----:B------:R-:W2:Y:S01]  /*c0a0*/  @!P1 LDG.E R10, desc[UR8][R4.64+0x4] ;  /* 0x00000408040a9981 */ /* 0x000ea2000c1e1900 */
[----:B------:R-:W-:-:S05]  /*c0b0*/  VIADD R14, R19, 0x2 ;  /* 0x00000002130e7836 */ /* 0x000fca0000000000 */
[----:B------:R-:W-:-:S04]  /*c0c0*/  ISETP.GT.AND P0, PT, R14, UR4, PT ;  /* 0x000000040e007c0c */ /* 0x000fc8000bf04270 */
[----:B------:R-:W-:Y:S01]  /*c0d0*/  ISETP.LT.OR P0, PT, R14, 0x1, P0 ;  /* 0x000000010e00780c */ /* 0x000fe20000701670 */
[----:B--2---:R-:W-:-:S05]  /*c0e0*/  @!P1 FADD R17, -R10, -RZ ;  /* 0x800000ff0a119221 */ /* 0x004fca0000000100 */
[----:B------:R1:W-:Y:S07]  /*c0f0*/  @!P1 STG.E desc[UR8][R6.64+0x4], R17 ;  /* 0x0000041106009986 */ /* 0x0003ee000c101908 */
[----:B------:R-:W0:Y:S01]  /*c100*/  @!P0 LDG.E R10, desc[UR8][R4.64+0x8] ;  /* 0x00000808040a8981 */ /* 0x000e22000c1e1900 */
[----:B------:R-:W-:-:S04]  /*c110*/  IADD3 R14, PT, PT, R19, 0x3, RZ ;  /* 0x00000003130e7810 */ /* 0x000fc80007ffe0ff */
[----:B------:R-:W-:-:S04]  /*c120*/  ISETP.GT.AND P1, PT, R14, UR4, PT ;  /* 0x000000040e007c0c */ /* 0x000fc8000bf24270 */
[----:B------:R-:W-:Y:S01]  /*c130*/  ISETP.LT.OR P1, PT, R14, 0x1, P1 ;  /* 0x000000010e00780c */ /* 0x000fe20000f21670 */
[----:B0-----:R-:W-:-:S05]  /*c140*/  @!P0 FADD R15, -R10, -RZ ;  /* 0x800000ff0a0f8221 */ /* 0x001fca0000000100 */
[----:B------:R1:W-:Y:S07]  /*c150*/  @!P0 STG.E desc[UR8][R6.64+0x8], R15 ;  /* 0x0000080f06008986 */ /* 0x0003ee000c101908 */
[----:B------:R-:W2:Y:S01]  /*c160*/  @!P1 LDG.E R10, desc[UR8][R4.64+0xc] ;  /* 0x00000c08040a9981 */ /* 0x000ea2000c1e1900 */
[----:B------:R-:W-:Y:S02]  /*c170*/  VIADD R8, R8, 0x4 ;  /* 0x0000000408087836 */ /* 0x000fe40000000000 */
[----:B------:R-:W-:-:S03]  /*c180*/  VIADD R11, R11, 0x4 ;  /* 0x000000040b0b7836 */ /* 0x000fc60000000000 */
[----:B------:R-:W-:Y:S01]  /*c190*/  ISETP.NE.AND P0, PT, R8, RZ, PT ;  /* 0x000000ff0800720c */ /* 0x000fe20003f05270 */
[----:B--2---:R-:W-:-:S05]  /*c1a0*/  @!P1 FADD R19, -R10, -RZ ;  /* 0x800000ff0a139221 */ /* 0x004fca0000000100 */
[----:B------:R1:W-:Y:S07]  /*c1b0*/  @!P1 STG.E desc[UR8][R6.64+0xc], R19 ;  /* 0x00000c1306009986 */ /* 0x0003ee000c101908 */
[----:B------:R-:W-:Y:S05]  /*c1c0*/  @P0 BRA `(.L_x_213) ;  /* 0xfffffffc007c0947 */ /* 0x000fea000383ffff */
.L_x_212:
[----:B------:R-:W-:Y:S05]  /*c1d0*/  BSYNC.RECONVERGENT B0 ;  /* 0x0000000000007941 */ /* 0x000fea0003800200 */
.L_x_211:
[----:B------:R-:W-:Y:S05]  /*c1e0*/  @!P2 EXIT ;  /* 0x000000000000a94d */ /* 0x000fea0003800000 */
[----:B------:R-:W-:-:S07]  /*c1f0*/  IMAD.MOV R0, RZ, RZ, -R0 ;  /* 0x000000ffff007224 */ /* 0x000fce00078e0a00 */
.L_x_214:
[----:B------:R-:W0:Y:S01]  /*c200*/  LDCU UR4, c[0x3][URZ] ;  /* 0x00c00000ff0477ac */ /* 0x000e220008000800 */
[----:B------:R-:W-:-:S04]  /*c210*/  IADD3 R5, PT, PT, R12, R13, RZ ;  /* 0x0000000d0c057210 */ /* 0x000fc80007ffe0ff */
[----:B0-----:R-:W-:-:S04]  /*c220*/  ISETP.GT.AND P0, PT, R5, UR4, PT ;  /* 0x0000000405007c0c */ /* 0x001fc8000bf04270 */
[----:B------:R-:W-:-:S13]  /*c230*/  ISETP.LT.OR P0, PT, R5, 0x1, P0 ;  /* 0x000000010500780c */ /* 0x000fda0000701670 */
[----:B------:R-:W0:Y:S01]  /*c240*/  @!P0 LDC.64 R2, c[0x0][0x388] ;  /* 0x0000e200ff028b82 */ /* 0x000e220000000a00 */
[----:B------:R-:W-:-:S05]  /*c250*/  @!P0 IADD3 R4, PT, PT, R20, -UR4, R5 ;  /* 0x8000000414048c10 */ /* 0x000fca000fffe005 */
[----:B------:R-:W-:-:S04]  /*c260*/  @!P0 VIADD R5, R4, 0xfffffffe ;  /* 0xfffffffe04058836 */ /* 0x000fc80000000000 */
[----:B0-----:R-:W-:-:S05]  /*c270*/  @!P0 IMAD.WIDE R2, R5, 0x4, R2 ;  /* 0x0000000405028825 */ /* 0x001fca00078e0202 */
[----:B-1----:R-:W2:Y:S01]  /*c280*/  @!P0 LDG.E R6, desc[UR8][R2.64] ;  /* 0x0000000802068981 */ /* 0x002ea2000c1e1900 */
[----:B------:R-:W-:-:S04]  /*c290*/  @!P0 IMAD.WIDE R4, R9, 0x4, R2 ;  /* 0x0000000409048825 */ /* 0x000fc800078e0202 */
[----:B------:R-:W-:Y:S02]  /*c2a0*/  VIADD R0, R0, 0x1 ;  /* 0x0000000100007836 */ /* 0x000fe40000000000 */
[----:B--2---:R-:W-:-:S05]  /*c2b0*/  @!P0 FADD R7, -R6, -RZ ;  /* 0x800000ff06078221 */ /* 0x004fca0000000100 */
[----:B------:R0:W-:Y:S01]  /*c2c0*/  @!P0 STG.E desc[UR8][R4.64], R7 ;  /* 0x0000000704008986 */ /* 0x0001e2000c101908 */
[----:B------:R-:W-:-:S13]  /*c2d0*/  ISETP.NE.AND P0, PT, R0, RZ, PT ;  /* 0x000000ff0000720c */ /* 0x000fda0003f05270 */
[----:B0-----:R-:W-:Y:S05]  /*c2e0*/  @!P0 EXIT ;  /* 0x000000000000894d */ /* 0x001fea0003800000 */
[----:B------:R-:W-:Y:S01]  /*c2f0*/  VIADD R13, R13, 0x1 ;  /* 0x000000010d0d7836 */ /* 0x000fe20000000000 */
[----:B------:R-:W-:Y:S06]  /*c300*/  BRA `(.L_x_214) ;  /* 0xfffffffc00bc7947 */ /* 0x000fec000383ffff */
.L_x_201:
[----:B------:R-:W-:Y:S05]  /*c310*/  BSYNC.RECONVERGENT B0 ;  /* 0x0000000000007941 */ /* 0x000fea0003800200 */
.L_x_170:
[----:B------:R-:W-:-:S06]  /*c320*/  UIADD3 UR4, UPT, UPT, UR10, -0x1, UR7 ;  /* 0xffffffff0a047890 */ /* 0x000fcc000fffe007 */
[----:B------:R-:W-:-:S05]  /*c330*/  IMAD R0, R10, UR4, RZ ;  /* 0x000000040a007c24 */ /* 0x000fca000f8e02ff */
[----:B------:R-:W-:-:S13]  /*c340*/  ISETP.NE.AND P0, PT, R9, R0, PT ;  /* 0x000000000900720c */ /* 0x000fda0003f05270 */
[----:B------:R-:W-:Y:S05]  /*c350*/  @!P0 BRA `(.L_x_215) ;  /* 0x00000004002c8947 */ /* 0x000fea0003800000 */
[----:B------:R-:W-:-:S13]  /*c360*/  ISETP.GT.U32.AND P0, PT, R18, 0x7ffffffe, PT ;  /* 0x7ffffffe1200780c */ /* 0x000fda0003f04070 */
[----:B------:R-:W-:Y:S05]  /*c370*/  @P0 EXIT ;  /* 0x000000000000094d */ /* 0x000fea0003800000 */
[----:B------:R-:W0:Y:S01]  /*c380*/  LDC R5, c[0x3][RZ] ;  /* 0x00c00000ff057b82 */ /* 0x000e220000000800 */
[----:B------:R-:W-:Y:S01]  /*c390*/  ISETP.GE.U32.AND P0, PT, R18, 0x3, PT ;  /* 0x000000031200780c */ /* 0x000fe20003f06070 */
[----:B------:R-:W-:Y:S01]  /*c3a0*/  BSSY.RECONVERGENT B0, `(.L_x_216) ;  /* 0x0000035000007945 */ /* 0x000fe20003800200 */
[----:B------:R-:W-:Y:S02]  /*c3b0*/  LOP3.LUT R0, R10, 0x3, RZ, 0xc0, !PT ;  /* 0x000000030a007812 */ /* 0x000fe400078ec0ff */
[----:B----4-:R-:W-:Y:S02]  /*c3c0*/  MOV R8, RZ ;  /* 0x000000ff00087202 */ /* 0x010fe40000000f00 */
[----:B------:R-:W-:Y:S01]  /*c3d0*/  ISETP.NE.AND P2, PT, R0, RZ, PT ;  /* 0x000000ff0000720c */ /* 0x000fe20003f45270 */
[----:B0-----:R-:W-:-:S06]  /*c3e0*/  VIADD R4, R5, 0x2 ;  /* 0x0000000205047836 */ /* 0x001fcc0000000000 */
[----:B------:R-:W-:Y:S06]  /*c3f0*/  @!P0 BRA `(.L_x_217) ;  /* 0x0000000000bc8947 */ /* 0x000fec0003800000 */
[-C--:B------:R-:W-:Y:S01]  /*c400*/  IMAD R13, R13, R4.reuse, RZ ;  /* 0x000000040d0d7224 */ /* 0x080fe200078e02ff */
[C---:B------:R-:W-:Y:S01]  /*c410*/  LOP3.LUT R8, R10.reuse, 0xfffffffc, RZ, 0xc0, !PT ;  /* 0xfffffffc0a087812 */ /* 0x040fe200078ec0ff */
[----:B------:R-:W-:Y:S01]  /*c420*/  VIADD R3, R9, 0x2 ;  /* 0x0000000209037836 */ /* 0x000fe20000000000 */
[----:B------:R-:W-:Y:S01]  /*c430*/  LEA R5, R5, 0x8, 0x2 ;  /* 0x0000000805057811 */ /* 0x000fe200078e10ff */
[C---:B------:R-:W-:Y:S02]  /*c440*/  VIADD R7, R9.reuse, 0x3 ;  /* 0x0000000309077836 */ /* 0x040fe40000000000 */
[----:B------:R-:W-:Y:S01]  /*c450*/  IMAD R12, R10, R13, RZ ;  /* 0x0000000d0a0c7224 */ /* 0x000fe200078e02ff */
[C---:B------:R-:W-:Y:S01]  /*c460*/  IADD3 R13, PT, PT, R9.reuse, 0x1, RZ ;  /* 0x00000001090d7810 */ /* 0x040fe20007ffe0ff */
[----:B------:R-:W-:Y:S02]  /*c470*/  IMAD R14, R9, R4, R4 ;  /* 0x00000004090e7224 */ /* 0x000fe400078e0204 */
[----:B------:R-:W-:-:S02]  /*c480*/  IMAD R16, R4, R3, RZ ;  /* 0x0000000304107224 */ /* 0x000fc400078e02ff */
[----:B------:R-:W-:Y:S02]  /*c490*/  IMAD R18, R4, R7, RZ ;  /* 0x0000000704127224 */ /* 0x000fe400078e02ff */
[----:B------:R-:W-:-:S07]  /*c4a0*/  IMAD.MOV R15, RZ, RZ, -R8 ;  /* 0x000000ffff0f7224 */ /* 0x000fce00078e0a08 */
.L_x_218:
        /* <DEDUP_REMOVED lines=11> */
[----:B------:R-:W-:Y:S01]  /*c560*/  VIADD R6, R13, 0x1 ;  /* 0x000000010d067836 */ /* 0x000fe20000000000 */
[----:B--2---:R0:W-:Y:S04]  /*c570*/  @!P0 STG.E desc[UR8][R10.64], R17 ;  /* 0x000000110a008986 */ /* 0x0041e8000c101908 */
[----:B------:R-:W2:Y:S01]  /*c580*/  @!P1 LDG.E R19, desc[UR8][R2.64+0x4] ;  /* 0x0000040802139981 */ /* 0x000ea2000c1e1900 */
[----:B------:R-:W-:-:S04]  /*c590*/  ISETP.GT.AND P0, PT, R6, UR4, PT ;  /* 0x0000000406007c0c */ /* 0x000fc8000bf04270 */
[----:B------:R-:W-:-:S13]  /*c5a0*/  ISETP.LT.OR P0, PT, R6, 0x1, P0 ;  /* 0x000000010600780c */ /* 0x000fda0000701670 */
[----:B------:R-:W1:Y:S02]  /*c5b0*/  @!P0 LDC.64 R6, c[0x0][0x388] ;  /* 0x0000e200ff068b82 */ /* 0x000e640000000a00 */
[----:B-1----:R-:W-:Y:S01]  /*c5c0*/  @!P0 IMAD.WIDE R6, R16, 0x4, R6 ;  /* 0x0000000410068825 */ /* 0x002fe200078e0206 */
[----:B------:R-:W-:Y:S01]  /*c5d0*/  IADD3 R20, PT, PT, R13, 0x2, RZ ;  /* 0x000000020d147810 */ /* 0x000fe20007ffe0ff */
[----:B--2---:R1:W-:Y:S04]  /*c5e0*/  @!P1 STG.E desc[UR8][R2.64], R19 ;  /* 0x0000001302009986 */ /* 0x0043e8000c101908 */
[----:B------:R-:W2:Y:S01]  /*c5f0*/  @!P0 LDG.E R21, desc[UR8][R6.64+0x4] ;  /* 0x0000040806158981 */ /* 0x000ea2000c1e1900 */
[----:B------:R-:W-:-:S04]  /*c600*/  ISETP.GT.AND P1, PT, R20, UR4, PT ;  /* 0x0000000414007c0c */ /* 0x000fc8000bf24270 */
[----:B------:R-:W-:-:S13]  /*c610*/  ISETP.LT.OR P1, PT, R20, 0x1, P1 ;  /* 0x000000011400780c */ /* 0x000fda0000f21670 */
[----:B0-----:R-:W0:Y:S02]  /*c620*/  @!P1 LDC.64 R10, c[0x0][0x388] ;  /* 0x0000e200ff0a9b82 */ /* 0x001e240000000a00 */
[----:B0-----:R-:W-:Y:S01]  /*c630*/  @!P1 IMAD.WIDE R10, R18, 0x4, R10 ;  /* 0x00000004120a9825 */ /* 0x001fe200078e020a */
[----:B--2---:R1:W-:Y:S04]  /*c640*/  @!P0 STG.E desc[UR8][R6.64], R21 ;  /* 0x0000001506008986 */ /* 0x0043e8000c101908 */
[----:B------:R-:W2:Y:S01]  /*c650*/  @!P1 LDG.E R17, desc[UR8][R10.64+0x4] ;  /* 0x000004080a119981 */ /* 0x000ea2000c1e1900 */
[----:B------:R-:W-:Y:S01]  /*c660*/  VIADD R15, R15, 0x4 ;  /* 0x000000040f0f7836 */ /* 0x000fe20000000000 */
[----:B------:R-:W-:Y:S01]  /*c670*/  IADD3 R14, PT, PT, R5, R14, RZ ;  /* 0x0000000e050e7210 */ /* 0x000fe20007ffe0ff */
[----:B------:R-:W-:-:S02]  /*c680*/  VIADD R13, R13, 0x4 ;  /* 0x000000040d0d7836 */ /* 0x000fc40000000000 */
[----:B------:R-:W-:Y:S01]  /*c690*/  IMAD.IADD R12, R5, 0x1, R12 ;  /* 0x00000001050c7824 */ /* 0x000fe200078e020c */
[----:B------:R-:W-:Y:S01]  /*c6a0*/  ISETP.NE.AND P0, PT, R15, RZ, PT ;  /* 0x000000ff0f00720c */ /* 0x000fe20003f05270 */
[C---:B------:R-:W-:Y:S02]  /*c6b0*/  IMAD.IADD R16, R5.reuse, 0x1, R16 ;  /* 0x0000000105107824 */ /* 0x040fe400078e0210 */
[----:B------:R-:W-:Y:S01]  /*c6c0*/  IMAD.IADD R18, R5, 0x1, R18 ;  /* 0x0000000105127824 */ /* 0x000fe200078e0212 */
[----:B--2---:R1:W-:Y:S09]  /*c6d0*/  @!P1 STG.E desc[UR8][R10.64], R17 ;  /* 0x000000110a009986 */ /* 0x0043f2000c101908 */
[----:B------:R-:W-:Y:S05]  /*c6e0*/  @P0 BRA `(.L_x_218) ;  /* 0xfffffffc00700947 */ /* 0x000fea000383ffff */
.L_x_217:
[----:B------:R-:W-:Y:S05]  /*c6f0*/  BSYNC.RECONVERGENT B0 ;  /* 0x0000000000007941 */ /* 0x000fea0003800200 */
.L_x_216:
[----:B------:R-:W-:Y:S05]  /*c700*/  @!P2 EXIT ;  /* 0x000000000000a94d */ /* 0x000fea0003800000 */
[----:B------:R-:W-:Y:S01]  /*c710*/  IMAD.IADD R9, R9, 0x1, R8 ;  /* 0x0000000109097824 */ /* 0x000fe200078e0208 */
[----:B------:R-:W-:-:S03]  /*c720*/  IADD3 R0, PT, PT, -R0, RZ, RZ ;  /* 0x000000ff00007210 */ /* 0x000fc60007ffe1ff */
[----:B------:R-:W-:-:S07]  /*c730*/  IMAD R5, R4, R9, RZ ;  /* 0x0000000904057224 */ /* 0x000fce00078e02ff */
.L_x_219:
[----:B0-----:R-:W0:Y:S02]  /*c740*/  LDCU UR4, c[0x3][URZ] ;  /* 0x00c00000ff0477ac */ /* 0x001e240008000800 */
[----:B0-----:R-:W-:-:S04]  /*c750*/  ISETP.GT.AND P0, PT, R9, UR4, PT ;  /* 0x0000000409007c0c */ /* 0x001fc8000bf04270 */
[----:B------:R-:W-:-:S13]  /*c760*/  ISETP.LT.OR P0, PT, R9, 0x1, P0 ;  /* 0x000000010900780c */ /* 0x000fda0000701670 */
[----:B-1----:R-:W0:Y:S02]  /*c770*/  @!P0 LDC.64 R2, c[0x0][0x388] ;  /* 0x0000e200ff028b82 */ /* 0x002e240000000a00 */
[----:B0-----:R-:W-:-:S05]  /*c780*/  @!P0 IMAD.WIDE R2, R5, 0x4, R2 ;  /* 0x0000000405028825 */ /* 0x001fca00078e0202 */
[----:B------:R-:W2:Y:S01]  /*c790*/  @!P0 LDG.E R7, desc[UR8][R2.64+0x4] ;  /* 0x0000040802078981 */ /* 0x000ea2000c1e1900 */
[----:B------:R-:W-:-:S05]  /*c7a0*/  VIADD R0, R0, 0x1 ;  /* 0x0000000100007836 */ /* 0x000fca0000000000 */
[----:B------:R-:W-:Y:S01]  /*c7b0*/  ISETP.NE.AND P1, PT, R0, RZ, PT ;  /* 0x000000ff0000720c */ /* 0x000fe20003f25270 */
[----:B--2---:R0:W-:-:S12]  /*c7c0*/  @!P0 STG.E desc[UR8][R2.64], R7 ;  /* 0x0000000702008986 */ /* 0x0041d8000c101908 */
[----:B------:R-:W-:Y:S05]  /*c7d0*/  @!P1 EXIT ;  /* 0x000000000000994d */ /* 0x000fea0003800000 */
[----:B------:R-:W-:Y:S02]  /*c7e0*/  VIADD R9, R9, 0x1 ;  /* 0x0000000109097836 */ /* 0x000fe40000000000 */
[----:B------:R-:W-:Y:S01]  /*c7f0*/  IMAD.IADD R5, R4, 0x1, R5 ;  /* 0x0000000104057824 */ /* 0x000fe200078e0205 */
[----:B------:R-:W-:Y:S06]  /*c800*/  BRA `(.L_x_219) ;  /* 0xfffffffc00cc7947 */ /* 0x000fec000383ffff */
.L_x_215:
        /* <DEDUP_REMOVED lines=18> */
[----:B------:R-:W-:Y:S02]  /*c930*/  IMAD R10, R2, R7, RZ ;  /* 0x00000007020a7224 */ /* 0x000fe400078e02ff */
[----:B----4-:R-:W-:-:S02]  /*c940*/  IMAD R8, R9, R2, R2 ;  /* 0x0000000209087224 */ /* 0x010fc400078e0202 */
[----:B------:R-:W-:Y:S02]  /*c950*/  IMAD R12, R2, R13, RZ ;  /* 0x0000000d020c7224 */ /* 0x000fe400078e02ff */
[----:B------:R-:W-:-:S07]  /*c960*/  IMAD.MOV R7, RZ, RZ, -R4 ;  /* 0x000000ffff077224 */ /* 0x000fce00078e0a04 */
.L_x_224:
        /* <DEDUP_REMOVED lines=36> */
.L_x_223:
[----:B------:R-:W-:Y:S05]  /*cbb0*/  BSYNC.RECONVERGENT B1 ;  /* 0x0000000000017941 */ /* 0x000fea0003800200 */
.L_x_222:
[----:B------:R-:W-:Y:S05]  /*cbc0*/  @!P2 BRA `(.L_x_221) ;  /* 0x00000000003ca947 */ /* 0x000fea0003800000 */
[----:B------:R-:W-:Y:S01]  /*cbd0*/  IMAD.IADD R9, R9, 0x1, R4 ;  /* 0x0000000109097824 */ /* 0x000fe200078e0204 */
[----:B------:R-:W-:-:S03]  /*cbe0*/  IADD3 R0, PT, PT, -R0, RZ, RZ ;  /* 0x000000ff00007210 */ /* 0x000fc60007ffe1ff */
[----:B------:R-:W-:-:S07]  /*cbf0*/  IMAD R3, R2, R9, RZ ;  /* 0x0000000902037224 */ /* 0x000fce00078e02ff */
.L_x_225:
[----:B------:R-:W0:Y:S02]  /*cc00*/  LDCU UR4, c[0x3][URZ] ;  /* 0x00c00000ff0477ac */ /* 0x000e240008000800 */
[----:B0-----:R-:W-:-:S04]  /*cc10*/  ISETP.GT.AND P0, PT, R9, UR4, PT ;  /* 0x0000000409007c0c */ /* 0x001fc8000bf04270 */
[----:B------:R-:W-:-:S13]  /*cc20*/  ISETP.LT.OR P0, PT, R9, 0x1, P0 ;  /* 0x000000010900780c */ /* 0x000fda0000701670 */
        /* <DEDUP_REMOVED lines=9> */
.L_x_221:
[----:B------:R-:W-:Y:S05]  /*ccc0*/  BSYNC.RECONVERGENT B0 ;  /* 0x0000000000007941 */ /* 0x000fea0003800200 */
.L_x_220:
[----:B------:R-:W-:Y:S01]  /*ccd0*/  ISETP.GT.U32.AND P0, PT, R19, 0x7ffffffe, PT ;  /* 0x7ffffffe1300780c */ /* 0x000fe20003f04070 */
[----:B------:R-:W-:-:S12]  /*cce0*/  BSSY.RECONVERGENT B0, `(.L_x_226) ;  /* 0x000004d000007945 */ /* 0x000fd80003800200 */
[----:B------:R-:W-:Y:S05]  /*ccf0*/  @P0 BRA `(.L_x_227) ;  /* 0x00000004002c0947 */ /* 0x000fea0003800000 */
[----:B------:R-:W1:Y:S01]  /*cd00*/  LDCU UR4, c[0x3][URZ] ;  /* 0x00c00000ff0477ac */ /* 0x000e620008000800 */
[----:B------:R-:W-:Y:S01]  /*cd10*/  ISETP.GE.U32.AND P0, PT, R19, 0x3, PT ;  /* 0x000000031300780c */ /* 0x000fe20003f06070 */
[----:B------:R-:W-:Y:S01]  /*cd20*/  BSSY.RECONVERGENT B1, `(.L_x_228) ;  /* 0x0000033000017945 */ /* 0x000fe20003800200 */
[----:B----4-:R-:W-:Y:S01]  /*cd30*/  LOP3.LUT R8, R11, 0x3, RZ, 0xc0, !PT ;  /* 0x000000030b087812 */ /* 0x010fe200078ec0ff */
[----:B------:R-:W-:Y:S01]  /*cd40*/  IMAD.MOV.U32 R0, RZ, RZ, RZ ;  /* 0x000000ffff007224 */ /* 0x000fe200078e00ff */
[----:B-1----:R-:W-:-:S05]  /*cd50*/  MOV R13, UR4 ;  /* 0x00000004000d7c02 */ /* 0x002fca0008000f00 */
[----:B------:R-:W-:-:S04]  /*cd60*/  VIADD R9, R13, 0x2 ;  /* 0x000000020d097836 */ /* 0x000fc80000000000 */
[----:B------:R-:W-:Y:S01]  /*cd70*/  IMAD R10, R20, R9, RZ ;  /* 0x00000009140a7224 */ /* 0x000fe200078e02ff */
[----:B------:R-:W-:Y:S06]  /*cd80*/  @!P0 BRA `(.L_x_229) ;  /* 0x0000000000b08947 */ /* 0x000fec0003800000 */
[----:B------:R-:W0:Y:S01]  /*cd90*/  LDC.64 R2, c[0x0][0x388] ;  /* 0x0000e200ff027b82 */ /* 0x000e220000000a00 */
[----:B------:R-:W-:Y:S01]  /*cda0*/  LOP3.LUT R0, R11, 0xfffffffc, RZ, 0xc0, !PT ;  /* 0xfffffffc0b007812 */ /* 0x000fe200078ec0ff */
[----:B------:R-:W-:Y:S01]  /*cdb0*/  IMAD.IADD R12, R10, 0x1, -R13 ;  /* 0x000000010a0c7824 */ /* 0x000fe200078e0a0d */
[----:B------:R-:W-:Y:S01]  /*cdc0*/  MOV R16, RZ ;  /* 0x000000ff00107202 */ /* 0x000fe20000000f00 */
[----:B------:R-:W-:-:S07]  /*cdd0*/  IMAD.MOV.U32 R11, RZ, RZ, -0x2 ;  /* 0xfffffffeff0b7424 */ /* 0x000fce00078e00ff */
.L_x_232:
[----:B-1----:R-:W1:Y:S01]  /*cde0*/  LDCU UR4, c[0x3][URZ] ;  /* 0x00c00000ff0477ac */ /* 0x002e620008000800 */
[----:B------:R-:W-:Y:S01]  /*cdf0*/  VIADD R5, R12, 0xfffffffe ;  /* 0xfffffffe0c057836 */ /* 0x000fe20000000000 */
        /* <DEDUP_REMOVED lines=8> */
[----:B------:R-:W2:Y:S02]  /*ce80*/  LDG.E R14, desc[UR8][R4.64] ;  /* 0x00000008040e7981 */ /* 0x000ea4000c1e1900 */
[----:B--2---:R-:W-:-:S05]  /*ce90*/  FADD R15, -R14, -RZ ;  /* 0x800000ff0e0f7221 */ /* 0x004fca0000000100 */
[----:B------:R0:W-:Y:S02]  /*cea0*/  STG.E desc[UR8][R6.64], R15 ;  /* 0x0000000f06007986 */ /* 0x0001e4000c101908 */
.L_x_231:
[----:B------:R-:W-:Y:S05]  /*ceb0*/  BSYNC.RECONVERGENT B2 ;  /* 0x0000000000027941 */ /* 0x000fea0003800200 */
.L_x_230:
[----:B------:R-:W2:Y:S01]  /*cec0*/  @!P1 LDG.E R14, desc[UR8][R4.64+0x4] ;  /* 0x00000408040e9981 */ /* 0x000ea2000c1e1900 */
[----:B------:R-:W-:Y:S01]  /*ced0*/  IADD3 R18, PT, PT, R16, 0x2, RZ ;  /* 0x0000000210127810 */ /* 0x000fe20007ffe0ff */
[----:B------:R-:W1:Y:S03]  /*cee0*/  LDCU.64 UR4, c[0x0][0x388] ;  /* 0x00007100ff0477ac */ /* 0x000e660008000a00 */
[----:B------:R-:W-:Y:S01]  /*cef0*/  ISETP.GT.AND P0, PT, R18, R13, PT ;  /* 0x0000000d1200720c */ /* 0x000fe20003f04270 */
[----:B0-----:R-:W-:Y:S02]  /*cf00*/  VIADD R15, R11, 0x2 ;  /* 0x000000020b0f7836 */ /* 0x001fe40000000000 */
[----:B--2---:R-:W-:-:S05]  /*cf10*/  @!P1 FADD R21, -R14, -RZ ;  /* 0x800000ff0e159221 */ /* 0x004fca0000000100 */
[----:B------:R0:W-:Y:S05]  /*cf20*/  @!P1 STG.E desc[UR8][R6.64+0x4], R21 ;  /* 0x0000041506009986 */ /* 0x0001ea000c101908 */
[----:B------:R-:W2:Y:S01]  /*cf30*/  @!P0 LDG.E R17, desc[UR8][R4.64+0x8] ;  /* 0x0000080804118981 */ /* 0x000ea2000c1e1900 */
[----:B------:R-:W-:Y:S01]  /*cf40*/  VIADD R14, R16, 0x3 ;  /* 0x00000003100e7836 */ /* 0x000fe20000000000 */
[----:B------:R-:W-:Y:S02]  /*cf50*/  SHF.R.S32.HI R19, RZ, 0x1f, R15 ;  /* 0x0000001fff137819 */ /* 0x000fe4000001140f */
[----:B------:R-:W-:Y:S02]  /*cf60*/  IADD3 R15, P2, PT, R10, R15, RZ ;  /* 0x0000000f0a0f7210 */ /* 0x000fe40007f5e0ff */
[----:B------:R-:W-:-:S02]  /*cf70*/  ISETP.GT.AND P1, PT, R14, R13, PT ;  /* 0x0000000d0e00720c */ /* 0x000fc40003f24270 */
[----:B------:R-:W-:Y:S02]  /*cf80*/  LEA.HI.X.SX32 R18, R10, R19, 0x1, P2 ;  /* 0x000000130a127211 */ /* 0x000fe400010f0eff */
[----:B-1----:R-:W-:-:S04]  /*cf90*/  LEA R14, P2, R15, UR4, 0x2 ;  /* 0x000000040f0e7c11 */ /* 0x002fc8000f8410ff */
[----:B------:R-:W-:Y:S01]  /*cfa0*/  LEA.HI.X R15, R15, UR5, R18, 0x2, P2 ;  /* 0x000000050f0f7c11 */ /* 0x000fe200090f1412 */
[----:B--2---:R-:W-:-:S05]  /*cfb0*/  @!P0 FADD R17, -R17, -RZ ;  /* 0x800000ff11118221 */ /* 0x004fca0000000100 */
[----:B------:R1:W-:Y:S04]  /*cfc0*/  @!P0 STG.E desc[UR8][R14.64+0x8], R17 ;  /* 0x000008110e008986 */ /* 0x0003e8000c101908 */
[----:B------:R-:W0:Y:S01]  /*cfd0*/  @!P1 LDG.E R4, desc[UR8][R4.64+0xc] ;  /* 0x00000c0804049981 */ /* 0x000e22000c1e1900 */
[----:B------:R-:W-:Y:S01]  /*cfe0*/  VIADD R16, R16, 0x4 ;  /* 0x0000000410107836 */ /* 0x000fe20000000000 */
[----:B------:R-:W-:Y:S01]  /*cff0*/  IADD3 R12, PT, PT, R12, 0x4, RZ ;  /* 0x000000040c0c7810 */ /* 0x000fe20007ffe0ff */
[----:B------:R-:W-:-:S03]  /*d000*/  VIADD R11, R11, 0x4 ;  /* 0x000000040b0b7836 */ /* 0x000fc60000000000 */
[----:B------:R-:W-:Y:S01]  /*d010*/  ISETP.NE.AND P0, PT, R16, R0, PT ;  /* 0x000000001000720c */ /* 0x000fe20003f05270 */
[----:B0-----:R-:W-:-:S05]  /*d020*/  @!P1 FADD R7, -R4, -RZ ;  /* 0x800000ff04079221 */ /* 0x001fca0000000100 */
[----:B------:R1:W-:Y:S07]  /*d030*/  @!P1 STG.E desc[UR8][R14.64+0xc], R7 ;  /* 0x00000c070e009986 */ /* 0x0003ee000c101908 */
[----:B------:R-:W-:Y:S05]  /*d040*/  @P0 BRA `(.L_x_232) ;  /* 0xfffffffc00640947 */ /* 0x000fea000383ffff */
.L_x_229:
[----:B------:R-:W-:Y:S05]  /*d050*/  BSYNC.RECONVERGENT B1 ;  /* 0x0000000000017941 */ /* 0x000fea0003800200 */
.L_x_228:
[----:B------:R-:W-:-:S13]  /*d060*/  ISETP.NE.AND P0, PT, R8, RZ, PT ;  /* 0x000000ff0800720c */ /* 0x000fda0003f05270 */
[----:B------:R-:W-:Y:S05]  /*d070*/  @!P0 BRA `(.L_x_227) ;  /* 0x00000000004c8947 */ /* 0x000fea0003800000 */
[----:B------:R-:W0:Y:S01]  /*d080*/  LDC.64 R2, c[0x0][0x388] ;  /* 0x0000e200ff027b82 */ /* 0x000e220000000a00 */
[----:B------:R-:W-:Y:S01]  /*d090*/  IADD3 R10, PT, PT, R0, -R13, R10 ;  /* 0x8000000d000a7210 */ /* 0x000fe20007ffe00a */
[----:B------:R-:W-:Y:S02]  /*d0a0*/  IMAD.MOV R8, RZ, RZ, -R8 ;  /* 0x000000ffff087224 */ /* 0x000fe400078e0a08 */
[----:B0-----:R-:W-:-:S04]  /*d0b0*/  IMAD.WIDE R2, R9, 0x4, R2 ;  /* 0x0000000409027825 */ /* 0x001fc800078e0202 */
[----:B------:R-:W-:-:S07]  /*d0c0*/  VIADD R9, R10, 0xfffffffe ;  /* 0xfffffffe0a097836 */ /* 0x000fce0000000000 */
.L_x_233:
[----:B------:R-:W0:Y:S02]  /*d0d0*/  LDCU UR4, c[0x3][URZ] ;  /* 0x00c00000ff0477ac */ /* 0x000e240008000800 */
[----:B0-----:R-:W-:-:S04]  /*d0e0*/  ISETP.GT.AND P0, PT, R0, UR4, PT ;  /* 0x0000000400007c0c */ /* 0x001fc8000bf04270 */
[----:B------:R-:W-:-:S13]  /*d0f0*/  ISETP.EQ.OR P0, PT, R0, RZ, P0 ;  /* 0x000000ff0000720c */ /* 0x000fda0000702670 */
[----:B------:R-:W0:Y:S02]  /*d100*/  @!P0 LDC.64 R4, c[0x0][0x388] ;  /* 0x0000e200ff048b82 */ /* 0x000e240000000a00 */
[----:B0-----:R-:W-:-:S06]  /*d110*/  @!P0 IMAD.WIDE R4, R9, 0x4, R4 ;  /* 0x0000000409048825 */ /* 0x001fcc00078e0204 */
[----:B------:R-:W2:Y:S01]  /*d120*/  @!P0 LDG.E R4, desc[UR8][R4.64] ;  /* 0x0000000804048981 */ /* 0x000ea2000c1e1900 */
[----:B-1----:R-:W-:Y:S01]  /*d130*/  @!P0 IMAD.WIDE R6, R9, 0x4, R2 ;  /* 0x0000000409068825 */ /* 0x002fe200078e0202 */
[----:B------:R-:W-:-:S03]  /*d140*/  IADD3 R8, PT, PT, R8, 0x1, RZ ;  /* 0x0000000108087810 */ /* 0x000fc60007ffe0ff */
[----:B------:R-:W-:Y:S02]  /*d150*/  VIADD R0, R0, 0x1 ;  /* 0x0000000100007836 */ /* 0x000fe40000000000 */
[----:B------:R-:W-:Y:S02]  /*d160*/  VIADD R9, R9, 0x1 ;  /* 0x0000000109097836 */ /* 0x000fe40000000000 */
[----:B--2---:R-:W-:-:S05]  /*d170*/  @!P0 FADD R11, -R4, -RZ ;  /* 0x800000ff040b8221 */ /* 0x004fca0000000100 */
[----:B------:R0:W-:Y:S01]  /*d180*/  @!P0 STG.E desc[UR8][R6.64], R11 ;  /* 0x0000000b06008986 */ /* 0x0001e2000c101908 */
[----:B------:R-:W-:-:S13]  /*d190*/  ISETP.NE.AND P0, PT, R8, RZ, PT ;  /* 0x000000ff0800720c */ /* 0x000fda0003f05270 */
[----:B0-----:R-:W-:Y:S05]  /*d1a0*/  @P0 BRA `(.L_x_233) ;  /* 0xfffffffc00c80947 */ /* 0x001fea000383ffff */
.L_x_227:
[----:B------:R-:W-:Y:S05]  /*d1b0*/  BSYNC.RECONVERGENT B0 ;  /* 0x0000000000007941 */ /* 0x000fea0003800200 */
.L_x_226:
[----:B------:R-:W0:Y:S02]  /*d1c0*/  LDC R0, c[0x3][RZ] ;  /* 0x00c00000ff007b82 */ /* 0x000e240000000800 */
[C---:B0-----:R-:W-:Y:S01]  /*d1d0*/  ISETP.NE.AND P0, PT, R0.reuse, -0x1, PT ;  /* 0xffffffff0000780c */ /* 0x041fe20003f05270 */
[----:B------:R-:W-:-:S04]  /*d1e0*/  VIADD R3, R0, 0x2 ;  /* 0x0000000200037836 */ /* 0x000fc80000000000 */
[----:B-1----:R-:W-:-:S08]  /*d1f0*/  IMAD R7, R20, R3, RZ ;  /* 0x0000000314077224 */ /* 0x002fd000078e02ff */
        /* <DEDUP_REMOVED lines=8> */
.L_x_234:
[----:B------:R-:W0:Y:S01]  /*d280*/  LDC.64 R2, c[0x0][0x388] ;  /* 0x0000e200ff027b82 */ /* 0x000e220000000a00 */
[----:B------:R-:W-:-:S05]  /*d290*/  IADD3 R5, PT, PT, R7, -0x2, -R0 ;  /* 0xfffffffe07057810 */ /* 0x000fca0007ffe800 */
[----:B0-----:R-:W-:-:S04]  /*d2a0*/  IMAD.WIDE R4, R5, 0x4, R2 ;  /* 0x0000000405047825 */ /* 0x001fc800078e0202 */
[----:B------:R-:W-:Y:S02]  /*d2b0*/  IMAD.WIDE R2, R7, 0x4, R2 ;  /* 0x0000000407027825 */ /* 0x000fe400078e0202 */
[----:B------:R-:W2:Y:S04]  /*d2c0*/  LDG.E R5, desc[UR8][R4.64] ;  /* 0x0000000804057981 */ /* 0x000ea8000c1e1900 */
[----:B------:R-:W2:Y:S02]  /*d2d0*/  LDG.E R0, desc[UR8][R2.64+0x4] ;  /* 0x0000040802007981 */ /* 0x000ea4000c1e1900 */
[----:B--2---:R-:W-:-:S04]  /*d2e0*/  FADD R0, R0, R5 ;  /* 0x0000000500007221 */ /* 0x004fc80000000000 */
[----:B------:R-:W-:-:S05]  /*d2f0*/  FMUL R7, R0, 0.5 ;  /* 0x3f00000000077820 */ /* 0x000fca0000400000 */
[----:B------:R-:W-:Y:S01]  /*d300*/  STG.E desc[UR8][R2.64], R7 ;  /* 0x0000000702007986 */ /* 0x000fe2000c101908 */
[----:B------:R-:W-:Y:S05]  /*d310*/  EXIT ;  /* 0x000000000000794d */ /* 0x000fea0003800000 */
        .weak           $__internal_0_$__cuda_sm20_rcp_rn_f32_slowpath
        .type           $__internal_0_$__cuda_sm20_rcp_rn_f32_slowpath,@function
        .size           $__internal_0_$__cuda_sm20_rcp_rn_f32_slowpath,($__internal_1_$__cuda_sm3x_div_rn_noftz_f32_slowpath - $__internal_0_$__cuda_sm20_rcp_rn_f32_slowpath)
$__internal_0_$__cuda_sm20_rcp_rn_f32_slowpath:
[----:B------:R-:W-:-:S04]  /*d320*/  SHF.L.U32 R3, R0, 0x1, RZ ;  /* 0x0000000100037819 */ /* 0x000fc800000006ff */
[----:B------:R-:W-:-:S04]  /*d330*/  SHF.R.U32.HI R3, RZ, 0x18, R3 ;  /* 0x00000018ff037819 */ /* 0x000fc80000011603 */
[----:B------:R-:W-:-:S13]  /*d340*/  ISETP.NE.U32.AND P0, PT, R3, RZ, PT ;  /* 0x000000ff0300720c */ /* 0x000fda0003f05070 */
[----:B------:R-:W-:Y:S05]  /*d350*/  @P0 BRA `(.L_x_235) ;  /* 0x00000000002c0947 */ /* 0x000fea0003800000 */
[----:B------:R-:W-:-:S05]  /*d360*/  IMAD.SHL.U32 R3, R0, 0x2, RZ ;  /* 0x0000000200037824 */ /* 0x000fca00078e00ff */
[----:B------:R-:W-:-:S13]  /*d370*/  ISETP.NE.AND P0, PT, R3, RZ, PT ;  /* 0x000000ff0300720c */ /* 0x000fda0003f05270 */
[----:B------:R0:W1:Y:S01]  /*d380*/  @!P0 MUFU.RCP R3, R0 ;  /* 0x0000000000038308 */ /* 0x0000620000001000 */
[----:B------:R-:W-:Y:S05]  /*d390*/  @!P0 BRA `(.L_x_236) ;  /* 0x0000000000a48947 */ /* 0x000fea0003800000 */
[----:B------:R-:W-:-:S04]  /*d3a0*/  FFMA R4, R0, 1.84467440737095516160e+19, RZ ;  /* 0x5f80000000047823 */ /* 0x000fc800000000ff */
[----:B-1----:R-:W0:Y:S02]  /*d3b0*/  MUFU.RCP R3, R4 ;  /* 0x0000000400037308 */ /* 0x002e240000001000 */
[----:B0-----:R-:W-:-:S04]  /*d3c0*/  FFMA R0, R4, R3, -1 ;  /* 0xbf80000004007423 */ /* 0x001fc80000000003 */
[----:B------:R-:W-:-:S04]  /*d3d0*/  FADD.FTZ R0, -R0, -RZ ;  /* 0x800000ff00007221 */ /* 0x000fc80000010100 */
[----:B------:R-:W-:-:S04]  /*d3e0*/  FFMA R0, R3, R0, R3 ;  /* 0x0000000003007223 */ /* 0x000fc80000000003 */
[----:B------:R-:W-:Y:S01]  /*d3f0*/  FFMA R3, R0, 1.84467440737095516160e+19, RZ ;  /* 0x5f80000000037823 */ /* 0x000fe200000000ff */
[----:B------:R-:W-:Y:S06]  /*d400*/  BRA `(.L_x_236) ;  /* 0x0000000000887947 */ /* 0x000fec0003800000 */
.L_x_235:
[----:B------:R-:W-:-:S05]  /*d410*/  VIADD R4, R3, 0xffffff03 ;  /* 0xffffff0303047836 */ /* 0x000fca0000000000 */
[----:B------:R-:W-:-:S13]  /*d420*/  ISETP.GT.U32.AND P0, PT, R4, 0x1, PT ;  /* 0x000000010400780c */ /* 0x000fda0003f04070 */
[----:B------:R-:W-:Y:S05]  /*d430*/  @P0 BRA `(.L_x_237) ;  /* 0x0000000000780947 */ /* 0x000fea0003800000 */
[----:B------:R-:W-:Y:S01]  /*d440*/  LOP3.LUT R5, R0, 0x7fffff, RZ, 0xc0, !PT ;  /* 0x007fffff00057812 */ /* 0x000fe200078ec0ff */
[----:B------:R-:W-:-:S03]  /*d450*/  IMAD.MOV.U32 R15, RZ, RZ, 0x3 ;  /* 0x00000003ff0f7424 */ /* 0x000fc600078e00ff */
[----:B------:R-:W-:Y:S02]  /*d460*/  LOP3.LUT R5, R5, 0x3f800000, RZ, 0xfc, !PT ;  /* 0x3f80000005057812 */ /* 0x000fe400078efcff */
[----:B------:R-:W-:Y:S02]  /*d470*/  SHF.L.U32 R14, R15, R4, RZ ;  /* 0x000000040f0e7219 */ /* 0x000fe400000006ff */
[----:B------:R-:W0:Y:S02]  /*d480*/  MUFU.RCP R6, R5 ;  /* 0x0000000500067308 */ /* 0x000e240000001000 */
[----:B0-----:R-:W-:-:S04]  /*d490*/  FFMA R7, R5, R6, -1 ;  /* 0xbf80000005077423 */ /* 0x001fc80000000006 */
[----:B------:R-:W-:-:S04]  /*d4a0*/  FADD.FTZ R7, -R7, -RZ ;  /* 0x800000ff07077221 */ /* 0x000fc80000010100 */
[CCC-:B------:R-:W-:Y:S01]  /*d4b0*/  FFMA.RM R8, R6.reuse, R7.reuse, R6.reuse ;  /* 0x0000000706087223 */ /* 0x1c0fe20000004006 */
[----:B------:R-:W-:-:S04]  /*d4c0*/  FFMA.RP R7, R6, R7, R6 ;  /* 0x0000000706077223 */ /* 0x000fc80000008006 */
[C---:B------:R-:W-:Y:S02]  /*d4d0*/  LOP3.LUT R6, R8.reuse, 0x7fffff, RZ, 0xc0, !PT ;  /* 0x007fffff08067812 */ /* 0x040fe400078ec0ff */
[----:B------:R-:W-:Y:S02]  /*d4e0*/  FSETP.NEU.FTZ.AND P0, PT, R8, R7, PT ;  /* 0x000000070800720b */ /* 0x000fe40003f1d000 */
[----:B------:R-:W-:Y:S02]  /*d4f0*/  LOP3.LUT R7, R6, 0x800000, RZ, 0xfc, !PT ;  /* 0x0080000006077812 */ /* 0x000fe400078efcff */
[----:B------:R-:W-:Y:S02]  /*d500*/  SEL R6, RZ, 0xffffffff, !P0 ;  /* 0xffffffffff067807 */ /* 0x000fe40004000000 */
[----:B------:R-:W-:Y:S02]  /*d510*/  LOP3.LUT R5, R14, R7, RZ, 0xc0, !PT ;  /* 0x000000070e057212 */ /* 0x000fe400078ec0ff */
[----:B------:R-:W-:-:S02]  /*d520*/  IADD3 R6, PT, PT, -R6, RZ, RZ ;  /* 0x000000ff06067210 */ /* 0x000fc40007ffe1ff */
[-C--:B------:R-:W-:Y:S02]  /*d530*/  SHF.R.U32.HI R5, RZ, R4.reuse, R5 ;  /* 0x00000004ff057219 */ /* 0x080fe40000011605 */
[----:B------:R-:W-:Y:S02]  /*d540*/  LOP3.LUT P1, RZ, R6, R4, R7, 0xf8, !PT ;  /* 0x0000000406ff7212 */ /* 0x000fe4000782f807 */
[C---:B------:R-:W-:Y:S02]  /*d550*/  LOP3.LUT P0, RZ, R5.reuse, 0x1, RZ, 0xc0, !PT ;  /* 0x0000000105ff7812 */ /* 0x040fe4000780c0ff */
[----:B------:R-:W-:-:S04]  /*d560*/  LOP3.LUT P2, RZ, R5, 0x2, RZ, 0xc0, !PT ;  /* 0x0000000205ff7812 */ /* 0x000fc8000784c0ff */
[----:B------:R-:W-:Y:S02]  /*d570*/  PLOP3.LUT P0, PT, P0, P1, P2, 0xe0, 0x0 ;  /* 0x000000000000781c */ /* 0x000fe40000703c20 */
[----:B------:R-:W-:Y:S02]  /*d580*/  LOP3.LUT P1, RZ, R0, 0x7fffff, RZ, 0xc0, !PT ;  /* 0x007fffff00ff7812 */ /* 0x000fe4000782c0ff */
[----:B------:R-:W-:-:S05]  /*d590*/  SEL R4, RZ, 0x1, !P0 ;  /* 0x00000001ff047807 */ /* 0x000fca0004000000 */
[----:B------:R-:W-:-:S05]  /*d5a0*/  IMAD.MOV R4, RZ, RZ, -R4 ;  /* 0x000000ffff047224 */ /* 0x000fca00078e0a04 */
[----:B------:R-:W-:Y:S01]  /*d5b0*/  ISETP.GE.AND P0, PT, R4, RZ, PT ;  /* 0x000000ff0400720c */ /* 0x000fe20003f06270 */
[----:B------:R-:W-:-:S05]  /*d5c0*/  VIADD R4, R3, 0xffffff04 ;  /* 0xffffff0403047836 */ /* 0x000fca0000000000 */
[----:B------:R-:W-:-:S07]  /*d5d0*/  SHF.R.U32.HI R3, RZ, R4, R7 ;  /* 0x00000004ff037219 */ /* 0x000fce0000011607 */
[----:B------:R-:W-:-:S05]  /*d5e0*/  @!P0 VIADD R3, R3, 0x1 ;  /* 0x0000000103038836 */ /* 0x000fca0000000000 */
[----:B------:R-:W-:-:S04]  /*d5f0*/  @!P1 SHF.L.U32 R3, R3, 0x1, RZ ;  /* 0x0000000103039819 */ /* 0x000fc800000006ff */
[----:B------:R-:W-:Y:S01]  /*d600*/  LOP3.LUT R3, R3, 0x80000000, R0, 0xf8, !PT ;  /* 0x8000000003037812 */ /* 0x000fe200078ef800 */
[----:B------:R-:W-:Y:S06]  /*d610*/  BRA `(.L_x_236) ;  /* 0x0000000000047947 */ /* 0x000fec0003800000 */
.L_x_237:
[----:B------:R2:W3:Y:S02]  /*d620*/  MUFU.RCP R3, R0 ;  /* 0x0000000000037308 */ /* 0x0004e40000001000 */
.L_x_236:
[----:B-1-3--:R-:W-:Y:S02]  /*d630*/  IMAD.MOV.U32 R8, RZ, RZ, R3 ;  /* 0x000000ffff087224 */ /* 0x00afe400078e0003 */
[----:B------:R-:W-:-:S04]  /*d640*/  IMAD.MOV.U32 R3, RZ, RZ, 0x0 ;  /* 0x00000000ff037424 */ /* 0x000fc800078e00ff */
[----:B0-2---:R-:W-:Y:S05]  /*d650*/  RET.REL.NODEC R2 `(_Z16lastProjectOnGPUPfS_S_) ;  /* 0xffffff2802687950 */ /* 0x005fea0003c3ffff */
        .weak           $__internal_1_$__cuda_sm3x_div_rn_noftz_f32_slowpath
        .type           $__internal_1_$__cuda_sm3x_div_rn_noftz_f32_slowpath,@function
        .size           $__internal_1_$__cuda_sm3x_div_rn_noftz_f32_slowpath,(.L_x_861 - $__internal_1_$__cuda_sm3x_div_rn_noftz_f32_slowpath)
$__internal_1_$__cuda_sm3x_div_rn_noftz_f32_slowpath:
[----:B------:R-:W-:Y:S01]  /*d660*/  SHF.R.U32.HI R23, RZ, 0x17, R8 ;  /* 0x00000017ff177819 */ /* 0x000fe20000011608 */
[----:B------:R-:W-:Y:S01]  /*d670*/  BSSY.RECONVERGENT B0, `(.L_x_238) ;  /* 0x0000066000007945 */ /* 0x000fe20003800200 */
[----:B------:R-:W-:Y:S02]  /*d680*/  SHF.R.U32.HI R24, RZ, 0x17, R21 ;  /* 0x00000017ff187819 */ /* 0x000fe40000011615 */
[----:B------:R-:W-:Y:S02]  /*d690*/  LOP3.LUT R23, R23, 0xff, RZ, 0xc0, !PT ;  /* 0x000000ff17177812 */ /* 0x000fe400078ec0ff */
[----:B------:R-:W-:-:S03]  /*d6a0*/  LOP3.LUT R24, R24, 0xff, RZ, 0xc0, !PT ;  /* 0x000000ff18187812 */ /* 0x000fc600078ec0ff */
[----:B------:R-:W-:-:S05]  /*d6b0*/  VIADD R25, R23, 0xffffffff ;  /* 0xffffffff17197836 */ /* 0x000fca0000000000 */
[----:B------:R-:W-:Y:S02]  /*d6c0*/  ISETP.GT.U32.AND P1, PT, R25, 0xfd, PT ;  /* 0x000000fd1900780c */ /* 0x000fe40003f24070 */
[----:B------:R-:W-:-:S04]  /*d6d0*/  IADD3 R25, PT, PT, R24, -0x1, RZ ;  /* 0xffffffff18197810 */ /* 0x000fc80007ffe0ff */
[----:B------:R-:W-:Y:S01]  /*d6e0*/  ISETP.GT.U32.OR P1, PT, R25, 0xfd, P1 ;  /* 0x000000fd1900780c */ /* 0x000fe20000f24470 */
[----:B------:R-:W-:-:S12]  /*d6f0*/  IMAD.MOV.U32 R25, RZ, RZ, R8 ;  /* 0x000000ffff197224 */ /* 0x000fd800078e0008 */
[----:B------:R-:W-:Y:S01]  /*d700*/  @!P1 IMAD.MOV.U32 R28, RZ, RZ, RZ ;  /* 0x000000ffff1c9224 */ /* 0x000fe200078e00ff */
[----:B------:R-:W-:Y:S06]  /*d710*/  @!P1 BRA `(.L_x_239) ;  /* 0x0000000000649947 */ /* 0x000fec0003800000 */
[----:B------:R-:W-:Y:S02]  /*d720*/  FSETP.GTU.FTZ.AND P1, PT, |R21|, +INF , PT ;  /* 0x7f8000001500780b */ /* 0x000fe40003f3c200 */
[----:B------:R-:W-:-:S04]  /*d730*/  FSETP.GTU.FTZ.AND P3, PT, |R8|, +INF , PT ;  /* 0x7f8000000800780b */ /* 0x000fc80003f7c200 */
[----:B------:R-:W-:-:S13]  /*d740*/  PLOP3.LUT P1, PT, P1, P3, PT, 0xf8, 0x8f ;  /* 0x00000000008f781c */ /* 0x000fda0000f27f70 */
[----:B------:R-:W-:Y:S05]  /*d750*/  @P1 BRA `(.L_x_240) ;  /* 0x0000000400581947 */ /* 0x000fea0003800000 */
[----:B------:R-:W-:-:S13]  /*d760*/  LOP3.LUT P1, RZ, R25, 0x7fffffff, R21, 0xc8, !PT ;  /* 0x7fffffff19ff7812 */ /* 0x000fda000782c815 */
[----:B------:R-:W-:Y:S05]  /*d770*/  @!P1 BRA `(.L_x_241) ;  /* 0x0000000400489947 */ /* 0x000fea0003800000 */
[C---:B------:R-:W-:Y:S02]  /*d780*/  FSETP.NEU.FTZ.AND P3, PT, |R21|.reuse, +INF , PT ;  /* 0x7f8000001500780b */ /* 0x040fe40003f7d200 */
[----:B------:R-:W-:Y:S02]  /*d790*/  FSETP.NEU.FTZ.AND P4, PT, |R8|, +INF , PT ;  /* 0x7f8000000800780b */ /* 0x000fe40003f9d200 */
[----:B------:R-:W-:-:S11]  /*d7a0*/  FSETP.NEU.FTZ.AND P1, PT, |R21|, +INF , PT ;  /* 0x7f8000001500780b */ /* 0x000fd60003f3d200 */
[----:B------:R-:W-:Y:S05]  /*d7b0*/  @!P4 BRA !P3, `(.L_x_241) ;  /* 0x000000040038c947 */ /* 0x000fea0005800000 */
[----:B------:R-:W-:-:S04]  /*d7c0*/  LOP3.LUT P3, RZ, R21, 0x7fffffff, RZ, 0xc0, !PT ;  /* 0x7fffffff15ff7812 */ /* 0x000fc8000786c0ff */
[----:B------:R-:W-:-:S13]  /*d7d0*/  PLOP3.LUT P3, PT, P4, P3, PT, 0x2f, 0xf2 ;  /* 0x0000000000f2781c */ /* 0x000fda0002766577 */
[----:B------:R-:W-:Y:S05]  /*d7e0*/  @P3 BRA `(.L_x_242) ;  /* 0x0000000400243947 */ /* 0x000fea0003800000 */
[----:B------:R-:W-:-:S04]  /*d7f0*/  LOP3.LUT P3, RZ, R25, 0x7fffffff, RZ, 0xc0, !PT ;  /* 0x7fffffff19ff7812 */ /* 0x000fc8000786c0ff */
[----:B------:R-:W-:-:S13]  /*d800*/  PLOP3.LUT P1, PT, P1, P3, PT, 0x2f, 0xf2 ;  /* 0x0000000000f2781c */ /* 0x000fda0000f26577 */
[----:B------:R-:W-:Y:S05]  /*d810*/  @P1 BRA `(.L_x_243) ;  /* 0x00000004000c1947 */ /* 0x000fea0003800000 */
[----:B------:R-:W-:-:S05]  /*d820*/  VIADD R26, R24, 0xffffffff ;  /* 0xffffffff181a7836 */ /* 0x000fca0000000000 */
[----:B------:R-:W-:Y:S02]  /*d830*/  ISETP.GE.AND P1, PT, R26, RZ, PT ;  /* 0x000000ff1a00720c */ /* 0x000fe40003f26270 */
[----:B------:R-:W-:-:S04]  /*d840*/  IADD3 R26, PT, PT, R23, -0x1, RZ ;  /* 0xffffffff171a7810 */ /* 0x000fc80007ffe0ff */
[----:B------:R-:W-:-:S07]  /*d850*/  ISETP.GE.AND P3, PT, R26, RZ, PT ;  /* 0x000000ff1a00720c */ /* 0x000fce0003f66270 */
[----:B------:R-:W-:Y:S02]  /*d860*/  @P1 IMAD.MOV.U32 R28, RZ, RZ, RZ ;  /* 0x000000ffff1c1224 */ /* 0x000fe400078e00ff */
[----:B------:R-:W-:Y:S01]  /*d870*/  @!P1 FFMA R21, R21, 1.84467440737095516160e+19, RZ ;  /* 0x5f80000015159823 */ /* 0x000fe200000000ff */
[----:B------:R-:W-:-:S03]  /*d880*/  @!P1 IMAD.MOV.U32 R28, RZ, RZ, -0x40 ;  /* 0xffffffc0ff1c9424 */ /* 0x000fc600078e00ff */
[----:B------:R-:W-:Y:S01]  /*d890*/  @!P3 FFMA R25, R8, 1.84467440737095516160e+19, RZ ;  /* 0x5f8000000819b823 */ /* 0x000fe200000000ff */
[----:B------:R-:W-:-:S07]  /*d8a0*/  @!P3 VIADD R28, R28, 0x40 ;  /* 0x000000401c1cb836 */ /* 0x000fce0000000000 */
.L_x_239:
[----:B------:R-:W-:Y:S01]  /*d8b0*/  LEA R26, R23, 0xc0800000, 0x17 ;  /* 0xc0800000171a7811 */ /* 0x000fe200078eb8ff */
[----:B------:R-:W-:Y:S01]  /*d8c0*/  BSSY.RECONVERGENT B1, `(.L_x_244) ;  /* 0x0000036000017945 */ /* 0x000fe20003800200 */
[----:B------:R-:W-:-:S03]  /*d8d0*/  IADD3 R24, PT, PT, R24, -0x7f, RZ ;  /* 0xffffff8118187810 */ /* 0x000fc60007ffe0ff */
[----:B------:R-:W-:Y:S01]  /*d8e0*/  IMAD.IADD R27, R25, 0x1, -R26 ;  /* 0x00000001191b7824 */ /* 0x000fe200078e0a1a */
[C---:B------:R-:W-:Y:S01]  /*d8f0*/  IADD3 R23, PT, PT, R24.reuse, 0x7f, -R23 ;  /* 0x0000007f18177810 */ /* 0x040fe20007ffe817 */
[----:B------:R-:W-:Y:S02]  /*d900*/  IMAD R25, R24, -0x800000, R21 ;  /* 0xff80000018197824 */ /* 0x000fe400078e0215 */
[----:B------:R-:W0:Y:S01]  /*d910*/  MUFU.RCP R21, R27 ;  /* 0x0000001b00157308 */ /* 0x000e220000001000 */
[----:B------:R-:W-:Y:S01]  /*d920*/  FADD.FTZ R26, -R27, -RZ ;  /* 0x800000ff1b1a7221 */ /* 0x000fe20000010100 */
[----:B------:R-:W-:-:S03]  /*d930*/  IMAD.IADD R28, R23, 0x1, R28 ;  /* 0x00000001171c7824 */ /* 0x000fc600078e021c */
[----:B0-----:R-:W-:-:S04]  /*d940*/  FFMA R24, R21, R26, 1 ;  /* 0x3f80000015187423 */ /* 0x001fc8000000001a */
[----:B------:R-:W-:-:S04]  /*d950*/  FFMA R21, R21, R24, R21 ;  /* 0x0000001815157223 */ /* 0x000fc80000000015 */
[----:B------:R-:W-:-:S04]  /*d960*/  FFMA R23, R25, R21, RZ ;  /* 0x0000001519177223 */ /* 0x000fc800000000ff */
[----:B------:R-:W-:-:S04]  /*d970*/  FFMA R24, R26, R23, R25 ;  /* 0x000000171a187223 */ /* 0x000fc80000000019 */
[----:B------:R-:W-:-:S04]  /*d980*/  FFMA R24, R21, R24, R23 ;  /* 0x0000001815187223 */ /* 0x000fc80000000017 */
[----:B------:R-:W-:-:S04]  /*d990*/  FFMA R23, R26, R24, R25 ;  /* 0x000000181a177223 */ /* 0x000fc80000000019 */
[----:B------:R-:W-:-:S05]  /*d9a0*/  FFMA R25, R21, R23, R24 ;  /* 0x0000001715197223 */ /* 0x000fca0000000018 */
[----:B------:R-:W-:-:S04]  /*d9b0*/  SHF.R.U32.HI R26, RZ, 0x17, R25 ;  /* 0x00000017ff1a7819 */ /* 0x000fc80000011619 */
[----:B------:R-:W-:-:S05]  /*d9c0*/  LOP3.LUT R27, R26, 0xff, RZ, 0xc0, !PT ;  /* 0x000000ff1a1b7812 */ /* 0x000fca00078ec0ff */
[----:B------:R-:W-:-:S05]  /*d9d0*/  IMAD.IADD R26, R27, 0x1, R28 ;  /* 0x000000011b1a7824 */ /* 0x000fca00078e021c */
[----:B------:R-:W-:-:S04]  /*d9e0*/  IADD3 R27, PT, PT, R26, -0x1, RZ ;  /* 0xffffffff1a1b7810 */ /* 0x000fc80007ffe0ff */
[----:B------:R-:W-:-:S13]  /*d9f0*/  ISETP.GE.U32.AND P1, PT, R27, 0xfe, PT ;  /* 0x000000fe1b00780c */ /* 0x000fda0003f26070 */
[----:B------:R-:W-:Y:S05]  /*da00*/  @!P1 BRA `(.L_x_245) ;  /* 0x0000000000809947 */ /* 0x000fea0003800000 */
[----:B------:R-:W-:-:S13]  /*da10*/  ISETP.GT.AND P1, PT, R26, 0xfe, PT ;  /* 0x000000fe1a00780c */ /* 0x000fda0003f24270 */
[----:B------:R-:W-:Y:S05]  /*da20*/  @P1 BRA `(.L_x_246) ;  /* 0x00000000006c1947 */ /* 0x000fea0003800000 */
[----:B------:R-:W-:-:S13]  /*da30*/  ISETP.GE.AND P1, PT, R26, 0x1, PT ;  /* 0x000000011a00780c */ /* 0x000fda0003f26270 */
[----:B------:R-:W-:Y:S05]  /*da40*/  @P1 BRA `(.L_x_247) ;  /* 0x0000000000741947 */ /* 0x000fea0003800000 */
[----:B------:R-:W-:Y:S02]  /*da50*/  ISETP.GE.AND P1, PT, R26, -0x18, PT ;  /* 0xffffffe81a00780c */ /* 0x000fe40003f26270 */
[----:B------:R-:W-:-:S11]  /*da60*/  LOP3.LUT R25, R25, 0x80000000, RZ, 0xc0, !PT ;  /* 0x8000000019197812 */ /* 0x000fd600078ec0ff */
[----:B------:R-:W-:Y:S05]  /*da70*/  @!P1 BRA `(.L_x_247) ;  /* 0x0000000000689947 */ /* 0x000fea0003800000 */
[CCC-:B------:R-:W-:Y:S01]  /*da80*/  FFMA.RP R27, R21.reuse, R23.reuse, R24.reuse ;  /* 0x00000017151b7223 */ /* 0x1c0fe20000008018 */
[CCC-:B------:R-:W-:Y:S01]  /*da90*/  FFMA.RM R28, R21.reuse, R23.reuse, R24.reuse ;  /* 0x00000017151c7223 */ /* 0x1c0fe20000004018 */
[----:B------:R-:W-:Y:S01]  /*daa0*/  FFMA.RZ R21, R21, R23, R24 ;  /* 0x0000001715157223 */ /* 0x000fe2000000c018 */
[C---:B------:R-:W-:Y:S01]  /*dab0*/  VIADD R24, R26.reuse, 0x20 ;  /* 0x000000201a187836 */ /* 0x040fe20000000000 */
[C---:B------:R-:W-:Y:S02]  /*dac0*/  ISETP.NE.AND P4, PT, R26.reuse, RZ, PT ;  /* 0x000000ff1a00720c */ /* 0x040fe40003f85270 */
[----:B------:R-:W-:Y:S01]  /*dad0*/  ISETP.NE.AND P3, PT, R26, RZ, PT ;  /* 0x000000ff1a00720c */ /* 0x000fe20003f65270 */
[----:B------:R-:W-:Y:S01]  /*dae0*/  IMAD.MOV R26, RZ, RZ, -R26 ;  /* 0x000000ffff1a7224 */ /* 0x000fe200078e0a1a */
[----:B------:R-:W-:Y:S02]  /*daf0*/  LOP3.LUT R21, R21, 0x7fffff, RZ, 0xc0, !PT ;  /* 0x007fffff15157812 */ /* 0x000fe400078ec0ff */
[----:B------:R-:W-:-:S02]  /*db00*/  FSETP.NEU.FTZ.AND P1, PT, R27, R28, PT ;  /* 0x0000001c1b00720b */ /* 0x000fc40003f3d000 */
[----:B------:R-:W-:-:S04]  /*db10*/  LOP3.LUT R23, R21, 0x800000, RZ, 0xfc, !PT ;  /* 0x0080000015177812 */ /* 0x000fc800078efcff */
[----:B------:R-:W-:Y:S02]  /*db20*/  SHF.L.U32 R21, R23, R24, RZ ;  /* 0x0000001817157219 */ /* 0x000fe400000006ff */
[----:B------:R-:W-:Y:S02]  /*db30*/  SEL R24, R26, RZ, P4 ;  /* 0x000000ff1a187207 */ /* 0x000fe40002000000 */
[----:B------:R-:W-:Y:S02]  /*db40*/  ISETP.NE.AND P3, PT, R21, RZ, P3 ;  /* 0x000000ff1500720c */ /* 0x000fe40001f65270 */
[----:B------:R-:W-:Y:S02]  /*db50*/  SHF.R.U32.HI R24, RZ, R24, R23 ;  /* 0x00000018ff187219 */ /* 0x000fe40000011617 */
[----:B------:R-:W-:Y:S02]  /*db60*/  PLOP3.LUT P1, PT, P1, P3, PT, 0xf8, 0x8f ;  /* 0x00000000008f781c */ /* 0x000fe40000f27f70 */
[----:B------:R-:W-:-:S02]  /*db70*/  SHF.R.U32.HI R23, RZ, 0x1, R24 ;  /* 0x00000001ff177819 */ /* 0x000fc40000011618 */
[----:B------:R-:W-:-:S04]  /*db80*/  SEL R26, RZ, 0x1, !P1 ;  /* 0x00000001ff1a7807 */ /* 0x000fc80004800000 */
[----:B------:R-:W-:-:S04]  /*db90*/  LOP3.LUT R21, R26, 0x1, R23, 0xf8, !PT ;  /* 0x000000011a157812 */ /* 0x000fc800078ef817 */
[----:B------:R-:W-:-:S05]  /*dba0*/  LOP3.LUT R24, R21, R24, RZ, 0xc0, !PT ;  /* 0x0000001815187212 */ /* 0x000fca00078ec0ff */
[----:B------:R-:W-:-:S05]  /*dbb0*/  IMAD.IADD R24, R23, 0x1, R24 ;  /* 0x0000000117187824 */ /* 0x000fca00078e0218 */
[----:B------:R-:W-:Y:S01]  /*dbc0*/  LOP3.LUT R25, R24, R25, RZ, 0xfc, !PT ;  /* 0x0000001918197212 */ /* 0x000fe200078efcff */
[----:B------:R-:W-:Y:S06]  /*dbd0*/  BRA `(.L_x_247) ;  /* 0x0000000000107947 */ /* 0x000fec0003800000 */
.L_x_246:
[----:B------:R-:W-:-:S04]  /*dbe0*/  LOP3.LUT R25, R25, 0x80000000, RZ, 0xc0, !PT ;  /* 0x8000000019197812 */ /* 0x000fc800078ec0ff */
[----:B------:R-:W-:Y:S01]  /*dbf0*/  LOP3.LUT R25, R25, 0x7f800000, RZ, 0xfc, !PT ;  /* 0x7f80000019197812 */ /* 0x000fe200078efcff */
[----:B------:R-:W-:Y:S06]  /*dc00*/  BRA `(.L_x_247) ;  /* 0x0000000000047947 */ /* 0x000fec0003800000 */
.L_x_245:
[----:B------:R-:W-:-:S07]  /*dc10*/  LEA R25, R28, R25, 0x17 ;  /* 0x000000191c197211 */ /* 0x000fce00078eb8ff */
.L_x_247:
[----:B------:R-:W-:Y:S05]  /*dc20*/  BSYNC.RECONVERGENT B1 ;  /* 0x0000000000017941 */ /* 0x000fea0003800200 */
.L_x_244:
[----:B------:R-:W-:Y:S01]  /*dc30*/  IMAD.MOV.U32 R21, RZ, RZ, R25 ;  /* 0x000000ffff157224 */ /* 0x000fe200078e0019 */
[----:B------:R-:W-:Y:S06]  /*dc40*/  BRA `(.L_x_248) ;  /* 0x0000000000207947 */ /* 0x000fec0003800000 */
.L_x_243:
[----:B------:R-:W-:-:S04]  /*dc50*/  LOP3.LUT R21, R25, 0x80000000, R21, 0x48, !PT ;  /* 0x8000000019157812 */ /* 0x000fc800078e4815 */
[----:B------:R-:W-:Y:S01]  /*dc60*/  LOP3.LUT R21, R21, 0x7f800000, RZ, 0xfc, !PT ;  /* 0x7f80000015157812 */ /* 0x000fe200078efcff */
[----:B------:R-:W-:Y:S06]  /*dc70*/  BRA `(.L_x_248) ;  /* 0x0000000000147947 */ /* 0x000fec0003800000 */
.L_x_242:
[----:B------:R-:W-:Y:S01]  /*dc80*/  LOP3.LUT R21, R25, 0x80000000, R21, 0x48, !PT ;  /* 0x8000000019157812 */ /* 0x000fe200078e4815 */
[----:B------:R-:W-:Y:S06]  /*dc90*/  BRA `(.L_x_248) ;  /* 0x00000000000c7947 */ /* 0x000fec0003800000 */
.L_x_241:
[----:B------:R-:W0:Y:S01]  /*dca0*/  MUFU.RSQ R21, -QNAN ;  /* 0xffc0000000157908 */ /* 0x000e220000001400 */
[----:B------:R-:W-:Y:S05]  /*dcb0*/  BRA `(.L_x_248) ;  /* 0x0000000000047947 */ /* 0x000fea0003800000 */
.L_x_240:
[----:B------:R-:W-:-:S07]  /*dcc0*/  FADD.FTZ R21, R21, R8 ;  /* 0x0000000815157221 */ /* 0x000fce0000010000 */
.L_x_248:
[----:B------:R-:W-:Y:S05]  /*dcd0*/  BSYNC.RECONVERGENT B0 ;  /* 0x0000000000007941 */ /* 0x000fea0003800200 */
.L_x_238:
[----:B------:R-:W-:-:S04]  /*dce0*/  IMAD.MOV.U32 R23, RZ, RZ, 0x0 ;  /* 0x00000000ff177424 */ /* 0x000fc800078e00ff */
[----:B0-----:R-:W-:Y:S05]  /*dcf0*/  RET.REL.NODEC R22 `(_Z16lastProjectOnGPUPfS_S_) ;  /* 0xffffff2016c07950 */ /* 0x001fea0003c3ffff */
.L_x_249:
[----:B------:R-:W-:-:S00]  /*dd00*/  BRA `(.L_x_249) ;  /* 0xfffffffc00fc7947 */ /* 0x000fc0000383ffff */
[----:B------:R-:W-:-:S00]  /*dd10*/  NOP ;  /* 0x0000000000007918 */ /* 0x000fc00000000000 */
        /* <DEDUP_REMOVED lines=14> */
.L_x_861:


//--------------------- .text._Z33computeDivergenceAndPressureOnGPUPfS_S_S_ --------------------------
	.section	.text._Z33computeDivergenceAndPressureOnGPUPfS_S_S_,"ax",@progbits
	.align	128
        .global         _Z33computeDivergenceAndPressureOnGPUPfS_S_S_
        .type           _Z33computeDivergenceAndPressureOnGPUPfS_S_S_,@function
        .size           _Z33computeDivergenceAndPressureOnGPUPfS_S_S_,(.L_x_862 - _Z33computeDivergenceAndPressureOnGPUPfS_S_S_)
        .other          _Z33computeDivergenceAndPressureOnGPUPfS_S_S_,@"STO_CUDA_ENTRY STV_DEFAULT"
_Z33computeDivergenceAndPressureOnGPUPfS_S_S_:
.text._Z33computeDivergenceAndPressureOnGPUPfS_S_S_:
[----:B------:R-:W-:Y:S01]  /*0000*/  LDC R1, c[0x0][0x37c] ;  /* 0x0000df00ff017b82 */ /* 0x000fe20000000800 */
[----:B------:R-:W0:Y:S07]  /*0010*/  LDCU UR12, c[0x0][0x360] ;  /* 0x00006c00ff0c77ac */ /* 0x000e2e0008000800 */
[----:B------:R-:W0:Y:S01]  /*0020*/  S2UR UR6, SR_CTAID.X ;  /* 0x00000000000679c3 */ /* 0x000e220000002500 */
[----:B------:R-:W1:Y:S01]  /*0030*/  LDCU UR9, c[0x0][0x364] ;  /* 0x00006c80ff0977ac */ /* 0x000e620008000800 */
[----:B------:R-:W2:Y:S06]  /*0040*/  LDCU UR5, c[0x3][URZ] ;  /* 0x00c00000ff0577ac */ /* 0x000eac0008000800 */
[----:B------:R-:W3:Y:S01]  /*0050*/  LDC R7, c[0x0][0x370] ;  /* 0x0000dc00ff077b82 */ /* 0x000ee20000000800 */
[----:B------:R-:W4:Y:S07]  /*0060*/  LDCU.64 UR10, c[0x0][0x358] ;  /* 0x00006b00ff0a77ac */ /* 0x000f2e0008000a00 */
[----:B------:R-:W1:Y:S08]  /*0070*/  LDC R8, c[0x0][0x374] ;  /* 0x0000dd00ff087b82 */ /* 0x000e700000000800 */
[----:B------:R-:W5:Y:S01]  /*0080*/  S2UR UR7, SR_CTAID.Y ;  /* 0x00000000000779c3 */ /* 0x000f620000002600 */
[----:B--2---:R-:W-:-:S02]  /*0090*/  UIADD3 UR4, UPT, UPT, UR5, 0x1, URZ ;  /* 0x0000000105047890 */ /* 0x004fc4000fffe0ff */
[----:B0-----:R-:W-:Y:S02]  /*00a0*/  UIMAD UR6, UR6, UR12, URZ ;  /* 0x0000000c060672a4 */ /* 0x001fe4000f8e02ff */
[----:B---3--:R-:W-:-:S04]  /*00b0*/  IMAD R7, R7, UR12, RZ ;  /* 0x0000000c07077c24 */ /* 0x008fc8000f8e02ff */
[----:B------:R-:W0:Y:S01]  /*00c0*/  I2F.U32.RP R0, R7 ;  /* 0x0000000700007306 */ /* 0x000e220000209000 */
[----:B------:R-:W-:Y:S01]  /*00d0*/  IMAD.MOV R9, RZ, RZ, -R7 ;  /* 0x000000ffff097224 */ /* 0x000fe200078e0a07 */
[----:B------:R-:W-:Y:S01]  /*00e0*/  ISETP.NE.U32.AND P2, PT, R7, RZ, PT ;  /* 0x000000ff0700720c */ /* 0x000fe20003f45070 */
[----:B-1----:R-:W-:-:S05]  /*00f0*/  IMAD R8, R8, UR9, RZ ;  /* 0x0000000908087c24 */ /* 0x002fca000f8e02ff */
[----:B------:R-:W1:Y:S01]  /*0100*/  I2F.U32.RP R6, R8 ;  /* 0x0000000800067306 */ /* 0x000e620000209000 */
[----:B------:R-:W-:Y:S01]  /*0110*/  IMAD.MOV R11, RZ, RZ, -R8 ;  /* 0x000000ffff0b7224 */ /* 0x000fe200078e0a08 */
[----:B------:R-:W-:Y:S01]  /*0120*/  ISETP.NE.U32.AND P5, PT, R8, RZ, PT ;  /* 0x000000ff0800720c */ /* 0x000fe20003fa5070 */
[----:B-----5:R-:W-:-:S05]  /*0130*/  UIMAD UR7, UR7, UR9, URZ ;  /* 0x00000009070772a4 */ /* 0x020fca000f8e02ff */
[----:B0-----:R-:W0:Y:S08]  /*0140*/  MUFU.RCP R0, R0 ;  /* 0x0000000000007308 */ /* 0x001e300000001000 */
[----:B-1----:R-:W1:Y:S01]  /*0150*/  MUFU.RCP R6, R6 ;  /* 0x0000000600067308 */ /* 0x002e620000001000 */
[----:B0-----:R-:W-:-:S07]  /*0160*/  VIADD R2, R0, 0xffffffe ;  /* 0x0ffffffe00027836 */ /* 0x001fce0000000000 */
[----:B------:R0:W2:Y:S01]  /*0170*/  F2I.FTZ.U32.TRUNC.NTZ R3, R2 ;  /* 0x0000000200037305 */ /* 0x0000a2000021f000 */
[----:B-1----:R-:W-:-:S07]  /*0180*/  VIADD R4, R6, 0xffffffe ;  /* 0x0ffffffe06047836 */ /* 0x002fce0000000000 */
[----:B------:R1:W3:Y:S01]  /*0190*/  F2I.FTZ.U32.TRUNC.NTZ R5, R4 ;  /* 0x0000000400057305 */ /* 0x0002e2000021f000 */
[----:B0-----:R-:W-:Y:S02]  /*01a0*/  IMAD.MOV.U32 R2, RZ, RZ, RZ ;  /* 0x000000ffff027224 */ /* 0x001fe400078e00ff */
[----:B--2---:R-:W-:Y:S02]  /*01b0*/  IMAD R9, R9, R3, RZ ;  /* 0x0000000309097224 */ /* 0x004fe400078e02ff */
[----:B-1----:R-:W-:Y:S02]  /*01c0*/  IMAD.MOV.U32 R4, RZ, RZ, RZ ;  /* 0x000000ffff047224 */ /* 0x002fe400078e00ff */
[----:B------:R-:W-:-:S04]  /*01d0*/  IMAD.HI.U32 R0, R3, R9, R2 ;  /* 0x0000000903007227 */ /* 0x000fc800078e0002 */
[----:B---3--:R-:W-:Y:S02]  /*01e0*/  IMAD R11, R11, R5, RZ ;  /* 0x000000050b0b7224 */ /* 0x008fe400078e02ff */
[----:B------:R-:W-:-:S04]  /*01f0*/  IMAD.HI.U32 R0, R0, UR4, RZ ;  /* 0x0000000400007c27 */ /* 0x000fc8000f8e00ff */
[----:B------:R-:W-:Y:S02]  /*0200*/  IMAD.HI.U32 R4, R5, R11, R4 ;  /* 0x0000000b05047227 */ /* 0x000fe400078e0004 */
[----:B------:R-:W0:Y:S02]  /*0210*/  S2R R5, SR_TID.Y ;  /* 0x0000000000057919 */ /* 0x000e240000002200 */
[----:B------:R-:W-:Y:S02]  /*0220*/  IMAD.MOV R2, RZ, RZ, -R0 ;  /* 0x000000ffff027224 */ /* 0x000fe400078e0a00 */
[----:B------:R-:W-:Y:S02]  /*0230*/  IMAD.HI.U32 R6, R4, UR4, RZ ;  /* 0x0000000404067c27 */ /* 0x000fe4000f8e00ff */
[----:B------:R-:W1:Y:S02]  /*0240*/  S2R R4, SR_TID.X ;  /* 0x0000000000047919 */ /* 0x000e640000002100 */
[----:B------:R-:W-:Y:S01]  /*0250*/  IMAD R2, R7, R2, UR4 ;  /* 0x0000000407027e24 */ /* 0x000fe2000f8e0202 */
[----:B------:R-:W-:-:S04]  /*0260*/  IADD3 R3, PT, PT, -R6, RZ, RZ ;  /* 0x000000ff06037210 */ /* 0x000fc80007ffe1ff */
[----:B------:R-:W-:Y:S01]  /*0270*/  ISETP.GE.U32.AND P0, PT, R2, R7, PT ;  /* 0x000000070200720c */ /* 0x000fe20003f06070 */
[----:B------:R-:W-:-:S05]  /*0280*/  IMAD R3, R8, R3, UR4 ;  /* 0x0000000408037e24 */ /* 0x000fca000f8e0203 */
[----:B------:R-:W-:-:S07]  /*0290*/  ISETP.GE.U32.AND P3, PT, R3, R8, PT ;  /* 0x000000080300720c */ /* 0x000fce0003f66070 */
[----:B------:R-:W-:Y:S02]  /*02a0*/  @P0 IMAD.IADD R2, R2, 0x1, -R7 ;  /* 0x0000000102020824 */ /* 0x000fe400078e0a07 */
[----:B------:R-:W-:-:S03]  /*02b0*/  @P0 VIADD R0, R0, 0x1 ;  /* 0x0000000100000836 */ /* 0x000fc60000000000 */
[----:B------:R-:W-:Y:S01]  /*02c0*/  ISETP.GE.U32.AND P1, PT, R2, R7, PT ;  /* 0x000000070200720c */ /* 0x000fe20003f26070 */
[----:B------:R-:W-:Y:S02]  /*02d0*/  @P3 IMAD.IADD R3, R3, 0x1, -R8 ;  /* 0x0000000103033824 */ /* 0x000fe400078e0a08 */
[----:B------:R-:W-:-:S03]  /*02e0*/  @P3 VIADD R6, R6, 0x1 ;  /* 0x0000000106063836 */ /* 0x000fc60000000000 */
[----:B------:R-:W-:Y:S01]  /*02f0*/  ISETP.GE.U32.AND P4, PT, R3, R8, PT ;  /* 0x000000080300720c */ /* 0x000fe20003f86070 */
[----:B-1----:R-:W-:-:S06]  /*0300*/  VIADD R3, R4, UR6 ;  /* 0x0000000604037c36 */ /* 0x002fcc0008000000 */
[----:B------:R-:W-:Y:S02]  /*0310*/  @P1 IADD3 R0, PT, PT, R0, 0x1, RZ ;  /* 0x0000000100001810 */ /* 0x000fe40007ffe0ff */
[----:B------:R-:W-:Y:S01]  /*0320*/  @!P2 LOP3.LUT R0, RZ, R7, RZ, 0x33, !PT ;  /* 0x00000007ff00a212 */ /* 0x000fe200078e33ff */
[----:B0-----:R-:W-:-:S03]  /*0330*/  VIADD R7, R5, UR7 ;  /* 0x0000000705077c36 */ /* 0x001fc60008000000 */
[----:B------:R-:W-:Y:S01]  /*0340*/  @P4 VIADD R6, R6, 0x1 ;  /* 0x0000000106064836 */ /* 0x000fe20000000000 */
[----:B------:R-:W-:Y:S01]  /*0350*/  @!P5 LOP3.LUT R6, RZ, R8, RZ, 0x33, !PT ;  /* 0x00000008ff06d212 */ /* 0x000fe200078e33ff */
[----:B------:R-:W-:Y:S02]  /*0360*/  IMAD R2, R3, R0, R3 ;  /* 0x0000000003027224 */ /* 0x000fe400078e0203 */
[----:B------:R-:W-:Y:S01]  /*0370*/  VIADD R3, R0, 0x1 ;  /* 0x0000000100037836 */ /* 0x000fe20000000000 */
[C---:B------:R-:W-:Y:S01]  /*0380*/  ISETP.GT.U32.AND P0, PT, R6.reuse, 0x7ffffffe, PT ;  /* 0x7ffffffe0600780c */ /* 0x040fe20003f04070 */
[----:B------:R-:W-:Y:S02]  /*0390*/  VIADD R19, R6, 0x1 ;  /* 0x0000000106137836 */ /* 0x000fe40000000000 */
[----:B------:R-:W-:-:S10]  /*03a0*/  IMAD R5, R7, R6, R7 ;  /* 0x0000000607057224 */ /* 0x000fd400078e0207 */
[----:B----4-:R-:W-:Y:S05]  /*03b0*/  @P0 BRA `(.L_x_250) ;  /* 0x0000000c002c0947 */ /* 0x010fea0003800000 */
[----:B------:R-:W-:-:S05]  /*03c0*/  I2FP.F32.S32 R4, UR5 ;  /* 0x0000000500047c45 */ /* 0x000fca0008201400 */
[----:B------:R-:W-:-:S05]  /*03d0*/  VIADD R8, R4, 0x1800000 ;  /* 0x0180000004087836 */ /* 0x000fca0000000000 */
[----:B------:R-:W-:-:S04]  /*03e0*/  LOP3.LUT R8, R8, 0x7f800000, RZ, 0xc0, !PT ;  /* 0x7f80000008087812 */ /* 0x000fc800078ec0ff */
[----:B------:R-:W-:-:S13]  /*03f0*/  ISETP.GT.U32.AND P0, PT, R8, 0x1ffffff, PT ;  /* 0x01ffffff0800780c */ /* 0x000fda0003f04070 */
[----:B------:R-:W-:Y:S05]  /*0400*/  @P0 BRA `(.L_x_251) ;  /* 0x0000000000100947 */ /* 0x000fea0003800000 */
[----:B------:R-:W-:-:S07]  /*0410*/  MOV R8, 0x430 ;  /* 0x0000043000087802 */ /* 0x000fce0000000f00 */
[----:B------:R-:W-:Y:S05]  /*0420*/  CALL.REL.NOINC `($__internal_2_$__cuda_sm20_rcp_rn_f32_slowpath) ;  /* 0x000000bc00847944 */ /* 0x000fea0003c00000 */
[----:B------:R-:W-:Y:S01]  /*0430*/  IMAD.MOV.U32 R8, RZ, RZ, R4 ;  /* 0x000000ffff087224 */ /* 0x000fe200078e0004 */
[----:B------:R-:W-:Y:S06]  /*0440*/  BRA `(.L_x_252) ;  /* 0x0000000000107947 */ /* 0x000fec0003800000 */
.L_x_251:
[----:B------:R-:W0:Y:S02]  /*0450*/  MUFU.RCP R9, R4 ;  /* 0x0000000400097308 */ /* 0x000e240000001000 */
[----:B0-----:R-:W-:-:S04]  /*0460*/  FFMA R8, R4, R9, -1 ;  /* 0xbf80000004087423 */ /* 0x001fc80000000009 */
[----:B------:R-:W-:-:S04]  /*0470*/  FADD.FTZ R8, -R8, -RZ ;  /* 0x800000ff08087221 */ /* 0x000fc80000010100 */
[----:B------:R-:W-:-:S07]  /*0480*/  FFMA R8, R9, R8, R9 ;  /* 0x0000000809087223 */ /* 0x000fce0000000009 */
.L_x_252:
[----:B------:R-:W-:Y:S01]  /*0490*/  FMUL R4, R8, -0.5 ;  /* 0xbf00000008047820 */ /* 0x000fe20000400000 */
[----:B------:R-:W-:-:S06]  /*04a0*/  UMOV UR4, URZ ;  /* 0x000000ff00047c82 */ /* 0x000fcc0008000000 */
.L_x_257:
[----:B------:R-:W-:-:S13]  /*04b0*/  ISETP.GT.U32.AND P0, PT, R0, 0x7ffffffe, PT ;  /* 0x7ffffffe0000780c */ /* 0x000fda0003f04070 */
[----:B0-----:R-:W-:Y:S05]  /*04c0*/  @P0 BRA `(.L_x_253) ;  /* 0x0000000800dc0947 */ /* 0x001fea0003800000 */
[----:B------:R-:W-:Y:S01]  /*04d0*/  ISETP.GE.U32.AND P0, PT, R0, 0x3, PT ;  /* 0x000000030000780c */ /* 0x000fe20003f06070 */
[----:B------:R-:W-:Y:S01]  /*04e0*/  IMAD.MOV.U32 R21, RZ, RZ, RZ ;  /* 0x000000ffff157224 */ /* 0x000fe200078e00ff */
[----:B------:R-:W-:-:S11]  /*04f0*/  IADD3 R12, PT, PT, R5, UR4, RZ ;  /* 0x00000004050c7c10 */ /* 0x000fd6000fffe0ff */
[----:B------:R-:W-:Y:S05]  /*0500*/  @!P0 BRA `(.L_x_254) ;  /* 0x0000000400848947 */ /* 0x000fea0003800000 */
[----:B------:R-:W0:Y:S01]  /*0510*/  LDCU UR8, c[0x3][URZ] ;  /* 0x00c00000ff0877ac */ /* 0x000e220008000800 */
[----:B------:R-:W1:Y:S01]  /*0520*/  LDC R18, c[0x3][RZ] ;  /* 0x00c00000ff127b82 */ /* 0x000e620000000800 */
[----:B------:R-:W-:Y:S01]  /*0530*/  LOP3.LUT R22, R3, 0xfffffffc, RZ, 0xc0, !PT ;  /* 0xfffffffc03167812 */ /* 0x000fe200078ec0ff */
[----:B------:R-:W-:-:S04]  /*0540*/  UMOV UR5, URZ ;  /* 0x000000ff00057c82 */ /* 0x000fc80008000000 */
[----:B------:R-:W-:Y:S02]  /*0550*/  IMAD.MOV R22, RZ, RZ, -R22 ;  /* 0x000000ffff167224 */ /* 0x000fe400078e0a16 */
[----:B------:R-:W2:Y:S08]  /*0560*/  LDC.64 R8, c[0x0][0x380] ;  /* 0x0000e000ff087b82 */ /* 0x000eb00000000a00 */
[----:B------:R-:W3:Y:S01]  /*0570*/  LDC.64 R10, c[0x0][0x388] ;  /* 0x0000e200ff0a7b82 */ /* 0x000ee20000000a00 */
[----:B0-----:R-:W-:Y:S01]  /*0580*/  ISETP.GT.AND P0, PT, R12, UR8, PT ;  /* 0x000000080c007c0c */ /* 0x001fe2000bf04270 */
[----:B------:R-:W-:-:S03]  /*0590*/  UIADD3 UR8, UPT, UPT, UR8, 0x2, URZ ;  /* 0x0000000208087890 */ /* 0x000fc6000fffe0ff */
[----:B------:R-:W-:-:S13]  /*05a0*/  ISETP.GT.AND P0, PT, R12, RZ, !P0 ;  /* 0x000000ff0c00720c */ /* 0x000fda0004704270 */
.L_x_255:
[----:B----4-:R-:W-:Y:S02]  /*05b0*/  VIADD R25, R2, UR5 ;  /* 0x0000000502197c36 */ /* 0x010fe40008000000 */
[----:B------:R-:W-:-:S03]  /*05c0*/  VIADD R12, R5, UR4 ;  /* 0x00000004050c7c36 */ /* 0x000fc60008000000 */
[----:B-1----:R-:W-:Y:S01]  /*05d0*/  ISETP.GT.AND P1, PT, R25, R18, PT ;  /* 0x000000121900720c */ /* 0x002fe20003f24270 */
[----:B------:R-:W-:-:S03]  /*05e0*/  IMAD R23, R12, UR8, R25 ;  /* 0x000000080c177c24 */ /* 0x000fc6000f8e0219 */
[----:B------:R-:W-:Y:S01]  /*05f0*/  ISETP.GT.AND P1, PT, R25, RZ, !P1 ;  /* 0x000000ff1900720c */ /* 0x000fe20004f24270 */
[----:B--2---:R-:W-:-:S03]  /*0600*/  IMAD.WIDE R12, R23, 0x4, R8 ;  /* 0x00000004170c7825 */ /* 0x004fc600078e0208 */
[----:B------:R-:W-:Y:S01]  /*0610*/  PLOP3.LUT P1, PT, P1, P0, PT, 0x80, 0x8 ;  /* 0x000000000008781c */ /* 0x000fe20000f21070 */
[----:B------:R-:W-:-:S04]  /*0620*/  VIADD R15, R23, UR8 ;  /* 0x00000008170f7c36 */ /* 0x000fc80008000000 */
[----:B---3--:R-:W-:-:S08]  /*0630*/  IMAD.WIDE R14, R15, 0x4, R10 ;  /* 0x000000040f0e7825 */ /* 0x008fd000078e020a */
[----:B------:R-:W2:Y:S04]  /*0640*/  @P1 LDG.E R20, desc[UR10][R12.64+0x4] ;  /* 0x0000040a0c141981 */ /* 0x000ea8000c1e1900 */
[----:B------:R-:W2:Y:S04]  /*0650*/  @P1 LDG.E R21, desc[UR10][R12.64+-0x4] ;  /* 0xfffffc0a0c151981 */ /* 0x000ea8000c1e1900 */
[----:B------:R-:W3:Y:S01]  /*0660*/  @P1 LDG.E R27, desc[UR10][R14.64] ;  /* 0x0000000a0e1b1981 */ /* 0x000ee2000c1e1900 */
[----:B------:R-:W-:-:S05]  /*0670*/  IADD3 R17, PT, PT, R23, -0x2, -R18 ;  /* 0xfffffffe17117810 */ /* 0x000fca0007ffe812 */
[----:B------:R-:W-:-:S05]  /*0680*/  IMAD.WIDE R16, R17, 0x4, R10 ;  /* 0x0000000411107825 */ /* 0x000fca00078e020a */
[----:B------:R-:W4:Y:S01]  /*0690*/  @P1 LDG.E R24, desc[UR10][R16.64] ;  /* 0x0000000a10181981 */ /* 0x000f22000c1e1900 */
[----:B--2---:R-:W-:-:S04]  /*06a0*/  @P1 FADD R20, R20, -R21 ;  /* 0x8000001514141221 */ /* 0x004fc80000000000 */
[----:B---3--:R-:W-:Y:S02]  /*06b0*/  @P1 FADD R27, R20, R27 ;  /* 0x0000001b141b1221 */ /* 0x008fe40000000000 */
[----:B------:R-:W0:Y:S02]  /*06c0*/  LDC.64 R20, c[0x0][0x398] ;  /* 0x0000e600ff147b82 */ /* 0x000e240000000a00 */
[----:B----4-:R-:W-:-:S04]  /*06d0*/  @P1 FADD R29, R27, -R24 ;  /* 0x800000181b1d1221 */ /* 0x010fc80000000000 */
[----:B------:R-:W-:Y:S01]  /*06e0*/  @P1 FMUL R24, R4, R29 ;  /* 0x0000001d04181220 */ /* 0x000fe20000400000 */
[----:B------:R-:W-:-:S05]  /*06f0*/  VIADD R29, R25, 0x1 ;  /* 0x00000001191d7836 */ /* 0x000fca0000000000 */
[----:B------:R-:W-:-:S04]  /*0700*/  ISETP.GT.AND P2, PT, R29, R18, PT ;  /* 0x000000121d00720c */ /* 0x000fc80003f44270 */
[----:B------:R-:W-:Y:S01]  /*0710*/  ISETP.LT.U32.AND P2, PT, R25, 0x7fffffff, !P2 ;  /* 0x7fffffff1900780c */ /* 0x000fe20005741070 */
[C---:B0-----:R-:W-:Y:S02]  /*0720*/  @P1 IMAD.WIDE R26, R23.reuse, 0x4, R20 ;  /* 0x00000004171a1825 */ /* 0x041fe400078e0214 */
[----:B------:R-:W0:Y:S01]  /*0730*/  LDC.64 R20, c[0x0][0x390] ;  /* 0x0000e400ff147b82 */ /* 0x000e220000000a00 */
[----:B------:R-:W-:Y:S02]  /*0740*/  PLOP3.LUT P2, PT, P2, P0, PT, 0x80, 0x8 ;  /* 0x000000000008781c */ /* 0x000fe40001741070 */
[----:B------:R-:W-:Y:S01]  /*0750*/  @P1 STG.E desc[UR10][R26.64], R24 ;  /* 0x000000181a001986 */ /* 0x000fe2000c10190a */
[----:B0-----:R-:W-:-:S05]  /*0760*/  @P1 IMAD.WIDE R28, R23, 0x4, R20 ;  /* 0x00000004171c1825 */ /* 0x001fca00078e0214 */
[----:B------:R0:W-:Y:S05]  /*0770*/  @P1 STG.E desc[UR10][R28.64], RZ ;  /* 0x000000ff1c001986 */ /* 0x0001ea000c10190a */
[----:B------:R-:W2:Y:S04]  /*0780*/  @P2 LDG.E R20, desc[UR10][R12.64+0x8] ;  /* 0x0000080a0c142981 */ /* 0x000ea8000c1e1900 */
[----:B------:R-:W2:Y:S04]  /*0790*/  @P2 LDG.E R21, desc[UR10][R12.64] ;  /* 0x0000000a0c152981 */ /* 0x000ea8000c1e1900 */
[----:B0-----:R-:W3:Y:S04]  /*07a0*/  @P2 LDG.E R29, desc[UR10][R14.64+0x4] ;  /* 0x0000040a0e1d2981 */ /* 0x001ee8000c1e1900 */
[----:B------:R-:W4:Y:S01]  /*07b0*/  @P2 LDG.E R24, desc[UR10][R16.64+0x4] ;  /* 0x0000040a10182981 */ /* 0x000f22000c1e1900 */
[----:B------:R-:W-:-:S05]  /*07c0*/  VIADD R28, R25, 0x2 ;  /* 0x00000002191c7836 */ /* 0x000fca0000000000 */
[----:B------:R-:W-:-:S04]  /*07d0*/  ISETP.GT.AND P1, PT, R28, R18, PT ;  /* 0x000000121c00720c */ /* 0x000fc80003f24270 */
[----:B------:R-:W-:-:S04]  /*07e0*/  ISETP.GT.AND P1, PT, R28, RZ, !P1 ;  /* 0x000000ff1c00720c */ /* 0x000fc80004f24270 */
[----:B------:R-:W-:Y:S01]  /*07f0*/  PLOP3.LUT P1, PT, P1, P0, PT, 0x80, 0x8 ;  /* 0x000000000008781c */ /* 0x000fe20000f21070 */
[----:B--2---:R-:W-:-:S04]  /*0800*/  @P2 FADD R20, R20, -R21 ;  /* 0x8000001514142221 */ /* 0x004fc80000000000 */
[----:B---3--:R-:W-:Y:S02]  /*0810*/  @P2 FADD R27, R20, R29 ;  /* 0x0000001d141b2221 */ /* 0x008fe40000000000 */
[----:B------:R-:W0:Y:S02]  /*0820*/  LDC.64 R20, c[0x0][0x398] ;  /* 0x0000e600ff147b82 */ /* 0x000e240000000a00 */
[----:B----4-:R-:W-:Y:S01]  /*0830*/  @P2 FADD R29, R27, -R24 ;  /* 0x800000181b1d2221 */ /* 0x010fe20000000000 */
[----:B------:R-:W-:-:S03]  /*0840*/  @P2 IADD3 R24, PT, PT, R23, 0x1, RZ ;  /* 0x0000000117182810 */ /* 0x000fc60007ffe0ff */
[----:B------:R-:W-:Y:S02]  /*0850*/  @P2 FMUL R29, R4, R29 ;  /* 0x0000001d041d2220 */ /* 0x000fe40000400000 */
[C---:B0-----:R-:W-:Y:S02]  /*0860*/  @P2 IMAD.WIDE R26, R24.reuse, 0x4, R20 ;  /* 0x00000004181a2825 */ /* 0x041fe400078e0214 */
[----:B------:R-:W0:Y:S03]  /*0870*/  LDC.64 R20, c[0x0][0x390] ;  /* 0x0000e400ff147b82 */ /* 0x000e260000000a00 */
[----:B------:R0:W-:Y:S02]  /*0880*/  @P2 STG.E desc[UR10][R26.64], R29 ;  /* 0x0000001d1a002986 */ /* 0x0001e4000c10190a */
[----:B0-----:R-:W-:-:S05]  /*0890*/  @P2 IMAD.WIDE R28, R24, 0x4, R20 ;  /* 0x00000004181c2825 */ /* 0x001fca00078e0214 */
[----:B------:R0:W-:Y:S04]  /*08a0*/  @P2 STG.E desc[UR10][R28.64], RZ ;  /* 0x000000ff1c002986 */ /* 0x0001e8000c10190a */
[----:B------:R-:W2:Y:S04]  /*08b0*/  @P1 LDG.E R20, desc[UR10][R12.64+0xc] ;  /* 0x00000c0a0c141981 */ /* 0x000ea8000c1e1900 */
[----:B------:R-:W2:Y:S04]  /*08c0*/  @P1 LDG.E R21, desc[UR10][R12.64+0x4] ;  /* 0x0000040a0c151981 */ /* 0x000ea8000c1e1900 */
[----:B------:R-:W3:Y:S04]  /*08d0*/  @P1 LDG.E R27, desc[UR10][R14.64+0x8] ;  /* 0x0000080a0e1b1981 */ /* 0x000ee8000c1e1900 */
[----:B------:R-:W0:Y:S01]  /*08e0*/  @P1 LDG.E R24, desc[UR10][R16.64+0x8] ;  /* 0x0000080a10181981 */ /* 0x000e22000c1e1900 */
[----:B------:R-:W-:-:S05]  /*08f0*/  VIADD R25, R25, 0x3 ;  /* 0x0000000319197836 */ /* 0x000fca0000000000 */
[----:B------:R-:W-:-:S04]  /*0900*/  ISETP.GT.AND P2, PT, R25, R18, PT ;  /* 0x000000121900720c */ /* 0x000fc80003f44270 */
[----:B------:R-:W-:-:S04]  /*0910*/  ISETP.GT.AND P2, PT, R25, RZ, !P2 ;  /* 0x000000ff1900720c */ /* 0x000fc80005744270 */
[----:B------:R-:W-:Y:S01]  /*0920*/  PLOP3.LUT P2, PT, P2, P0, PT, 0x80, 0x8 ;  /* 0x000000000008781c */ /* 0x000fe20001741070 */
[----:B--2---:R-:W-:-:S04]  /*0930*/  @P1 FADD R20, R20, -R21 ;  /* 0x8000001514141221 */ /* 0x004fc80000000000 */
[----:B---3--:R-:W-:Y:S02]  /*0940*/  @P1 FADD R27, R20, R27 ;  /* 0x0000001b141b1221 */ /* 0x008fe40000000000 */
[----:B------:R-:W1:Y:S02]  /*0950*/  LDC.64 R20, c[0x0][0x398] ;  /* 0x0000e600ff147b82 */ /* 0x000e640000000a00 */
[----:B0-----:R-:W-:Y:S01]  /*0960*/  @P1 FADD R29, R27, -R24 ;  /* 0x800000181b1d1221 */ /* 0x001fe20000000000 */
[----:B------:R-:W-:-:S03]  /*0970*/  @P1 VIADD R24, R23, 0x2 ;  /* 0x0000000217181836 */ /* 0x000fc60000000000 */
[----:B------:R-:W-:Y:S01]  /*0980*/  @P1 FMUL R29, R4, R29 ;  /* 0x0000001d041d1220 */ /* 0x000fe20000400000 */
[C---:B-1----:R-:W-:Y:S02]  /*0990*/  @P1 IMAD.WIDE R26, R24.reuse, 0x4, R20 ;  /* 0x00000004181a1825 */ /* 0x042fe400078e0214 */
[----:B------:R-:W0:Y:S03]  /*09a0*/  LDC.64 R20, c[0x0][0x390] ;  /* 0x0000e400ff147b82 */ /* 0x000e260000000a00 */
[----:B------:R1:W-:Y:S05]  /*09b0*/  @P1 STG.E desc[UR10][R26.64], R29 ;  /* 0x0000001d1a001986 */ /* 0x0003ea000c10190a */
[----:B-1----:R-:W1:Y:S01]  /*09c0*/  LDC.64 R26, c[0x0][0x398] ;  /* 0x0000e600ff1a7b82 */ /* 0x002e620000000a00 */
[----:B0-----:R-:W-:-:S07]  /*09d0*/  @P1 IMAD.WIDE R20, R24, 0x4, R20 ;  /* 0x0000000418141825 */ /* 0x001fce00078e0214 */
[----:B------:R-:W0:Y:S01]  /*09e0*/  LDC.64 R24, c[0x0][0x390] ;  /* 0x0000e400ff187b82 */ /* 0x000e220000000a00 */
[----:B------:R4:W-:Y:S04]  /*09f0*/  @P1 STG.E desc[UR10][R20.64], RZ ;  /* 0x000000ff14001986 */ /* 0x0009e8000c10190a */
[----:B------:R-:W2:Y:S04]  /*0a00*/  @P2 LDG.E R28, desc[UR10][R12.64+0x10] ;  /* 0x0000100a0c1c2981 */ /* 0x000ea8000c1e1900 */
[----:B------:R-:W3:Y:S04]  /*0a10*/  @P2 LDG.E R15, desc[UR10][R14.64+0xc] ;  /* 0x00000c0a0e0f2981 */ /* 0x000ee8000c1e1900 */
[----:B------:R-:W5:Y:S04]  /*0a20*/  @P2 LDG.E R17, desc[UR10][R16.64+0xc] ;  /* 0x00000c0a10112981 */ /* 0x000f68000c1e1900 */
[----:B------:R-:W2:Y:S01]  /*0a30*/  @P2 LDG.E R13, desc[UR10][R12.64+0x8] ;  /* 0x0000080a0c0d2981 */ /* 0x000ea2000c1e1900 */
[----:B------:R-:W-:-:S04]  /*0a40*/  @P2 VIADD R23, R23, 0x3 ;  /* 0x0000000317172836 */ /* 0x000fc80000000000 */
[----:B-1----:R-:W-:-:S04]  /*0a50*/  @P2 IMAD.WIDE R26, R23, 0x4, R26 ;  /* 0x00000004171a2825 */ /* 0x002fc800078e021a */
[----:B0-----:R-:W-:-:S04]  /*0a60*/  @P2 IMAD.WIDE R24, R23, 0x4, R24 ;  /* 0x0000000417182825 */ /* 0x001fc800078e0218 */
[----:B------:R-:W-:-:S05]  /*0a70*/  VIADD R22, R22, 0x4 ;  /* 0x0000000416167836 */ /* 0x000fca0000000000 */
[----:B------:R-:W-:Y:S01]  /*0a80*/  ISETP.NE.AND P1, PT, R22, RZ, PT ;  /* 0x000000ff1600720c */ /* 0x000fe20003f25270 */
[----:B------:R-:W-:Y:S01]  /*0a90*/  UIADD3 UR5, UPT, UPT, UR5, 0x4, URZ ;  /* 0x0000000405057890 */ /* 0x000fe2000fffe0ff */
[----:B--2---:R-:W-:-:S04]  /*0aa0*/  @P2 FADD R28, R28, -R13 ;  /* 0x8000000d1c1c2221 */ /* 0x004fc80000000000 */
[----:B---3--:R-:W-:-:S04]  /*0ab0*/  @P2 FADD R28, R28, R15 ;  /* 0x0000000f1c1c2221 */ /* 0x008fc80000000000 */
[----:B-----5:R-:W-:-:S04]  /*0ac0*/  @P2 FADD R29, R28, -R17 ;  /* 0x800000111c1d2221 */ /* 0x020fc80000000000 */
[----:B------:R-:W-:-:S05]  /*0ad0*/  @P2 FMUL R29, R4, R29 ;  /* 0x0000001d041d2220 */ /* 0x000fca0000400000 */
[----:B------:R4:W-:Y:S04]  /*0ae0*/  @P2 STG.E desc[UR10][R26.64], R29 ;  /* 0x0000001d1a002986 */ /* 0x0009e8000c10190a */
[----:B------:R4:W-:Y:S01]  /*0af0*/  @P2 STG.E desc[UR10][R24.64], RZ ;  /* 0x000000ff18002986 */ /* 0x0009e2000c10190a */
[----:B------:R-:W-:Y:S05]  /*0b00*/  @P1 BRA `(.L_x_255) ;  /* 0xfffffff800a81947 */ /* 0x000fea000383ffff */
[----:B----4-:R-:W-:-:S07]  /*0b10*/  LOP3.LUT R21, R3, 0xfffffffc, RZ, 0xc0, !PT ;  /* 0xfffffffc03157812 */ /* 0x010fce00078ec0ff */
.L_x_254:
[----:B------:R-:W-:-:S13]  /*0b20*/  LOP3.LUT P0, RZ, R3, 0x3, RZ, 0xc0, !PT ;  /* 0x0000000303ff7812 */ /* 0x000fda000780c0ff */
[----:B------:R-:W-:Y:S05]  /*0b30*/  @!P0 BRA `(.L_x_253) ;  /* 0x0000000400408947 */ /* 0x000fea0003800000 */
[----:B------:R-:W0:Y:S01]  /*0b40*/  LDC R16, c[0x3][RZ] ;  /* 0x00c00000ff107b82 */ /* 0x000e220000000800 */
[----:B------:R-:W-:Y:S01]  /*0b50*/  IMAD.IADD R21, R2, 0x1, R21 ;  /* 0x0000000102157824 */ /* 0x000fe200078e0215 */
[----:B------:R-:W-:-:S06]  /*0b60*/  IADD3 R17, PT, PT, R5, UR4, RZ ;  /* 0x0000000405117c10 */ /* 0x000fcc000fffe0ff */
[----:B------:R-:W1:Y:S08]  /*0b70*/  LDC.64 R10, c[0x0][0x388] ;  /* 0x0000e200ff0a7b82 */ /* 0x000e700000000a00 */
[----:B------:R-:W2:Y:S01]  /*0b80*/  LDC.64 R14, c[0x0][0x398] ;  /* 0x0000e600ff0e7b82 */ /* 0x000ea20000000a00 */
[-C--:B0-----:R-:W-:Y:S01]  /*0b90*/  ISETP.GT.AND P1, PT, R21, R16.reuse, PT ;  /* 0x000000101500720c */ /* 0x081fe20003f24270 */
[----:B------:R-:W-:Y:S01]  /*0ba0*/  VIADD R8, R16, 0x2 ;  /* 0x0000000210087836 */ /* 0x000fe20000000000 */
[----:B------:R-:W-:-:S02]  /*0bb0*/  ISETP.GT.AND P0, PT, R17, R16, PT ;  /* 0x000000101100720c */ /* 0x000fc40003f04270 */
[----:B------:R-:W-:Y:S02]  /*0bc0*/  ISETP.GT.AND P1, PT, R21, RZ, !P1 ;  /* 0x000000ff1500720c */ /* 0x000fe40004f24270 */
[C---:B------:R-:W-:Y:S01]  /*0bd0*/  ISETP.GT.AND P0, PT, R17.reuse, RZ, !P0 ;  /* 0x000000ff1100720c */ /* 0x040fe20004704270 */
[----:B------:R-:W-:-:S03]  /*0be0*/  IMAD R17, R17, R8, R21 ;  /* 0x0000000811117224 */ /* 0x000fc600078e0215 */
[----:B------:R-:W-:Y:S01]  /*0bf0*/  PLOP3.LUT P1, PT, P1, P0, PT, 0x80, 0x8 ;  /* 0x000000000008781c */ /* 0x000fe20000f21070 */
[----:B------:R-:W-:Y:S01]  /*0c00*/  IMAD.IADD R9, R8, 0x1, R17 ;  /* 0x0000000108097824 */ /* 0x000fe200078e0211 */
[----:B------:R-:W-:-:S03]  /*0c10*/  IADD3 R13, PT, PT, R17, -0x2, -R16 ;  /* 0xfffffffe110d7810 */ /* 0x000fc60007ffe810 */
[----:B-1----:R-:W-:-:S08]  /*0c20*/  IMAD.WIDE R8, R9, 0x4, R10 ;  /* 0x0000000409087825 */ /* 0x002fd000078e020a */
[----:B------:R-:W0:Y:S01]  /*0c30*/  @P1 LDC.64 R22, c[0x0][0x380] ;  /* 0x0000e000ff161b82 */ /* 0x000e220000000a00 */
[----:B------:R-:W-:Y:S01]  /*0c40*/  IMAD.WIDE R10, R13, 0x4, R10 ;  /* 0x000000040d0a7825 */ /* 0x000fe200078e020a */
[----:B------:R-:W3:Y:S04]  /*0c50*/  @P1 LDG.E R27, desc[UR10][R8.64] ;  /* 0x0000000a081b1981 */ /* 0x000ee8000c1e1900 */
[----:B------:R-:W4:Y:S02]  /*0c60*/  @P1 LDG.E R29, desc[UR10][R10.64] ;  /* 0x0000000a0a1d1981 */ /* 0x000f24000c1e1900 */
[----:B------:R-:W1:Y:S01]  /*0c70*/  LDC.64 R12, c[0x0][0x390] ;  /* 0x0000e400ff0c7b82 */ /* 0x000e620000000a00 */
[----:B0-----:R-:W-:-:S05]  /*0c80*/  @P1 IMAD.WIDE R22, R17, 0x4, R22 ;  /* 0x0000000411161825 */ /* 0x001fca00078e0216 */
[----:B------:R-:W5:Y:S04]  /*0c90*/  @P1 LDG.E R18, desc[UR10][R22.64+0x4] ;  /* 0x0000040a16121981 */ /* 0x000f68000c1e1900 */
[----:B------:R-:W5:Y:S01]  /*0ca0*/  @P1 LDG.E R25, desc[UR10][R22.64+-0x4] ;  /* 0xfffffc0a16191981 */ /* 0x000f62000c1e1900 */
[----:B--2---:R-:W-:-:S04]  /*0cb0*/  @P1 IMAD.WIDE R14, R17, 0x4, R14 ;  /* 0x00000004110e1825 */ /* 0x004fc800078e020e */
[----:B-1----:R-:W-:-:S04]  /*0cc0*/  @P1 IMAD.WIDE R12, R17, 0x4, R12 ;  /* 0x00000004110c1825 */ /* 0x002fc800078e020c */
[----:B-----5:R-:W-:-:S04]  /*0cd0*/  @P1 FADD R18, R18, -R25 ;  /* 0x8000001912121221 */ /* 0x020fc80000000000 */
[----:B---3--:R-:W-:-:S04]  /*0ce0*/  @P1 FADD R18, R18, R27 ;  /* 0x0000001b12121221 */ /* 0x008fc80000000000 */
[----:B----4-:R-:W-:Y:S01]  /*0cf0*/  @P1 FADD R29, R18, -R29 ;  /* 0x8000001d121d1221 */ /* 0x010fe20000000000 */
[----:B------:R-:W-:-:S03]  /*0d00*/  LOP3.LUT R18, R3, 0x3, RZ, 0xc0, !PT ;  /* 0x0000000303127812 */ /* 0x000fc600078ec0ff */
[----:B------:R-:W-:-:S05]  /*0d10*/  @P1 FMUL R29, R4, R29 ;  /* 0x0000001d041d1220 */ /* 0x000fca0000400000 */
[----:B------:R0:W-:Y:S04]  /*0d20*/  @P1 STG.E desc[UR10][R14.64], R29 ;  /* 0x0000001d0e001986 */ /* 0x0001e8000c10190a */
[----:B------:R0:W-:Y:S01]  /*0d30*/  @P1 STG.E desc[UR10][R12.64], RZ ;  /* 0x000000ff0c001986 */ /* 0x0001e2000c10190a */
[----:B------:R-:W-:-:S13]  /*0d40*/  ISETP.NE.AND P1, PT, R18, 0x1, PT ;  /* 0x000000011200780c */ /* 0x000fda0003f25270 */
[----:B0-----:R-:W-:Y:S05]  /*0d50*/  @!P1 BRA `(.L_x_253) ;  /* 0x0000000000b89947 */ /* 0x001fea0003800000 */
[----:B------:R-:W-:Y:S01]  /*0d60*/  VIADD R13, R21, 0x1 ;  /* 0x00000001150d7836 */ /* 0x000fe20000000000 */
[----:B------:R-:W0:Y:S04]  /*0d70*/  LDC.64 R14, c[0x0][0x390] ;  /* 0x0000e400ff0e7b82 */ /* 0x000e280000000a00 */
[----:B------:R-:W-:-:S04]  /*0d80*/  ISETP.GT.AND P1, PT, R13, R16, PT ;  /* 0x000000100d00720c */ /* 0x000fc80003f24270 */
[----:B------:R-:W-:-:S04]  /*0d90*/  ISETP.LT.U32.AND P1, PT, R21, 0x7fffffff, !P1 ;  /* 0x7fffffff1500780c */ /* 0x000fc80004f21070 */
[----:B------:R-:W-:-:S13]  /*0da0*/  PLOP3.LUT P1, PT, P1, P0, PT, 0x80, 0x8 ;  /* 0x000000000008781c */ /* 0x000fda0000f21070 */
[----:B------:R-:W1:Y:S01]  /*0db0*/  @P1 LDC.64 R12, c[0x0][0x380] ;  /* 0x0000e000ff0c1b82 */ /* 0x000e620000000a00 */
[----:B------:R-:W2:Y:S04]  /*0dc0*/  @P1 LDG.E R27, desc[UR10][R8.64+0x4] ;  /* 0x0000040a081b1981 */ /* 0x000ea8000c1e1900 */
[----:B------:R-:W3:Y:S01]  /*0dd0*/  @P1 LDG.E R29, desc[UR10][R10.64+0x4] ;  /* 0x0000040a0a1d1981 */ /* 0x000ee2000c1e1900 */
[----:B-1----:R-:W-:Y:S02]  /*0de0*/  @P1 IMAD.WIDE R22, R17, 0x4, R12 ;  /* 0x0000000411161825 */ /* 0x002fe400078e020c */
[----:B------:R-:W1:Y:S03]  /*0df0*/  LDC.64 R12, c[0x0][0x398] ;  /* 0x0000e600ff0c7b82 */ /* 0x000e660000000a00 */
[----:B------:R-:W4:Y:S04]  /*0e00*/  @P1 LDG.E R20, desc[UR10][R22.64+0x8] ;  /* 0x0000080a16141981 */ /* 0x000f28000c1e1900 */
[----:B------:R-:W4:Y:S01]  /*0e10*/  @P1 LDG.E R25, desc[UR10][R22.64] ;  /* 0x0000000a16191981 */ /* 0x000f22000c1e1900 */
[----:B------:R-:W-:-:S05]  /*0e20*/  VIADD R21, R21, 0x2 ;  /* 0x0000000215157836 */ /* 0x000fca0000000000 */
[----:B------:R-:W-:Y:S01]  /*0e30*/  ISETP.GT.AND P2, PT, R21, R16, PT ;  /* 0x000000101500720c */ /* 0x000fe20003f44270 */
[----:B------:R-:W-:Y:S01]  /*0e40*/  BSSY.RECONVERGENT B0, `(.L_x_253) ;  /* 0x000001f000007945 */ /* 0x000fe20003800200 */
[----:B----4-:R-:W-:-:S04]  /*0e50*/  @P1 FADD R20, R20, -R25 ;  /* 0x8000001914141221 */ /* 0x010fc80000000000 */
[----:B--2---:R-:W-:Y:S01]  /*0e60*/  @P1 FADD R20, R20, R27 ;  /* 0x0000001b14141221 */ /* 0x004fe20000000000 */
[----:B------:R-:W-:-:S03]  /*0e70*/  @P1 VIADD R25, R17, 0x1 ;  /* 0x0000000111191836 */ /* 0x000fc60000000000 */
[----:B---3--:R-:W-:Y:S01]  /*0e80*/  @P1 FADD R29, R20, -R29 ;  /* 0x8000001d141d1221 */ /* 0x008fe20000000000 */
[----:B-1----:R-:W-:-:S04]  /*0e90*/  @P1 IMAD.WIDE R12, R25, 0x4, R12 ;  /* 0x00000004190c1825 */ /* 0x002fc800078e020c */
[----:B------:R-:W-:Y:S01]  /*0ea0*/  @P1 FMUL R29, R4, R29 ;  /* 0x0000001d041d1220 */ /* 0x000fe20000400000 */
[----:B0-----:R-:W-:-:S04]  /*0eb0*/  @P1 IMAD.WIDE R14, R25, 0x4, R14 ;  /* 0x00000004190e1825 */ /* 0x001fc800078e020e */
[----:B------:R0:W-:Y:S04]  /*0ec0*/  @P1 STG.E desc[UR10][R12.64], R29 ;  /* 0x0000001d0c001986 */ /* 0x0001e8000c10190a */
[----:B------:R0:W-:Y:S01]  /*0ed0*/  @P1 STG.E desc[UR10][R14.64], RZ ;  /* 0x000000ff0e001986 */ /* 0x0001e2000c10190a */
[----:B------:R-:W-:-:S04]  /*0ee0*/  ISETP.GT.AND P1, PT, R21, RZ, !P2 ;  /* 0x000000ff1500720c */ /* 0x000fc80005724270 */
[----:B------:R-:W-:-:S04]  /*0ef0*/  PLOP3.LUT P1, PT, P1, P0, PT, 0x80, 0x8 ;  /* 0x000000000008781c */ /* 0x000fc80000f21070 */
[----:B------:R-:W-:-:S13]  /*0f00*/  ISETP.EQ.OR P1, PT, R18, 0x2, !P1 ;  /* 0x000000021200780c */ /* 0x000fda0004f22670 */
[----:B0-----:R-:W-:Y:S05]  /*0f10*/  @P1 BRA `(.L_x_256) ;  /* 0x0000000000441947 */ /* 0x001fea0003800000 */
[----:B------:R-:W0:Y:S01]  /*0f20*/  LDC.64 R12, c[0x0][0x380] ;  /* 0x0000e000ff0c7b82 */ /* 0x000e220000000a00 */
[----:B------:R-:W2:Y:S04]  /*0f30*/  LDG.E R9, desc[UR10][R8.64+0x8] ;  /* 0x0000080a08097981 */ /* 0x000ea8000c1e1900 */
[----:B------:R-:W3:Y:S03]  /*0f40*/  LDG.E R11, desc[UR10][R10.64+0x8] ;  /* 0x0000080a0a0b7981 */ /* 0x000ee6000c1e1900 */
[----:B------:R-:W1:Y:S01]  /*0f50*/  LDC.64 R14, c[0x0][0x398] ;  /* 0x0000e600ff0e7b82 */ /* 0x000e620000000a00 */
[----:B0-----:R-:W-:-:S07]  /*0f60*/  IMAD.WIDE R20, R17, 0x4, R12 ;  /* 0x0000000411147825 */ /* 0x001fce00078e020c */
[----:B------:R-:W0:Y:S01]  /*0f70*/  LDC.64 R12, c[0x0][0x390] ;  /* 0x0000e400ff0c7b82 */ /* 0x000e220000000a00 */
[----:B------:R-:W4:Y:S04]  /*0f80*/  LDG.E R16, desc[UR10][R20.64+0xc] ;  /* 0x00000c0a14107981 */ /* 0x000f28000c1e1900 */
[----:B------:R-:W4:Y:S01]  /*0f90*/  LDG.E R23, desc[UR10][R20.64+0x4] ;  /* 0x0000040a14177981 */ /* 0x000f22000c1e1900 */
[----:B------:R-:W-:-:S04]  /*0fa0*/  VIADD R17, R17, 0x2 ;  /* 0x0000000211117836 */ /* 0x000fc80000000000 */
[----:B-1----:R-:W-:-:S04]  /*0fb0*/  IMAD.WIDE R14, R17, 0x4, R14 ;  /* 0x00000004110e7825 */ /* 0x002fc800078e020e */
[----:B0-----:R-:W-:-:S04]  /*0fc0*/  IMAD.WIDE R12, R17, 0x4, R12 ;  /* 0x00000004110c7825 */ /* 0x001fc800078e020c */
[----:B----4-:R-:W-:-:S04]  /*0fd0*/  FADD R16, R16, -R23 ;  /* 0x8000001710107221 */ /* 0x010fc80000000000 */
[----:B--2---:R-:W-:-:S04]  /*0fe0*/  FADD R16, R16, R9 ;  /* 0x0000000910107221 */ /* 0x004fc80000000000 */
[----:B---3--:R-:W-:-:S04]  /*0ff0*/  FADD R23, R16, -R11 ;  /* 0x8000000b10177221 */ /* 0x008fc80000000000 */
[----:B------:R-:W-:-:S05]  /*1000*/  FMUL R23, R4, R23 ;  /* 0x0000001704177220 */ /* 0x000fca0000400000 */
[----:B------:R0:W-:Y:S04]  /*1010*/  STG.E desc[UR10][R14.64], R23 ;  /* 0x000000170e007986 */ /* 0x0001e8000c10190a */
[----:B------:R0:W-:Y:S02]  /*1020*/  STG.E desc[UR10][R12.64], RZ ;  /* 0x000000ff0c007986 */ /* 0x0001e4000c10190a */
.L_x_256:
[----:B------:R-:W-:Y:S05]  /*1030*/  BSYNC.RECONVERGENT B0 ;  /* 0x0000000000007941 */ /* 0x000fea0003800200 */
.L_x_253:
[----:B------:R-:W-:Y:S01]  /*1040*/  ISETP.NE.AND P0, PT, R6, UR4, PT ;  /* 0x0000000406007c0c */ /* 0x000fe2000bf05270 */
[----:B------:R-:W-:-:S12]  /*1050*/  UIADD3 UR4, UPT, UPT, UR4, 0x1, URZ ;  /* 0x0000000104047890 */ /* 0x000fd8000fffe0ff */
[----:B------:R-:W-:Y:S05]  /*1060*/  @P0 BRA `(.L_x_257) ;  /* 0xfffffff400100947 */ /* 0x000fea000383ffff */
.L_x_250:
[----:B------:R-:W-:Y:S01]  /*1070*/  LOP3.LUT P2, RZ, R2, R5, RZ, 0xfc, !PT ;  /* 0x0000000502ff7212 */ /* 0x000fe2000784fcff */
[----:B------:R-:W1:Y:S01]  /*1080*/  LDCU UR8, c[0x3][URZ] ;  /* 0x00c00000ff0877ac */ /* 0x000e620008000800 */
[----:B------:R-:W-:Y:S11]  /*1090*/  BSSY.RECONVERGENT B0, `(.L_x_258) ;  /* 0x0000780000007945 */ /* 0x000ff60003800200 */
[----:B------:R-:W-:Y:S05]  /*10a0*/  @P2 BRA `(.L_x_259) ;  /* 0x0000001000d82947 */ /* 0x000fea0003800000 */
[----:B------:R-:W-:-:S13]  /*10b0*/  ISETP.GT.U32.AND P0, PT, R6, 0x7ffffffe, PT ;  /* 0x7ffffffe0600780c */ /* 0x000fda0003f04070 */
[----:B------:R-:W-:Y:S05]  /*10c0*/  @P0 BRA `(.L_x_260) ;  /* 0x00000004000c0947 */ /* 0x000fea0003800000 */
[----:B------:R-:W-:Y:S01]  /*10d0*/  ISETP.GE.U32.AND P0, PT, R6, 0x3, PT ;  /* 0x000000030600780c */ /* 0x000fe20003f06070 */
[----:B------:R-:W-:Y:S01]  /*10e0*/  HFMA2 R8, -RZ, RZ, 0, 0 ;  /* 0x00000000ff087431 */ /* 0x000fe200000001ff */
[----:B------:R-:W-:-:S04]  /*10f0*/  LOP3.LUT R4, R19, 0x3, RZ, 0xc0, !PT ;  /* 0x0000000313047812 */ /* 0x000fc800078ec0ff */
[----:B------:R-:W-:-:S07]  /*1100*/  ISETP.NE.AND P1, PT, R4, RZ, PT ;  /* 0x000000ff0400720c */ /* 0x000fce0003f25270 */
[----:B------:R-:W-:Y:S06]  /*1110*/  @!P0 BRA `(.L_x_261) ;  /* 0x0000000000b48947 */ /* 0x000fec0003800000 */
[----:B------:R-:W2:Y:S01]  /*1120*/  LDCU UR4, c[0x3][URZ] ;  /* 0x00c00000ff0477ac */ /* 0x000ea20008000800 */
[----:B------:R-:W3:Y:S01]  /*1130*/  LDC R11, c[0x3][RZ] ;  /* 0x00c00000ff0b7b82 */ /* 0x000ee20000000800 */
[----:B------:R-:W-:Y:S01]  /*1140*/  LOP3.LUT R8, R19, 0xfffffffc, RZ, 0xc0, !PT ;  /* 0xfffffffc13087812 */ /* 0x000fe200078ec0ff */
[----:B------:R-:W-:Y:S02]  /*1150*/  IMAD.MOV.U32 R21, RZ, RZ, RZ ;  /* 0x000000ffff157224 */ /* 0x000fe400078e00ff */
[----:B------:R-:W-:-:S04]  /*1160*/  IMAD.MOV.U32 R9, RZ, RZ, 0x4 ;  /* 0x00000004ff097424 */ /* 0x000fc800078e00ff */
[----:B------:R-:W4:Y:S01]  /*1170*/  LDC R10, c[0x3][RZ] ;  /* 0x00c00000ff0a7b82 */ /* 0x000f220000000800 */
[----:B--2---:R-:W-:Y:S02]  /*1180*/  USHF.L.U32 UR5, UR4, 0x1, URZ ;  /* 0x0000000104057899 */ /* 0x004fe400080006ff */
[----:B------:R-:W-:Y:S02]  /*1190*/  UIMAD UR13, UR4, 0x3, URZ ;  /* 0x00000003040d78a4 */ /* 0x000fe4000f8e02ff */
[----:B------:R-:W-:Y:S02]  /*11a0*/  ULEA UR4, UR4, 0x8, 0x2 ;  /* 0x0000000804047891 */ /* 0x000fe4000f8e10ff */
[----:B------:R-:W-:Y:S02]  /*11b0*/  IMAD.U32 R18, RZ, RZ, UR5 ;  /* 0x00000005ff127e24 */ /* 0x000fe4000f8e00ff */
[----:B------:R-:W-:-:S08]  /*11c0*/  IMAD.U32 R20, RZ, RZ, UR13 ;  /* 0x0000000dff147e24 */ /* 0x000fd0000f8e00ff */
.L_x_262:
[----:B----4-:R-:W-:-:S04]  /*11d0*/  ISETP.GT.AND P0, PT, R21, R10, PT ;  /* 0x0000000a1500720c */ /* 0x010fc80003f04270 */
[----:B------:R-:W-:-:S13]  /*11e0*/  ISETP.EQ.OR P0, PT, R21, RZ, P0 ;  /* 0x000000ff1500720c */ /* 0x000fda0000702670 */
[----:B0-2---:R-:W0:Y:S01]  /*11f0*/  @!P0 LDC.64 R14, c[0x0][0x398] ;  /* 0x0000e600ff0e8b82 */ /* 0x005e220000000a00 */
[----:B------:R-:W-:-:S04]  /*1200*/  @!P0 VIADD R13, R9, 0xfffffffc ;  /* 0xfffffffc090d8836 */ /* 0x000fc80000000000 */
[----:B0-----:R-:W-:-:S05]  /*1210*/  @!P0 IMAD.WIDE R14, R13, 0x4, R14 ;  /* 0x000000040d0e8825 */ /* 0x001fca00078e020e */
[----:B------:R-:W2:Y:S01]  /*1220*/  @!P0 LDG.E R23, desc[UR10][R14.64+0x4] ;  /* 0x0000040a0e178981 */ /* 0x000ea2000c1e1900 */
[----:B------:R-:W-:-:S13]  /*1230*/  ISETP.GE.AND P3, PT, R21, R10, PT ;  /* 0x0000000a1500720c */ /* 0x000fda0003f66270 */
[----:B------:R-:W0:Y:S01]  /*1240*/  @!P3 LDC.64 R12, c[0x0][0x398] ;  /* 0x0000e600ff0cbb82 */ /* 0x000e220000000a00 */
[----:B---3--:R-:W-:-:S04]  /*1250*/  @!P3 VIADD R17, R11, 0x2 ;  /* 0x000000020b11b836 */ /* 0x008fc80000000000 */
[----:B0-----:R-:W-:Y:S01]  /*1260*/  @!P3 IMAD.WIDE R12, R17, 0x4, R12 ;  /* 0x00000004110cb825 */ /* 0x001fe200078e020c */
[----:B------:R-:W-:Y:S01]  /*1270*/  IADD3 R17, PT, PT, R21, 0x2, RZ ;  /* 0x0000000215117810 */ /* 0x000fe20007ffe0ff */
[----:B--2---:R0:W-:Y:S04]  /*1280*/  @!P0 STG.E desc[UR10][R14.64], R23 ;  /* 0x000000170e008986 */ /* 0x0041e8000c10190a */
[----:B------:R-:W2:Y:S01]  /*1290*/  @!P3 LDG.E R25, desc[UR10][R12.64+0x4] ;  /* 0x0000040a0c19b981 */ /* 0x000ea2000c1e1900 */
[----:B------:R-:W-:-:S13]  /*12a0*/  ISETP.GT.AND P0, PT, R17, R10, PT ;  /* 0x0000000a1100720c */ /* 0x000fda0003f04270 */
[----:B------:R-:W3:Y:S01]  /*12b0*/  @!P0 LDC.64 R16, c[0x0][0x398] ;  /* 0x0000e600ff108b82 */ /* 0x000ee20000000a00 */
[----:B------:R-:W-:-:S04]  /*12c0*/  @!P0 VIADD R27, R18, 0x4 ;  /* 0x00000004121b8836 */ /* 0x000fc80000000000 */
[----:B---3--:R-:W-:-:S04]  /*12d0*/  @!P0 IMAD.WIDE R16, R27, 0x4, R16 ;  /* 0x000000041b108825 */ /* 0x008fc800078e0210 */
[----:B------:R-:W-:Y:S01]  /*12e0*/  VIADD R29, R21, 0x3 ;  /* 0x00000003151d7836 */ /* 0x000fe20000000000 */
[----:B--2---:R2:W-:Y:S04]  /*12f0*/  @!P3 STG.E desc[UR10][R12.64], R25 ;  /* 0x000000190c00b986 */ /* 0x0045e8000c10190a */
[----:B------:R-:W3:Y:S01]  /*1300*/  @!P0 LDG.E R27, desc[UR10][R16.64+0x4] ;  /* 0x0000040a101b8981 */ /* 0x000ee2000c1e1900 */
[----:B------:R-:W-:-:S13]  /*1310*/  ISETP.GT.AND P3, PT, R29, R10, PT ;  /* 0x0000000a1d00720c */ /* 0x000fda0003f64270 */
[----:B0-----:R-:W0:Y:S01]  /*1320*/  @!P3 LDC.64 R14, c[0x0][0x398] ;  /* 0x0000e600ff0ebb82 */ /* 0x001e220000000a00 */
[----:B------:R-:W-:-:S04]  /*1330*/  @!P3 VIADD R23, R20, 0x6 ;  /* 0x000000061417b836 */ /* 0x000fc80000000000 */
[----:B0-----:R-:W-:Y:S01]  /*1340*/  @!P3 IMAD.WIDE R14, R23, 0x4, R14 ;  /* 0x00000004170eb825 */ /* 0x001fe200078e020e */
[----:B---3--:R2:W-:Y:S04]  /*1350*/  @!P0 STG.E desc[UR10][R16.64], R27 ;  /* 0x0000001b10008986 */ /* 0x0085e8000c10190a */
[----:B------:R-:W3:Y:S01]  /*1360*/  @!P3 LDG.E R23, desc[UR10][R14.64+0x4] ;  /* 0x0000040a0e17b981 */ /* 0x000ee2000c1e1900 */
[----:B------:R-:W-:Y:S01]  /*1370*/  VIADD R21, R21, 0x4 ;  /* 0x0000000415157836 */ /* 0x000fe20000000000 */
[----:B------:R-:W-:Y:S01]  /*1380*/  IADD3 R18, PT, PT, R18, UR4, RZ ;  /* 0x0000000412127c10 */ /* 0x000fe2000fffe0ff */
[----:B------:R-:W-:Y:S02]  /*1390*/  VIADD R11, R11, UR4 ;  /* 0x000000040b0b7c36 */ /* 0x000fe40008000000 */
[----:B------:R-:W-:Y:S01]  /*13a0*/  VIADD R9, R9, UR4 ;  /* 0x0000000409097c36 */ /* 0x000fe20008000000 */
[----:B------:R-:W-:Y:S01]  /*13b0*/  ISETP.NE.AND P0, PT, R21, R8, PT ;  /* 0x000000081500720c */ /* 0x000fe20003f05270 */
[----:B------:R-:W-:Y:S01]  /*13c0*/  VIADD R20, R20, UR4 ;  /* 0x0000000414147c36 */ /* 0x000fe20008000000 */
[----:B---3--:R2:W-:Y:S11]  /*13d0*/  @!P3 STG.E desc[UR10][R14.64], R23 ;  /* 0x000000170e00b986 */ /* 0x0085f6000c10190a */
[----:B------:R-:W-:Y:S05]  /*13e0*/  @P0 BRA `(.L_x_262) ;  /* 0xfffffffc00780947 */ /* 0x000fea000383ffff */
.L_x_261:
[----:B------:R-:W-:Y:S05]  /*13f0*/  @!P1 BRA `(.L_x_260) ;  /* 0x0000000000409947 */ /* 0x000fea0003800000 */
[----:B------:R-:W3:Y:S01]  /*1400*/  LDCU UR4, c[0x3][URZ] ;  /* 0x00c00000ff0477ac */ /* 0x000ee20008000800 */
[----:B0-2---:R-:W0:Y:S01]  /*1410*/  LDC R15, c[0x3][RZ] ;  /* 0x00c00000ff0f7b82 */ /* 0x005e220000000800 */
[----:B------:R-:W-:Y:S01]  /*1420*/  IMAD.MOV R4, RZ, RZ, -R4 ;  /* 0x000000ffff047224 */ /* 0x000fe200078e0a04 */
[----:B---3--:R-:W-:-:S06]  /*1430*/  UIADD3 UR4, UPT, UPT, UR4, 0x2, URZ ;  /* 0x0000000204047890 */ /* 0x008fcc000fffe0ff */
[----:B------:R-:W-:-:S07]  /*1440*/  IMAD R9, R8, UR4, RZ ;  /* 0x0000000408097c24 */ /* 0x000fce000f8e02ff */
.L_x_263:
[----:B0-----:R-:W-:-:S04]  /*1450*/  ISETP.GT.AND P0, PT, R8, R15, PT ;  /* 0x0000000f0800720c */ /* 0x001fc80003f04270 */
[----:B------:R-:W-:-:S13]  /*1460*/  ISETP.EQ.OR P0, PT, R8, RZ, P0 ;  /* 0x000000ff0800720c */ /* 0x000fda0000702670 */
[----:B------:R-:W0:Y:S02]  /*1470*/  @!P0 LDC.64 R10, c[0x0][0x398] ;  /* 0x0000e600ff0a8b82 */ /* 0x000e240000000a00 */
[----:B0-----:R-:W-:-:S05]  /*1480*/  @!P0 IMAD.WIDE R10, R9, 0x4, R10 ;  /* 0x00000004090a8825 */ /* 0x001fca00078e020a */
[----:B------:R-:W2:Y:S01]  /*1490*/  @!P0 LDG.E R13, desc[UR10][R10.64+0x4] ;  /* 0x0000040a0a0d8981 */ /* 0x000ea2000c1e1900 */
[----:B------:R-:W-:Y:S02]  /*14a0*/  VIADD R4, R4, 0x1 ;  /* 0x0000000104047836 */ /* 0x000fe40000000000 */
[----:B------:R-:W-:Y:S02]  /*14b0*/  VIADD R9, R9, UR4 ;  /* 0x0000000409097c36 */ /* 0x000fe40008000000 */
[----:B------:R-:W-:Y:S01]  /*14c0*/  VIADD R8, R8, 0x1 ;  /* 0x0000000108087836 */ /* 0x000fe20000000000 */
[----:B--2---:R3:W-:Y:S01]  /*14d0*/  @!P0 STG.E desc[UR10][R10.64], R13 ;  /* 0x0000000d0a008986 */ /* 0x0047e2000c10190a */
[----:B------:R-:W-:-:S13]  /*14e0*/  ISETP.NE.AND P0, PT, R4, RZ, PT ;  /* 0x000000ff0400720c */ /* 0x000fda0003f05270 */
[----:B---3--:R-:W-:Y:S05]  /*14f0*/  @P0 BRA `(.L_x_263) ;  /* 0xfffffffc00d40947 */ /* 0x008fea000383ffff */
.L_x_260:
[----:B------:R-:W-:-:S13]  /*1500*/  ISETP.GT.U32.AND P0, PT, R0, 0x7ffffffe, PT ;  /* 0x7ffffffe0000780c */ /* 0x000fda0003f04070 */
[----:B------:R-:W-:Y:S05]  /*1510*/  @P0 BRA `(.L_x_264) ;  /* 0x0000000c00940947 */ /* 0x000fea0003800000 */
[----:B------:R-:W-:Y:S01]  /*1520*/  ISETP.GE.U32.AND P0, PT, R0, 0x3, PT ;  /* 0x000000030000780c */ /* 0x000fe20003f06070 */
[----:B------:R-:W-:Y:S01]  /*1530*/  IMAD.MOV.U32 R18, RZ, RZ, RZ ;  /* 0x000000ffff127224 */ /* 0x000fe200078e00ff */
[----:B------:R-:W-:-:S11]  /*1540*/  LOP3.LUT R20, R3, 0x3, RZ, 0xc0, !PT ;  /* 0x0000000303147812 */ /* 0x000fd600078ec0ff */
[----:B------:R-:W-:Y:S05]  /*1550*/  @!P0 BRA `(.L_x_265) ;  /* 0x0000000c00208947 */ /* 0x000fea0003800000 */
[----:B------:R-:W3:Y:S01]  /*1560*/  LDCU.64 UR4, c[0x0][0x398] ;  /* 0x00007300ff0477ac */ /* 0x000ee20008000a00 */
[----:B------:R-:W4:Y:S01]  /*1570*/  LDC R9, c[0x3][RZ] ;  /* 0x00c00000ff097b82 */ /* 0x000f220000000800 */
[----:B------:R-:W-:Y:S01]  /*1580*/  LOP3.LUT R18, R3, 0xfffffffc, RZ, 0xc0, !PT ;  /* 0xfffffffc03127812 */ /* 0x000fe200078ec0ff */
[----:B------:R-:W-:Y:S01]  /*1590*/  HFMA2 R8, -RZ, RZ, 0, 1.1920928955078125e-07 ;  /* 0x00000002ff087431 */ /* 0x000fe200000001ff */
[----:B------:R-:W5:Y:S02]  /*15a0*/  LDCU UR13, c[0x3][URZ] ;  /* 0x00c00000ff0d77ac */ /* 0x000f640008000800 */
[----:B------:R-:W-:-:S03]  /*15b0*/  ISETP.GT.AND P0, PT, R18, RZ, PT ;  /* 0x000000ff1200720c */ /* 0x000fc60003f04270 */
[----:B------:R-:W0:Y:S01]  /*15c0*/  LDC.64 R10, c[0x0][0x398] ;  /* 0x0000e600ff0a7b82 */ /* 0x000e220000000a00 */
[----:B---3--:R-:W-:-:S04]  /*15d0*/  UIADD3 UR4, UP0, UPT, UR4, 0x8, URZ ;  /* 0x0000000804047890 */ /* 0x008fc8000ff1e0ff */
[----:B------:R-:W-:Y:S01]  /*15e0*/  UIADD3.X UR5, UPT, UPT, URZ, UR5, URZ, UP0, !UPT ;  /* 0x00000005ff057290 */ /* 0x000fe200087fe4ff */
[----:B-----5:R-:W-:Y:S02]  /*15f0*/  IMAD.U32 R4, RZ, RZ, UR13 ;  /* 0x0000000dff047e24 */ /* 0x020fe4000f8e00ff */
[----:B--2---:R-:W-:Y:S01]  /*1600*/  IMAD.U32 R16, RZ, RZ, UR4 ;  /* 0x00000004ff107e24 */ /* 0x004fe2000f8e00ff */
[----:B------:R-:W-:Y:S02]  /*1610*/  UMOV UR4, URZ ;  /* 0x000000ff00047c82 */ /* 0x000fe40008000000 */
[----:B------:R-:W-:Y:S01]  /*1620*/  IMAD.U32 R17, RZ, RZ, UR5 ;  /* 0x00000005ff117e24 */ /* 0x000fe2000f8e00ff */
[----:B------:R-:W-:Y:S06]  /*1630*/  @!P0 BRA `(.L_x_266) ;  /* 0x0000000800748947 */ /* 0x000fec0003800000 */
[----:B0-----:R-:W-:Y:S01]  /*1640*/  VIADD R12, R18, -UR4 ;  /* 0x80000004120c7c36 */ /* 0x001fe20008000000 */
[----:B------:R-:W-:-:S04]  /*1650*/  PLOP3.LUT P0, PT, PT, PT, PT, 0x80, 0x8 ;  /* 0x000000000008781c */ /* 0x000fc80003f0f070 */
[----:B------:R-:W-:-:S13]  /*1660*/  ISETP.GT.AND P1, PT, R12, 0xc, PT ;  /* 0x0000000c0c00780c */ /* 0x000fda0003f24270 */
[----:B------:R-:W-:Y:S05]  /*1670*/  @!P1 BRA `(.L_x_267) ;  /* 0x0000000400849947 */ /* 0x000fea0003800000 */
[----:B------:R-:W0:Y:S01]  /*1680*/  LDC R24, c[0x3][RZ] ;  /* 0x00c00000ff187b82 */ /* 0x000e220000000800 */
[----:B------:R-:W-:Y:S01]  /*1690*/  PLOP3.LUT P0, PT, PT, PT, PT, 0x8, 0x80 ;  /* 0x000000000080781c */ /* 0x000fe20003f0e170 */
[----:B------:R-:W-:-:S06]  /*16a0*/  VIADD R21, R18, 0xfffffff4 ;  /* 0xfffffff412157836 */ /* 0x000fcc0000000000 */
[----:B------:R-:W2:Y:S06]  /*16b0*/  LDC.64 R12, c[0x0][0x398] ;  /* 0x0000e600ff0c7b82 */ /* 0x000eac0000000a00 */
.L_x_280:
[----:B0-----:R-:W-:Y:S01]  /*16c0*/  ISETP.LT.AND P1, PT, R24, UR4, PT ;  /* 0x0000000418007c0c */ /* 0x001fe2000bf21270 */
[----:B------:R-:W-:Y:S01]  /*16d0*/  UIADD3 UR5, UPT, UPT, UR4, 0x2, URZ ;  /* 0x0000000204057890 */ /* 0x000fe2000fffe0ff */
[----:B------:R-:W-:Y:S01]  /*16e0*/  VIADD R15, R4, 0x2 ;  /* 0x00000002040f7836 */ /* 0x000fe20000000000 */
[----:B------:R-:W-:Y:S01]  /*16f0*/  UIADD3 UR13, UPT, UPT, UR4, 0x3, URZ ;  /* 0x00000003040d7890 */ /* 0x000fe2000fffe0ff */
[----:B------:R-:W-:Y:S02]  /*1700*/  ISETP.EQ.OR P1, PT, R8, 0x2, P1 ;  /* 0x000000020800780c */ /* 0x000fe40000f22670 */
[C---:B------:R-:W-:Y:S01]  /*1710*/  ISETP.LE.AND P3, PT, R24.reuse, UR4, PT ;  /* 0x0000000418007c0c */ /* 0x040fe2000bf63270 */
[----:B--2---:R-:W-:Y:S01]  /*1720*/  IMAD.WIDE R14, R15, 0x4, R12 ;  /* 0x000000040f0e7825 */ /* 0x004fe200078e020c */
[C---:B------:R-:W-:Y:S02]  /*1730*/  ISETP.LT.AND P5, PT, R24.reuse, UR5, PT ;  /* 0x0000000518007c0c */ /* 0x040fe4000bfa1270 */
[----:B------:R-:W-:-:S07]  /*1740*/  ISETP.LT.AND P4, PT, R24, UR13, PT ;  /* 0x0000000d18007c0c */ /* 0x000fce000bf81270 */
[----:B------:R-:W-:Y:S06]  /*1750*/  @P1 BRA `(.L_x_268) ;  /* 0x0000000000081947 */ /* 0x000fec0003800000 */
[----:B------:R-:W2:Y:S04]  /*1760*/  LDG.E R23, desc[UR10][R14.64] ;  /* 0x0000000a0e177981 */ /* 0x000ea8000c1e1900 */
[----:B--2---:R0:W-:Y:S02]  /*1770*/  STG.E desc[UR10][R16.64+-0x8], R23 ;  /* 0xfffff81710007986 */ /* 0x0041e4000c10190a */
.L_x_268:
[----:B------:R-:W-:Y:S05]  /*1780*/  @P3 BRA `(.L_x_269) ;  /* 0x0000000000083947 */ /* 0x000fea0003800000 */
[----:B0-----:R-:W2:Y:S04]  /*1790*/  LDG.E R23, desc[UR10][R14.64+0x4] ;  /* 0x0000040a0e177981 */ /* 0x001ea8000c1e1900 */
[----:B--2---:R2:W-:Y:S02]  /*17a0*/  STG.E desc[UR10][R16.64+-0x4], R23 ;  /* 0xfffffc1710007986 */ /* 0x0045e4000c10190a */
.L_x_269:
[----:B------:R-:W-:Y:S05]  /*17b0*/  @P5 BRA `(.L_x_270) ;  /* 0x0000000000085947 */ /* 0x000fea0003800000 */
[----:B0-2---:R-:W2:Y:S04]  /*17c0*/  LDG.E R23, desc[UR10][R14.64+0x8] ;  /* 0x0000080a0e177981 */ /* 0x005ea8000c1e1900 */
[----:B--2---:R3:W-:Y:S02]  /*17d0*/  STG.E desc[UR10][R16.64], R23 ;  /* 0x0000001710007986 */ /* 0x0047e4000c10190a */
.L_x_270:
[----:B0-23--:R0:W2:Y:S01]  /*17e0*/  @!P4 LDG.E R23, desc[UR10][R14.64+0xc] ;  /* 0x00000c0a0e17c981 */ /* 0x00d0a2000c1e1900 */
[----:B------:R-:W-:Y:S01]  /*17f0*/  UIADD3 UR14, UPT, UPT, UR4, 0x4, URZ ;  /* 0x00000004040e7890 */ /* 0x000fe2000fffe0ff */
[----:B------:R-:W-:Y:S01]  /*1800*/  IADD3 R22, PT, PT, R8, 0x4, RZ ;  /* 0x0000000408167810 */ /* 0x000fe20007ffe0ff */
        /* <DEDUP_REMOVED lines=13> */
.L_x_271:
[----:B------:R-:W-:Y:S05]  /*18e0*/  @P5 BRA `(.L_x_272) ;  /* 0x0000000000085947 */ /* 0x000fea0003800000 */
[----:B0-2---:R-:W2:Y:S04]  /*18f0*/  LDG.E R23, desc[UR10][R14.64+0x4] ;  /* 0x0000040a0e177981 */ /* 0x005ea8000c1e1900 */
[----:B--2---:R3:W-:Y:S02]  /*1900*/  STG.E desc[UR10][R16.64+0xc], R23 ;  /* 0x00000c1710007986 */ /* 0x0047e4000c10190a */
.L_x_272:
[----:B------:R-:W-:Y:S05]  /*1910*/  @P6 BRA `(.L_x_273) ;  /* 0x0000000000086947 */ /* 0x000fea0003800000 */
[----:B0-23--:R-:W2:Y:S04]  /*1920*/  LDG.E R23, desc[UR10][R14.64+0x8] ;  /* 0x0000080a0e177981 */ /* 0x00dea8000c1e1900 */
[----:B--2---:R0:W-:Y:S02]  /*1930*/  STG.E desc[UR10][R16.64+0x10], R23 ;  /* 0x0000101710007986 */ /* 0x0041e4000c10190a */
.L_x_273:
[----:B------:R-:W5:Y:S01]  /*1940*/  @!P3 LDG.E R15, desc[UR10][R14.64+0xc] ;  /* 0x00000c0a0e0fb981 */ /* 0x000f62000c1e1900 */
[----:B------:R-:W-:Y:S01]  /*1950*/  UIADD3 UR14, UPT, UPT, UR4, 0x8, URZ ;  /* 0x00000008040e7890 */ /* 0x000fe2000fffe0ff */
[----:B------:R-:W-:Y:S01]  /*1960*/  VIADD R22, R8, 0x8 ;  /* 0x0000000808167836 */ /* 0x000fe20000000000 */
[----:B------:R-:W-:Y:S01]  /*1970*/  UIADD3 UR5, UPT, UPT, UR4, 0xa, URZ ;  /* 0x0000000a04057890 */ /* 0x000fe2000fffe0ff */
[----:B0-23--:R-:W-:Y:S01]  /*1980*/  VIADD R23, R4, 0xa ;  /* 0x0000000a04177836 */ /* 0x00dfe20000000000 */
[----:B------:R-:W-:Y:S02]  /*1990*/  UIADD3 UR13, UPT, UPT, UR4, 0xb, URZ ;  /* 0x0000000b040d7890 */ /* 0x000fe4000fffe0ff */
[C---:B------:R-:W-:Y:S02]  /*19a0*/  ISETP.LT.AND P1, PT, R24.reuse, UR14, PT ;  /* 0x0000000e18007c0c */ /* 0x040fe4000bf21270 */
[----:B------:R-:W-:Y:S02]  /*19b0*/  ISETP.LE.AND P5, PT, R24, UR14, PT ;  /* 0x0000000e18007c0c */ /* 0x000fe4000bfa3270 */
[----:B------:R-:W-:Y:S01]  /*19c0*/  ISETP.EQ.OR P1, PT, R22, 0x2, P1 ;  /* 0x000000021600780c */ /* 0x000fe20000f22670 */
[----:B------:R-:W-:Y:S01]  /*19d0*/  IMAD.WIDE R22, R23, 0x4, R12 ;  /* 0x0000000417167825 */ /* 0x000fe200078e020c */
[----:B------:R-:W-:-:S02]  /*19e0*/  ISETP.LT.AND P6, PT, R24, UR5, PT ;  /* 0x0000000518007c0c */ /* 0x000fc4000bfc1270 */
[----:B------:R-:W-:Y:S01]  /*19f0*/  ISETP.LT.AND P4, PT, R24, UR13, PT ;  /* 0x0000000d18007c0c */ /* 0x000fe2000bf81270 */
[----:B-----5:R0:W-:Y:S08]  /*1a00*/  @!P3 STG.E desc[UR10][R16.64+0x14], R15 ;  /* 0x0000140f1000b986 */ /* 0x0201f0000c10190a */
[----:B------:R-:W-:Y:S05]  /*1a10*/  @P1 BRA `(.L_x_274) ;  /* 0x0000000000081947 */ /* 0x000fea0003800000 */
[----:B0-----:R-:W2:Y:S04]  /*1a20*/  LDG.E R15, desc[UR10][R22.64] ;  /* 0x0000000a160f7981 */ /* 0x001ea8000c1e1900 */
[----:B--2---:R2:W-:Y:S02]  /*1a30*/  STG.E desc[UR10][R16.64+0x18], R15 ;  /* 0x0000180f10007986 */ /* 0x0045e4000c10190a */
.L_x_274:
[----:B------:R-:W-:Y:S05]  /*1a40*/  @P5 BRA `(.L_x_275) ;  /* 0x0000000000085947 */ /* 0x000fea0003800000 */
[----:B0-2---:R-:W2:Y:S04]  /*1a50*/  LDG.E R15, desc[UR10][R22.64+0x4] ;  /* 0x0000040a160f7981 */ /* 0x005ea8000c1e1900 */
[----:B--2---:R3:W-:Y:S02]  /*1a60*/  STG.E desc[UR10][R16.64+0x1c], R15 ;  /* 0x00001c0f10007986 */ /* 0x0047e4000c10190a */
.L_x_275:
[----:B------:R-:W-:Y:S05]  /*1a70*/  @P6 BRA `(.L_x_276) ;  /* 0x0000000000086947 */ /* 0x000fea0003800000 */
[----:B0-23--:R-:W2:Y:S04]  /*1a80*/  LDG.E R15, desc[UR10][R22.64+0x8] ;  /* 0x0000080a160f7981 */ /* 0x00dea8000c1e1900 */
[----:B--2---:R0:W-:Y:S02]  /*1a90*/  STG.E desc[UR10][R16.64+0x20], R15 ;  /* 0x0000200f10007986 */ /* 0x0041e4000c10190a */
.L_x_276:
[----:B------:R-:W5:Y:S01]  /*1aa0*/  @!P4 LDG.E R23, desc[UR10][R22.64+0xc] ;  /* 0x00000c0a1617c981 */ /* 0x000f62000c1e1900 */
[----:B------:R-:W-:Y:S01]  /*1ab0*/  UIADD3 UR13, UPT, UPT, UR4, 0xc, URZ ;  /* 0x0000000c040d7890 */ /* 0x000fe2000fffe0ff */
[----:B------:R-:W-:Y:S01]  /*1ac0*/  VIADD R14, R8, 0xc ;  /* 0x0000000c080e7836 */ /* 0x000fe20000000000 */
[----:B------:R-:W-:Y:S01]  /*1ad0*/  UIADD3 UR5, UPT, UPT, UR4, 0xe, URZ ;  /* 0x0000000e04057890 */ /* 0x000fe2000fffe0ff */
[----:B0-23--:R-:W-:-:S03]  /*1ae0*/  VIADD R15, R4, 0xe ;  /* 0x0000000e040f7836 */ /* 0x00dfc60000000000 */
[C---:B------:R-:W-:Y:S02]  /*1af0*/  ISETP.LT.AND P1, PT, R24.reuse, UR13, PT ;  /* 0x0000000d18007c0c */ /* 0x040fe4000bf21270 */
[----:B------:R-:W-:Y:S02]  /*1b00*/  ISETP.LE.AND P3, PT, R24, UR13, PT ;  /* 0x0000000d18007c0c */ /* 0x000fe4000bf63270 */
[----:B------:R-:W-:Y:S01]  /*1b10*/  ISETP.EQ.OR P1, PT, R14, 0x2, P1 ;  /* 0x000000020e00780c */ /* 0x000fe20000f22670 */
[----:B------:R-:W-:Y:S01]  /*1b20*/  IMAD.WIDE R14, R15, 0x4, R12 ;  /* 0x000000040f0e7825 */ /* 0x000fe200078e020c */
[----:B------:R-:W-:Y:S01]  /*1b30*/  ISETP.LT.AND P5, PT, R24, UR5, PT ;  /* 0x0000000518007c0c */ /* 0x000fe2000bfa1270 */
[----:B-----5:R0:W-:Y:S10]  /*1b40*/  @!P4 STG.E desc[UR10][R16.64+0x24], R23 ;  /* 0x000024171000c986 */ /* 0x0201f4000c10190a */
[----:B------:R-:W-:Y:S05]  /*1b50*/  @P1 BRA `(.L_x_277) ;  /* 0x0000000000081947 */ /* 0x000fea0003800000 */
[----:B0-----:R-:W2:Y:S04]  /*1b60*/  LDG.E R23, desc[UR10][R14.64] ;  /* 0x0000000a0e177981 */ /* 0x001ea8000c1e1900 */
[----:B--2---:R2:W-:Y:S02]  /*1b70*/  STG.E desc[UR10][R16.64+0x28], R23 ;  /* 0x0000281710007986 */ /* 0x0045e4000c10190a */
.L_x_277:
[----:B------:R-:W-:Y:S05]  /*1b80*/  @P3 BRA `(.L_x_278) ;  /* 0x0000000000083947 */ /* 0x000fea0003800000 */
[----:B0-2---:R-:W2:Y:S04]  /*1b90*/  LDG.E R23, desc[UR10][R14.64+0x4] ;  /* 0x0000040a0e177981 */ /* 0x005ea8000c1e1900 */
[----:B--2---:R3:W-:Y:S02]  /*1ba0*/  STG.E desc[UR10][R16.64+0x2c], R23 ;  /* 0x00002c1710007986 */ /* 0x0047e4000c10190a */
.L_x_278:
[----:B------:R-:W-:Y:S05]  /*1bb0*/  @P5 BRA `(.L_x_279) ;  /* 0x0000000000085947 */ /* 0x000fea0003800000 */
[----:B0-23--:R-:W2:Y:S04]  /*1bc0*/  LDG.E R23, desc[UR10][R14.64+0x8] ;  /* 0x0000080a0e177981 */ /* 0x00dea8000c1e1900 */
[----:B--2---:R0:W-:Y:S02]  /*1bd0*/  STG.E desc[UR10][R16.64+0x30], R23 ;  /* 0x0000301710007986 */ /* 0x0041e4000c10190a */
.L_x_279:
[----:B------:R-:W-:-:S06]  /*1be0*/  UIADD3 UR5, UPT, UPT, UR4, 0xf, URZ ;  /* 0x0000000f04057890 */ /* 0x000fcc000fffe0ff */
[----:B------:R-:W-:-:S13]  /*1bf0*/  ISETP.LT.AND P1, PT, R24, UR5, PT ;  /* 0x0000000518007c0c */ /* 0x000fda000bf21270 */
[----:B------:R-:W5:Y:S01]  /*1c00*/  @!P1 LDG.E R15, desc[UR10][R14.64+0xc] ;  /* 0x00000c0a0e0f9981 */ /* 0x000f62000c1e1900 */
[----:B------:R-:W-:Y:S01]  /*1c10*/  UIADD3 UR4, UPT, UPT, UR4, 0x10, URZ ;  /* 0x0000001004047890 */ /* 0x000fe2000fffe0ff */
[----:B------:R-:W-:Y:S01]  /*1c20*/  IADD3 R4, PT, PT, R4, 0x10, RZ ;  /* 0x0000001004047810 */ /* 0x000fe20007ffe0ff */
[----:B------:R-:W-:Y:S01]  /*1c30*/  VIADD R8, R8, 0x10 ;  /* 0x0000001008087836 */ /* 0x000fe20000000000 */
[----:B-----5:R0:W-:Y:S03]  /*1c40*/  @!P1 STG.E desc[UR10][R16.64+0x34], R15 ;  /* 0x0000340f10009986 */ /* 0x0201e6000c10190a */
[----:B------:R-:W-:Y:S02]  /*1c50*/  ISETP.LE.AND P1, PT, R21, UR4, PT ;  /* 0x0000000415007c0c */ /* 0x000fe4000bf23270 */
[----:B0-23--:R-:W-:-:S05]  /*1c60*/  IADD3 R16, P3, PT, R16, 0x40, RZ ;  /* 0x0000004010107810 */ /* 0x00dfca0007f7e0ff */
[----:B------:R-:W-:-:S06]  /*1c70*/  IMAD.X R17, RZ, RZ, R17, P3 ;  /* 0x000000ffff117224 */ /* 0x000fcc00018e0611 */
[----:B------:R-:W-:Y:S05]  /*1c80*/  @!P1 BRA `(.L_x_280) ;  /* 0xfffffff8008c9947 */ /* 0x000fea000383ffff */
.L_x_267:
        /* <DEDUP_REMOVED lines=9> */
[C---:B------:R-:W-:Y:S02]  /*1d20*/  ISETP.LE.AND P1, PT, R21.reuse, UR4, PT ;  /* 0x0000000415007c0c */ /* 0x040fe4000bf23270 */
[----:B------:R-:W-:Y:S02]  /*1d30*/  ISETP.EQ.OR P0, PT, R8, 0x2, P0 ;  /* 0x000000020800780c */ /* 0x000fe40000702670 */
[C---:B------:R-:W-:Y:S02]  /*1d40*/  ISETP.LT.AND P3, PT, R21.reuse, UR5, PT ;  /* 0x0000000515007c0c */ /* 0x040fe4000bf61270 */
[----:B------:R-:W-:Y:S01]  /*1d50*/  ISETP.LT.AND P4, PT, R21, UR13, PT ;  /* 0x0000000d15007c0c */ /* 0x000fe2000bf81270 */
[----:B--2---:R-:W-:-:S08]  /*1d60*/  IMAD.WIDE R14, R15, 0x4, R12 ;  /* 0x000000040f0e7825 */ /* 0x004fd000078e020c */
[----:B------:R-:W-:Y:S05]  /*1d70*/  @P0 BRA `(.L_x_282) ;  /* 0x0000000000080947 */ /* 0x000fea0003800000 */
[----:B------:R-:W2:Y:S04]  /*1d80*/  LDG.E R23, desc[UR10][R14.64] ;  /* 0x0000000a0e177981 */ /* 0x000ea8000c1e1900 */
[----:B--2---:R0:W-:Y:S02]  /*1d90*/  STG.E desc[UR10][R16.64+-0x8], R23 ;  /* 0xfffff81710007986 */ /* 0x0041e4000c10190a */
.L_x_282:
[----:B------:R-:W-:Y:S05]  /*1da0*/  @P1 BRA `(.L_x_283) ;  /* 0x0000000000081947 */ /* 0x000fea0003800000 */
[----:B0-----:R-:W2:Y:S04]  /*1db0*/  LDG.E R23, desc[UR10][R14.64+0x4] ;  /* 0x0000040a0e177981 */ /* 0x001ea8000c1e1900 */
[----:B--2---:R2:W-:Y:S02]  /*1dc0*/  STG.E desc[UR10][R16.64+-0x4], R23 ;  /* 0xfffffc1710007986 */ /* 0x0045e4000c10190a */
.L_x_283:
[----:B------:R-:W-:Y:S05]  /*1dd0*/  @P3 BRA `(.L_x_284) ;  /* 0x0000000000083947 */ /* 0x000fea0003800000 */
[----:B0-2---:R-:W2:Y:S04]  /*1de0*/  LDG.E R23, desc[UR10][R14.64+0x8] ;  /* 0x0000080a0e177981 */ /* 0x005ea8000c1e1900 */
[----:B--2---:R3:W-:Y:S02]  /*1df0*/  STG.E desc[UR10][R16.64], R23 ;  /* 0x0000001710007986 */ /* 0x0047e4000c10190a */
.L_x_284:
[----:B------:R-:W5:Y:S01]  /*1e00*/  @!P4 LDG.E R15, desc[UR10][R14.64+0xc] ;  /* 0x00000c0a0e0fc981 */ /* 0x000f62000c1e1900 */
[----:B------:R-:W-:Y:S01]  /*1e10*/  UIADD3 UR4, UPT, UPT, UR4, 0x4, URZ ;  /* 0x0000000404047890 */ /* 0x000fe2000fffe0ff */
[----:B------:R-:W-:Y:S02]  /*1e20*/  VIADD R8, R8, 0x4 ;  /* 0x0000000408087836 */ /* 0x000fe40000000000 */
[----:B0-23--:R-:W-:-:S03]  /*1e30*/  VIADD R23, R4, 0x6 ;  /* 0x0000000604177836 */ /* 0x00dfc60000000000 */
[----:B------:R-:W-:Y:S01]  /*1e40*/  ISETP.LT.AND P0, PT, R21, UR4, PT ;  /* 0x0000000415007c0c */ /* 0x000fe2000bf01270 */
[----:B------:R-:W-:-:S03]  /*1e50*/  IMAD.WIDE R22, R23, 0x4, R12 ;  /* 0x0000000417167825 */ /* 0x000fc600078e020c */
[----:B------:R-:W-:Y:S01]  /*1e60*/  ISETP.EQ.OR P0, PT, R8, 0x2, P0 ;  /* 0x000000020800780c */ /* 0x000fe20000702670 */
[----:B-----5:R0:W-:-:S12]  /*1e70*/  @!P4 STG.E desc[UR10][R16.64+0x4], R15 ;  /* 0x0000040f1000c986 */ /* 0x0201d8000c10190a */
[----:B------:R-:W2:Y:S01]  /*1e80*/  @!P0 LDG.E R25, desc[UR10][R22.64] ;  /* 0x0000000a16198981 */ /* 0x000ea2000c1e1900 */
[----:B------:R-:W-:Y:S02]  /*1e90*/  ISETP.LE.AND P1, PT, R21, UR4, PT ;  /* 0x0000000415007c0c */ /* 0x000fe4000bf23270 */
[----:B------:R-:W-:Y:S01]  /*1ea0*/  IADD3 R12, P4, PT, R16, 0x10, RZ ;  /* 0x00000010100c7810 */ /* 0x000fe20007f9e0ff */
[----:B--2---:R0:W-:Y:S10]  /*1eb0*/  @!P0 STG.E desc[UR10][R16.64+0x8], R25 ;  /* 0x0000081910008986 */ /* 0x0041f4000c10190a */
[----:B------:R-:W2:Y:S01]  /*1ec0*/  @!P1 LDG.E R27, desc[UR10][R22.64+0x4] ;  /* 0x0000040a161b9981 */ /* 0x000ea2000c1e1900 */
[----:B------:R-:W-:Y:S01]  /*1ed0*/  IMAD.X R13, RZ, RZ, R17, P4 ;  /* 0x000000ffff0d7224 */ /* 0x000fe200020e0611 */
[----:B------:R-:W-:-:S02]  /*1ee0*/  UIADD3 UR5, UPT, UPT, UR4, 0x2, URZ ;  /* 0x0000000204057890 */ /* 0x000fc4000fffe0ff */
[----:B------:R-:W-:-:S04]  /*1ef0*/  UIADD3 UR13, UPT, UPT, UR4, 0x3, URZ ;  /* 0x00000003040d7890 */ /* 0x000fc8000fffe0ff */
[C---:B------:R-:W-:Y:S02]  /*1f00*/  ISETP.LT.AND P0, PT, R21.reuse, UR5, PT ;  /* 0x0000000515007c0c */ /* 0x040fe4000bf01270 */
[----:B------:R-:W-:Y:S01]  /*1f10*/  ISETP.LT.AND P3, PT, R21, UR13, PT ;  /* 0x0000000d15007c0c */ /* 0x000fe2000bf61270 */
[----:B--2---:R0:W-:Y:S10]  /*1f20*/  @!P1 STG.E desc[UR10][R12.64+-0x4], R27 ;  /* 0xfffffc1b0c009986 */ /* 0x0041f4000c10190a */
[----:B------:R-:W-:Y:S05]  /*1f30*/  @P0 BRA `(.L_x_285) ;  /* 0x0000000000080947 */ /* 0x000fea0003800000 */
[----:B0-----:R-:W2:Y:S04]  /*1f40*/  LDG.E R15, desc[UR10][R22.64+0x8] ;  /* 0x0000080a160f7981 */ /* 0x001ea8000c1e1900 */
[----:B--2---:R2:W-:Y:S02]  /*1f50*/  STG.E desc[UR10][R12.64], R15 ;  /* 0x0000000f0c007986 */ /* 0x0045e4000c10190a */
.L_x_285:
[----:B------:R-:W3:Y:S01]  /*1f60*/  @!P3 LDG.E R23, desc[UR10][R22.64+0xc] ;  /* 0x00000c0a1617b981 */ /* 0x000ee2000c1e1900 */
[----:B------:R-:W-:Y:S01]  /*1f70*/  IADD3 R4, PT, PT, R4, 0x4, RZ ;  /* 0x0000000404047810 */ /* 0x000fe20007ffe0ff */
[----:B------:R-:W-:Y:S01]  /*1f80*/  VIADD R8, R8, 0x4 ;  /* 0x0000000408087836 */ /* 0x000fe20000000000 */
[----:B0-----:R-:W-:Y:S01]  /*1f90*/  IADD3 R16, P1, PT, R12, 0x10, RZ ;  /* 0x000000100c107810 */ /* 0x001fe20007f3e0ff */
[----:B------:R-:W-:Y:S01]  /*1fa0*/  UIADD3 UR4, UPT, UPT, UR4, 0x4, URZ ;  /* 0x0000000404047890 */ /* 0x000fe2000fffe0ff */
[----:B------:R-:W-:Y:S01]  /*1fb0*/  PLOP3.LUT P0, PT, PT, PT, PT, 0x8, 0x80 ;  /* 0x000000000080781c */ /* 0x000fe20003f0e170 */
[----:B------:R-:W-:Y:S02]  /*1fc0*/  VIADD R4, R4, 0x4 ;  /* 0x0000000404047836 */ /* 0x000fe40000000000 */
[----:B------:R-:W-:Y:S01]  /*1fd0*/  IMAD.X R17, RZ, RZ, R13, P1 ;  /* 0x000000ffff117224 */ /* 0x000fe200008e060d */
[----:B---3--:R0:W-:Y:S09]  /*1fe0*/  @!P3 STG.E desc[UR10][R12.64+0x4], R23 ;  /* 0x000004170c00b986 */ /* 0x0081f2000c10190a */
.L_x_281:
[----:B------:R-:W-:-:S13]  /*1ff0*/  ISETP.NE.OR P0, PT, R18, UR4, P0 ;  /* 0x0000000412007c0c */ /* 0x000fda0008705670 */
[----:B------:R-:W-:Y:S05]  /*2000*/  @!P0 BRA `(.L_x_265) ;  /* 0x0000000000748947 */ /* 0x000fea0003800000 */
.L_x_266:
[C---:B----4-:R-:W-:Y:S01]  /*2010*/  ISETP.LT.AND P0, PT, R9.reuse, UR4, PT ;  /* 0x0000000409007c0c */ /* 0x050fe2000bf01270 */
[----:B------:R-:W-:Y:S01]  /*2020*/  UIADD3 UR5, UPT, UPT, UR4, 0x2, URZ ;  /* 0x0000000204057890 */ /* 0x000fe2000fffe0ff */
[----:B0-2---:R-:W-:Y:S01]  /*2030*/  VIADD R15, R4, 0x2 ;  /* 0x00000002040f7836 */ /* 0x005fe20000000000 */
[C---:B------:R-:W-:Y:S01]  /*2040*/  ISETP.LE.AND P1, PT, R9.reuse, UR4, PT ;  /* 0x0000000409007c0c */ /* 0x040fe2000bf23270 */
[----:B------:R-:W-:Y:S01]  /*2050*/  IMAD.MOV.U32 R12, RZ, RZ, R16 ;  /* 0x000000ffff0c7224 */ /* 0x000fe200078e0010 */
[----:B------:R-:W-:Y:S01]  /*2060*/  ISETP.EQ.OR P0, PT, R8, 0x2, P0 ;  /* 0x000000020800780c */ /* 0x000fe20000702670 */
[----:B------:R-:W-:Y:S01]  /*2070*/  IMAD.MOV.U32 R13, RZ, RZ, R17 ;  /* 0x000000ffff0d7224 */ /* 0x000fe200078e0011 */
[----:B------:R-:W-:Y:S01]  /*2080*/  ISETP.LT.AND P3, PT, R9, UR5, PT ;  /* 0x0000000509007c0c */ /* 0x000fe2000bf61270 */
[----:B------:R-:W-:-:S10]  /*2090*/  IMAD.WIDE R14, R15, 0x4, R10 ;  /* 0x000000040f0e7825 */ /* 0x000fd400078e020a */
[----:B------:R-:W-:Y:S05]  /*20a0*/  @P0 BRA `(.L_x_286) ;  /* 0x0000000000080947 */ /* 0x000fea0003800000 */
[----:B------:R-:W2:Y:S04]  /*20b0*/  LDG.E R17, desc[UR10][R14.64] ;  /* 0x0000000a0e117981 */ /* 0x000ea8000c1e1900 */
[----:B--2---:R0:W-:Y:S02]  /*20c0*/  STG.E desc[UR10][R12.64+-0x8], R17 ;  /* 0xfffff8110c007986 */ /* 0x0041e4000c10190a */
.L_x_286:
[----:B------:R-:W-:Y:S05]  /*20d0*/  @P1 BRA `(.L_x_287) ;  /* 0x0000000000081947 */ /* 0x000fea0003800000 */
[----:B0-----:R-:W2:Y:S04]  /*20e0*/  LDG.E R17, desc[UR10][R14.64+0x4] ;  /* 0x0000040a0e117981 */ /* 0x001ea8000c1e1900 */
[----:B--2---:R2:W-:Y:S02]  /*20f0*/  STG.E desc[UR10][R12.64+-0x4], R17 ;  /* 0xfffffc110c007986 */ /* 0x0045e4000c10190a */
.L_x_287:
[----:B------:R-:W-:Y:S05]  /*2100*/  @P3 BRA `(.L_x_288) ;  /* 0x0000000000083947 */ /* 0x000fea0003800000 */
[----:B0-2---:R-:W2:Y:S04]  /*2110*/  LDG.E R17, desc[UR10][R14.64+0x8] ;  /* 0x0000080a0e117981 */ /* 0x005ea8000c1e1900 */
[----:B--2---:R3:W-:Y:S02]  /*2120*/  STG.E desc[UR10][R12.64], R17 ;  /* 0x000000110c007986 */ /* 0x0047e4000c10190a */
.L_x_288:
[----:B------:R-:W-:-:S06]  /*2130*/  UIADD3 UR5, UPT, UPT, UR4, 0x3, URZ ;  /* 0x0000000304057890 */ /* 0x000fcc000fffe0ff */
[----:B------:R-:W-:-:S13]  /*2140*/  ISETP.LT.AND P0, PT, R9, UR5, PT ;  /* 0x0000000509007c0c */ /* 0x000fda000bf01270 */
[----:B------:R-:W4:Y:S01]  /*2150*/  @!P0 LDG.E R15, desc[UR10][R14.64+0xc] ;  /* 0x00000c0a0e0f8981 */ /* 0x000f22000c1e1900 */
[----:B------:R-:W-:Y:S01]  /*2160*/  UIADD3 UR4, UPT, UPT, UR4, 0x4, URZ ;  /* 0x0000000404047890 */ /* 0x000fe2000fffe0ff */
[----:B------:R-:W-:Y:S01]  /*2170*/  IADD3 R16, P1, PT, R12, 0x10, RZ ;  /* 0x000000100c107810 */ /* 0x000fe20007f3e0ff */
[----:B------:R-:W-:Y:S02]  /*2180*/  VIADD R4, R4, 0x4 ;  /* 0x0000000404047836 */ /* 0x000fe40000000000 */
[----:B------:R-:W-:Y:S01]  /*2190*/  VIADD R8, R8, 0x4 ;  /* 0x0000000408087836 */ /* 0x000fe20000000000 */
[----:B0-23--:R-:W-:Y:S01]  /*21a0*/  IADD3.X R17, PT, PT, RZ, R13, RZ, P1, !PT ;  /* 0x0000000dff117210 */ /* 0x00dfe20000ffe4ff */
[----:B----4-:R3:W-:Y:S01]  /*21b0*/  @!P0 STG.E desc[UR10][R12.64+0x4], R15 ;  /* 0x0000040f0c008986 */ /* 0x0107e2000c10190a */
[----:B------:R-:W-:-:S13]  /*21c0*/  ISETP.NE.AND P0, PT, R18, UR4, PT ;  /* 0x0000000412007c0c */ /* 0x000fda000bf05270 */
[----:B---3--:R-:W-:Y:S05]  /*21d0*/  @P0 BRA `(.L_x_266) ;  /* 0xfffffffc008c0947 */ /* 0x008fea000383ffff */
.L_x_265:
[----:B------:R-:W-:-:S13]  /*21e0*/  ISETP.NE.AND P0, PT, R20, RZ, PT ;  /* 0x000000ff1400720c */ /* 0x000fda0003f05270 */
[----:B------:R-:W-:Y:S05]  /*21f0*/  @!P0 BRA `(.L_x_264) ;  /* 0x00000000005c8947 */ /* 0x000fea0003800000 */
[----:B------:R-:W3:Y:S01]  /*2200*/  LDC.64 R10, c[0x0][0x398] ;  /* 0x0000e600ff0a7b82 */ /* 0x000ee20000000a00 */
[----:B------:R-:W0:Y:S01]  /*2210*/  LDCU UR4, c[0x3][URZ] ;  /* 0x00c00000ff0477ac */ /* 0x000e220008000800 */
[----:B------:R-:W-:Y:S01]  /*2220*/  IMAD.MOV R20, RZ, RZ, -R20 ;  /* 0x000000ffff147224 */ /* 0x000fe200078e0a14 */
[----:B------:R-:W1:Y:S05]  /*2230*/  LDCU UR5, c[0x3][URZ] ;  /* 0x00c00000ff0577ac */ /* 0x000e6a0008000800 */
[----:B----4-:R-:W4:Y:S01]  /*2240*/  LDC.64 R8, c[0x0][0x398] ;  /* 0x0000e600ff087b82 */ /* 0x010f220000000a00 */
[C---:B0-2---:R-:W-:Y:S01]  /*2250*/  IADD3.X R13, PT, PT, R18.reuse, UR4, RZ, PT, PT ;  /* 0x00000004120d7c10 */ /* 0x045fe2000bfee4ff */
[----:B---3--:R-:W-:-:S04]  /*2260*/  IMAD.WIDE.U32 R10, R18, 0x4, R10 ;  /* 0x00000004120a7825 */ /* 0x008fc800078e000a */
[----:B------:R-:W-:Y:S02]  /*2270*/  IMAD.MOV.U32 R4, RZ, RZ, R10 ;  /* 0x000000ffff047224 */ /* 0x000fe400078e000a */
[----:B-1----:R-:W-:-:S07]  /*2280*/  IMAD.MOV.U32 R17, RZ, RZ, R11 ;  /* 0x000000ffff117224 */ /* 0x002fce00078e000b */
.L_x_289:
[----:B------:R-:W-:Y:S01]  /*2290*/  ISETP.GT.AND P0, PT, R18, UR5, PT ;  /* 0x0000000512007c0c */ /* 0x000fe2000bf04270 */
[----:B---34-:R-:W-:-:S03]  /*22a0*/  IMAD.WIDE R10, R13, 0x4, R8 ;  /* 0x000000040d0a7825 */ /* 0x018fc600078e0208 */
[----:B------:R-:W-:-:S13]  /*22b0*/  ISETP.EQ.OR P0, PT, R18, RZ, P0 ;  /* 0x000000ff1200720c */ /* 0x000fda0000702670 */
[----:B------:R0:W2:Y:S01]  /*22c0*/  @!P0 LDG.E R15, desc[UR10][R10.64] ;  /* 0x0000000a0a0f8981 */ /* 0x0000a2000c1e1900 */
[----:B------:R-:W-:Y:S02]  /*22d0*/  VIADD R20, R20, 0x1 ;  /* 0x0000000114147836 */ /* 0x000fe40000000000 */
[----:B------:R-:W-:Y:S02]  /*22e0*/  VIADD R13, R13, 0x1 ;  /* 0x000000010d0d7836 */ /* 0x000fe40000000000 */
[----:B------:R-:W-:Y:S01]  /*22f0*/  VIADD R18, R18, 0x1 ;  /* 0x0000000112127836 */ /* 0x000fe20000000000 */
[----:B------:R-:W-:Y:S01]  /*2300*/  ISETP.NE.AND P1, PT, R20, RZ, PT ;  /* 0x000000ff1400720c */ /* 0x000fe20003f25270 */
[----:B0-----:R-:W-:Y:S01]  /*2310*/  @!P0 IMAD.MOV.U32 R10, RZ, RZ, R4 ;  /* 0x000000ffff0a8224 */ /* 0x001fe200078e0004 */
[----:B------:R-:W-:-:S05]  /*2320*/  @!P0 MOV R11, R17 ;  /* 0x00000011000b8202 */ /* 0x000fca0000000f00 */
[----:B--2---:R3:W-:Y:S01]  /*2330*/  @!P0 STG.E desc[UR10][R10.64], R15 ;  /* 0x0000000f0a008986 */ /* 0x0047e2000c10190a */
[----:B------:R-:W-:-:S05]  /*2340*/  IADD3 R4, P0, PT, R4, 0x4, RZ ;  /* 0x0000000404047810 */ /* 0x000fca0007f1e0ff */
[----:B------:R-:W-:Y:S01]  /*2350*/  IMAD.X R17, RZ, RZ, R17, P0 ;  /* 0x000000ffff117224 */ /* 0x000fe200000e0611 */
[----:B------:R-:W-:Y:S07]  /*2360*/  @P1 BRA `(.L_x_289) ;  /* 0xfffffffc00c81947 */ /* 0x000fee000383ffff */
.L_x_264:
[----:B0-2---:R-:W0:Y:S08]  /*2370*/  LDC R13, c[0x3][RZ] ;  /* 0x00c00000ff0d7b82 */ /* 0x005e300000000800 */
[----:B---3--:R-:W0:Y:S08]  /*2380*/  LDC.64 R10, c[0x0][0x398] ;  /* 0x0000e600ff0a7b82 */ /* 0x008e300000000a00 */
[----:B----4-:R-:W2:Y:S01]  /*2390*/  LDC.64 R8, c[0x0][0x398] ;  /* 0x0000e600ff087b82 */ /* 0x010ea20000000a00 */
[----:B0-----:R-:W-:-:S06]  /*23a0*/  IMAD.WIDE R10, R13, 0x4, R10 ;  /* 0x000000040d0a7825 */ /* 0x001fcc00078e020a */
[----:B------:R-:W3:Y:S04]  /*23b0*/  LDG.E R11, desc[UR10][R10.64+0x8] ;  /* 0x0000080a0a0b7981 */ /* 0x000ee8000c1e1900 */
[----:B--2---:R-:W3:Y:S02]  /*23c0*/  LDG.E R4, desc[UR10][R8.64+0x4] ;  /* 0x0000040a08047981 */ /* 0x004ee4000c1e1900 */
[----:B---3--:R-:W-:-:S04]  /*23d0*/  FADD R4, R4, R11 ;  /* 0x0000000b04047221 */ /* 0x008fc80000000000 */
[----:B------:R-:W-:-:S05]  /*23e0*/  FMUL R13, R4, 0.5 ;  /* 0x3f000000040d7820 */ /* 0x000fca0000400000 */
[----:B------:R0:W-:Y:S01]  /*23f0*/  STG.E desc[UR10][R8.64], R13 ;  /* 0x0000000d08007986 */ /* 0x0001e2000c10190a */
[----:B------:R-:W-:Y:S05]  /*2400*/  BRA `(.L_x_290) ;  /* 0x0000005800907947 */ /* 0x000fea0003800000 */
.L_x_259:
[----:B------:R-:W-:-:S06]  /*2410*/  UIADD3 UR4, UPT, UPT, UR12, -0x1, UR6 ;  /* 0xffffffff0c047890 */ /* 0x000fcc000fffe006 */
[----:B------:R-:W-:-:S05]  /*2420*/  IMAD R9, R3, UR4, RZ ;  /* 0x0000000403097c24 */ /* 0x000fca000f8e02ff */
        /* <DEDUP_REMOVED lines=11> */
[----:B------:R-:W0:Y:S01]  /*24e0*/  LDC R9, c[0x3][RZ] ;  /* 0x00c00000ff097b82 */ /* 0x000e220000000800 */
[----:B------:R-:W-:Y:S01]  /*24f0*/  VIADD R11, R5, 0x2 ;  /* 0x00000002050b7836 */ /* 0x000fe20000000000 */
[----:B------:R-:W-:Y:S01]  /*2500*/  LOP3.LUT R20, R19, 0xfffffffc, RZ, 0xc0, !PT ;  /* 0xfffffffc13147812 */ /* 0x000fe200078ec0ff */
[C---:B------:R-:W-:Y:S01]  /*2510*/  VIADD R4, R5.reuse, 0x3 ;  /* 0x0000000305047836 */ /* 0x040fe20000000000 */
[----:B------:R-:W2:Y:S01]  /*2520*/  LDCU UR4, c[0x3][URZ] ;  /* 0x00c00000ff0477ac */ /* 0x000ea20008000800 */
[----:B------:R-:W-:Y:S02]  /*2530*/  VIADD R16, R5, 0x1 ;  /* 0x0000000105107836 */ /* 0x000fe40000000000 */
[----:B------:R-:W-:Y:S01]  /*2540*/  IMAD.MOV R20, RZ, RZ, -R20 ;  /* 0x000000ffff147224 */ /* 0x000fe200078e0a14 */
[----:B0-----:R-:W-:-:S05]  /*2550*/  IADD3 R12, PT, PT, R9, 0x2, RZ ;  /* 0x00000002090c7810 */ /* 0x001fca0007ffe0ff */
[-C--:B------:R-:W-:Y:S02]  /*2560*/  IMAD R8, R7, R12.reuse, RZ ;  /* 0x0000000c07087224 */ /* 0x080fe400078e02ff */
[C---:B------:R-:W-:Y:S02]  /*2570*/  IMAD R11, R12.reuse, R11, RZ ;  /* 0x0000000b0c0b7224 */ /* 0x040fe400078e02ff */
[----:B------:R-:W-:Y:S02]  /*2580*/  IMAD R10, R5, R12, R12 ;  /* 0x0000000c050a7224 */ /* 0x000fe400078e020c */
[----:B------:R-:W-:Y:S02]  /*2590*/  IMAD R4, R12, R4, RZ ;  /* 0x000000040c047224 */ /* 0x000fe400078e02ff */
[----:B------:R-:W-:Y:S02]  /*25a0*/  IMAD R17, R19, R8, RZ ;  /* 0x0000000813117224 */ /* 0x000fe400078e02ff */
[----:B------:R-:W-:-:S02]  /*25b0*/  IMAD.IADD R8, R10, 0x1, R9 ;  /* 0x000000010a087824 */ /* 0x000fc400078e0209 */
[--C-:B------:R-:W-:Y:S02]  /*25c0*/  IMAD.IADD R18, R11, 0x1, R9.reuse ;  /* 0x000000010b127824 */ /* 0x100fe400078e0209 */
[----:B------:R-:W-:Y:S01]  /*25d0*/  IMAD.IADD R21, R4, 0x1, R9 ;  /* 0x0000000104157824 */ /* 0x000fe200078e0209 */
[----:B--2---:R-:W-:-:S07]  /*25e0*/  IADD3 R9, PT, PT, R17, R9, RZ ;  /* 0x0000000911097210 */ /* 0x004fce0007ffe0ff */
.L_x_295:
[----:B------:R-:W-:-:S05]  /*25f0*/  VIADD R14, R16, 0xffffffff ;  /* 0xffffffff100e7836 */ /* 0x000fca0000000000 */
[----:B------:R-:W-:-:S04]  /*2600*/  ISETP.GT.AND P0, PT, R14, UR4, PT ;  /* 0x000000040e007c0c */ /* 0x000fc8000bf04270 */
[----:B------:R-:W-:-:S13]  /*2610*/  ISETP.LT.OR P1, PT, R14, 0x1, P0 ;  /* 0x000000010e00780c */ /* 0x000fda0000721670 */
[----:B------:R-:W0:Y:S02]  /*2620*/  @!P1 LDC.64 R12, c[0x0][0x398] ;  /* 0x0000e600ff0c9b82 */ /* 0x000e240000000a00 */
[----:B0-----:R-:W-:Y:S01]  /*2630*/  @!P1 IMAD.WIDE R22, R9, 0x4, R12 ;  /* 0x0000000409169825 */ /* 0x001fe200078e020c */
[----:B------:R-:W-:-:S05]  /*2640*/  ISETP.GT.AND P0, PT, R16, UR4, PT ;  /* 0x0000000410007c0c */ /* 0x000fca000bf04270 */
[----:B------:R-:W0:Y:S01]  /*2650*/  @!P1 LDC.64 R12, c[0x0][0x398] ;  /* 0x0000e600ff0c9b82 */ /* 0x000e220000000a00 */
[----:B------:R-:W2:Y:S01]  /*2660*/  @!P1 LDG.E R29, desc[UR10][R22.64] ;  /* 0x0000000a161d9981 */ /* 0x000ea2000c1e1900 */
[----:B------:R-:W-:Y:S01]  /*2670*/  ISETP.GT.U32.OR P0, PT, R14, 0x7ffffffe, P0 ;  /* 0x7ffffffe0e00780c */ /* 0x000fe20000704470 */
[----:B------:R-:W-:Y:S02]  /*2680*/  USHF.R.S32.HI UR5, URZ, 0x1f, UR4 ;  /* 0x0000001fff057899 */ /* 0x000fe40008011404 */
[----:B------:R-:W-:-:S04]  /*2690*/  @!P1 IADD3 R25, P3, PT, R17, UR4, RZ ;  /* 0x0000000411199c10 */ /* 0x000fc8000ff7e0ff */
[----:B------:R-:W-:-:S06]  /*26a0*/  @!P1 LEA.HI.X.SX32 R26, R17, UR5, 0x1, P3 ;  /* 0x00000005111a9c11 */ /* 0x000fcc00098f0eff */
[----:B------:R-:W3:Y:S01]  /*26b0*/  @!P0 LDC.64 R14, c[0x0][0x398] ;  /* 0x0000e600ff0e8b82 */ /* 0x000ee20000000a00 */
[----:B0-----:R-:W-:-:S04]  /*26c0*/  @!P1 LEA R24, P3, R25, R12, 0x2 ;  /* 0x0000000c19189211 */ /* 0x001fc800078610ff */
[----:B------:R-:W-:Y:S01]  /*26d0*/  @!P1 LEA.HI.X R25, R25, R13, R26, 0x2, P3 ;  /* 0x0000000d19199211 */ /* 0x000fe200018f141a */
[----:B---3--:R-:W-:-:S04]  /*26e0*/  @!P0 IMAD.WIDE R26, R8, 0x4, R14 ;  /* 0x00000004081a8825 */ /* 0x008fc800078e020e */
[----:B------:R-:W-:Y:S01]  /*26f0*/  VIADD R12, R16, 0x1 ;  /* 0x00000001100c7836 */ /* 0x000fe20000000000 */
[----:B--2---:R0:W-:Y:S04]  /*2700*/  @!P1 STG.E desc[UR10][R24.64+0x4], R29 ;  /* 0x0000041d18009986 */ /* 0x0041e8000c10190a */
[----:B------:R-:W2:Y:S01]  /*2710*/  @!P0 LDG.E R27, desc[UR10][R26.64] ;  /* 0x0000000a1a1b8981 */ /* 0x000ea2000c1e1900 */
[----:B------:R-:W-:Y:S02]  /*2720*/  ISETP.GT.AND P1, PT, R12, UR4, PT ;  /* 0x000000040c007c0c */ /* 0x000fe4000bf24270 */
[----:B------:R-:W-:Y:S02]  /*2730*/  @!P0 IADD3 R23, P3, PT, R10, UR4, RZ ;  /* 0x000000040a178c10 */ /* 0x000fe4000ff7e0ff */
[----:B------:R-:W-:-:S02]  /*2740*/  ISETP.LT.OR P1, PT, R12, 0x1, P1 ;  /* 0x000000010c00780c */ /* 0x000fc40000f21670 */
[----:B------:R-:W3:Y:S01]  /*2750*/  @!P0 LDC.64 R12, c[0x0][0x398] ;  /* 0x0000e600ff0c8b82 */ /* 0x000ee20000000a00 */
[----:B------:R-:W-:-:S10]  /*2760*/  @!P0 LEA.HI.X.SX32 R28, R10, UR5, 0x1, P3 ;  /* 0x000000050a1c8c11 */ /* 0x000fd400098f0eff */
[----:B------:R-:W0:Y:S01]  /*2770*/  @!P1 LDC.64 R14, c[0x0][0x398] ;  /* 0x0000e600ff0e9b82 */ /* 0x000e220000000a00 */
[----:B---3--:R-:W-:-:S04]  /*2780*/  @!P0 LEA R22, P3, R23, R12, 0x2 ;  /* 0x0000000c17168211 */ /* 0x008fc800078610ff */
[----:B------:R-:W-:Y:S01]  /*2790*/  @!P0 LEA.HI.X R23, R23, R13, R28, 0x2, P3 ;  /* 0x0000000d17178211 */ /* 0x000fe200018f141c */
[----:B0-----:R-:W-:-:S04]  /*27a0*/  @!P1 IMAD.WIDE R24, R18, 0x4, R14 ;  /* 0x0000000412189825 */ /* 0x001fc800078e020e */
[----:B------:R-:W-:Y:S01]  /*27b0*/  VIADD R12, R16, 0x2 ;  /* 0x00000002100c7836 */ /* 0x000fe20000000000 */
[----:B--2---:R0:W-:Y:S04]  /*27c0*/  @!P0 STG.E desc[UR10][R22.64+0x4], R27 ;  /* 0x0000041b16008986 */ /* 0x0041e8000c10190a */
[----:B------:R-:W2:Y:S01]  /*27d0*/  @!P1 LDG.E R25, desc[UR10][R24.64] ;  /* 0x0000000a18199981 */ /* 0x000ea2000c1e1900 */
[C---:B------:R-:W-:Y:S02]  /*27e0*/  ISETP.GT.AND P0, PT, R12.reuse, UR4, PT ;  /* 0x000000040c007c0c */ /* 0x040fe4000bf04270 */
[----:B------:R-:W-:Y:S02]  /*27f0*/  @!P1 IADD3 R26, P3, PT, R11, UR4, RZ ;  /* 0x000000040b1a9c10 */ /* 0x000fe4000ff7e0ff */
[----:B------:R-:W-:-:S02]  /*2800*/  ISETP.LT.OR P0, PT, R12, 0x1, P0 ;  /* 0x000000010c00780c */ /* 0x000fc40000701670 */
[----:B------:R-:W3:Y:S01]  /*2810*/  @!P1 LDC.64 R12, c[0x0][0x398] ;  /* 0x0000e600ff0c9b82 */ /* 0x000ee20000000a00 */
[----:B------:R-:W-:-:S10]  /*2820*/  @!P1 LEA.HI.X.SX32 R28, R11, UR5, 0x1, P3 ;  /* 0x000000050b1c9c11 */ /* 0x000fd400098f0eff */
[----:B------:R-:W0:Y:S01]  /*2830*/  @!P0 LDC.64 R14, c[0x0][0x398] ;  /* 0x0000e600ff0e8b82 */ /* 0x000e220000000a00 */
[----:B---3--:R-:W-:-:S04]  /*2840*/  @!P1 LEA R12, P3, R26, R12, 0x2 ;  /* 0x0000000c1a0c9211 */ /* 0x008fc800078610ff */
[----:B------:R-:W-:Y:S01]  /*2850*/  @!P1 LEA.HI.X R13, R26, R13, R28, 0x2, P3 ;  /* 0x0000000d1a0d9211 */ /* 0x000fe200018f141c */
[----:B0-----:R-:W-:Y:S02]  /*2860*/  @!P0 IMAD.WIDE R22, R21, 0x4, R14 ;  /* 0x0000000415168825 */ /* 0x001fe400078e020e */
[----:B------:R-:W0:Y:S02]  /*2870*/  @!P0 LDC.64 R14, c[0x0][0x398] ;  /* 0x0000e600ff0e8b82 */ /* 0x000e240000000a00 */
[----:B--2---:R2:W-:Y:S04]  /*2880*/  @!P1 STG.E desc[UR10][R12.64+0x4], R25 ;  /* 0x000004190c009986 */ /* 0x0045e8000c10190a */
[----:B------:R-:W3:Y:S01]  /*2890*/  @!P0 LDG.E R23, desc[UR10][R22.64] ;  /* 0x0000000a16178981 */ /* 0x000ee2000c1e1900 */
[----:B------:R-:W-:Y:S01]  /*28a0*/  @!P0 IADD3 R24, P1, PT, R4, UR4, RZ ;  /* 0x0000000404188c10 */ /* 0x000fe2000ff3e0ff */
[----:B------:R-:W-:-:S02]  /*28b0*/  VIADD R20, R20, 0x4 ;  /* 0x0000000414147836 */ /* 0x000fc40000000000 */
[----:B------:R-:W-:Y:S01]  /*28c0*/  VIADD R16, R16, 0x4 ;  /* 0x0000000410107836 */ /* 0x000fe20000000000 */
[----:B------:R-:W-:Y:S01]  /*28d0*/  @!P0 LEA.HI.X.SX32 R26, R4, UR5, 0x1, P1 ;  /* 0x00000005041a8c11 */ /* 0x000fe200088f0eff */
[----:B------:R-:W-:Y:S01]  /*28e0*/  ULEA UR5, UR4, 0x8, 0x2 ;  /* 0x0000000804057891 */ /* 0x000fe2000f8e10ff */
[----:B0-----:R-:W-:-:S04]  /*28f0*/  @!P0 LEA R14, P1, R24, R14, 0x2 ;  /* 0x0000000e180e8211 */ /* 0x001fc800078210ff */
[----:B------:R-:W-:Y:S01]  /*2900*/  @!P0 LEA.HI.X R15, R24, R15, R26, 0x2, P1 ;  /* 0x0000000f180f8211 */ /* 0x000fe200008f141a */
[----:B------:R-:W-:Y:S01]  /*2910*/  VIADD R10, R10, UR5 ;  /* 0x000000050a0a7c36 */ /* 0x000fe20008000000 */
[----:B------:R-:W-:Y:S01]  /*2920*/  IADD3 R8, PT, PT, R8, UR5, RZ ;  /* 0x0000000508087c10 */ /* 0x000fe2000fffe0ff */
[----:B------:R-:W-:Y:S02]  /*2930*/  VIADD R17, R17, UR5 ;  /* 0x0000000511117c36 */ /* 0x000fe40008000000 */
[----:B------:R-:W-:Y:S02]  /*2940*/  VIADD R11, R11, UR5 ;  /* 0x000000050b0b7c36 */ /* 0x000fe40008000000 */
[----:B------:R-:W-:Y:S02]  /*2950*/  VIADD R4, R4, UR5 ;  /* 0x0000000504047c36 */ /* 0x000fe40008000000 */
[----:B------:R-:W-:Y:S02]  /*2960*/  VIADD R9, R9, UR5 ;  /* 0x0000000509097c36 */ /* 0x000fe40008000000 */
[----:B------:R-:W-:-:S02]  /*2970*/  VIADD R18, R18, UR5 ;  /* 0x0000000512127c36 */ /* 0x000fc40008000000 */
[----:B------:R-:W-:Y:S01]  /*2980*/  VIADD R21, R21, UR5 ;  /* 0x0000000515157c36 */ /* 0x000fe20008000000 */
[----:B---3--:R2:W-:Y:S01]  /*2990*/  @!P0 STG.E desc[UR10][R14.64+0x4], R23 ;  /* 0x000004170e008986 */ /* 0x0085e2000c10190a */
[----:B------:R-:W-:-:S13]  /*29a0*/  ISETP.NE.AND P0, PT, R20, RZ, PT ;  /* 0x000000ff1400720c */ /* 0x000fda0003f05270 */
[----:B--2---:R-:W-:Y:S05]  /*29b0*/  @P0 BRA `(.L_x_295) ;  /* 0xfffffffc000c0947 */ /* 0x004fea000383ffff */
[----:B------:R-:W-:-:S07]  /*29c0*/  LOP3.LUT R4, R19, 0xfffffffc, RZ, 0xc0, !PT ;  /* 0xfffffffc13047812 */ /* 0x000fce00078ec0ff */
.L_x_294:
[----:B------:R-:W-:-:S13]  /*29d0*/  LOP3.LUT P0, R8, R19, 0x3, RZ, 0xc0, !PT ;  /* 0x0000000313087812 */ /* 0x000fda000780c0ff */
[----:B------:R-:W-:Y:S05]  /*29e0*/  @!P0 BRA `(.L_x_293) ;  /* 0x0000000000648947 */ /* 0x000fea0003800000 */
[----:B------:R-:W2:Y:S01]  /*29f0*/  LDC R17, c[0x3][RZ] ;  /* 0x00c00000ff117b82 */ /* 0x000ea20000000800 */
[----:B------:R-:W-:Y:S01]  /*2a00*/  IADD3 R4, PT, PT, R5, R4, RZ ;  /* 0x0000000405047210 */ /* 0x000fe20007ffe0ff */
[----:B0-----:R-:W-:Y:S01]  /*2a10*/  IMAD.MOV R14, RZ, RZ, -R8 ;  /* 0x000000ffff0e7224 */ /* 0x001fe200078e0a08 */
[----:B------:R-:W0:Y:S01]  /*2a20*/  LDCU UR4, c[0x3][URZ] ;  /* 0x00c00000ff0477ac */ /* 0x000e220008000800 */
[----:B--2---:R-:W-:-:S04]  /*2a30*/  VIADD R21, R17, 0x2 ;  /* 0x0000000211157836 */ /* 0x004fc80000000000 */
[----:B------:R-:W-:-:S04]  /*2a40*/  IMAD R12, R21, R4, RZ ;  /* 0x00000004150c7224 */ /* 0x000fc800078e02ff */
[----:B0-----:R-:W-:-:S07]  /*2a50*/  IMAD.IADD R13, R12, 0x1, R17 ;  /* 0x000000010c0d7824 */ /* 0x001fce00078e0211 */
.L_x_296:
[----:B------:R-:W-:-:S04]  /*2a60*/  ISETP.GT.AND P0, PT, R4, UR4, PT ;  /* 0x0000000404007c0c */ /* 0x000fc8000bf04270 */
[----:B------:R-:W-:-:S13]  /*2a70*/  ISETP.LT.OR P0, PT, R4, 0x1, P0 ;  /* 0x000000010400780c */ /* 0x000fda0000701670 */
[----:B------:R-:W0:Y:S08]  /*2a80*/  @!P0 LDC.64 R10, c[0x0][0x398] ;  /* 0x0000e600ff0a8b82 */ /* 0x000e300000000a00 */
[----:B------:R-:W2:Y:S01]  /*2a90*/  @!P0 LDC.64 R8, c[0x0][0x398] ;  /* 0x0000e600ff088b82 */ /* 0x000ea20000000a00 */
[----:B0-----:R-:W-:-:S06]  /*2aa0*/  @!P0 IMAD.WIDE R10, R13, 0x4, R10 ;  /* 0x000000040d0a8825 */ /* 0x001fcc00078e020a */
[----:B------:R-:W3:Y:S01]  /*2ab0*/  @!P0 LDG.E R11, desc[UR10][R10.64] ;  /* 0x0000000a0a0b8981 */ /* 0x000ee2000c1e1900 */
[--C-:B------:R-:W-:Y:S01]  /*2ac0*/  @!P0 SHF.R.S32.HI R15, RZ, 0x1f, R12.reuse ;  /* 0x0000001fff0f8819 */ /* 0x100fe2000001140c */
[----:B------:R-:W-:Y:S01]  /*2ad0*/  VIADD R14, R14, 0x1 ;  /* 0x000000010e0e7836 */ /* 0x000fe20000000000 */
[----:B------:R-:W-:Y:S01]  /*2ae0*/  @!P0 IADD3 R16, P1, PT, R12, UR4, RZ ;  /* 0x000000040c108c10 */ /* 0x000fe2000ff3e0ff */
[----:B------:R-:W-:Y:S01]  /*2af0*/  VIADD R4, R4, 0x1 ;  /* 0x0000000104047836 */ /* 0x000fe20000000000 */
[C---:B------:R-:W-:Y:S01]  /*2b00*/  IADD3 R13, PT, PT, R21.reuse, R13, RZ ;  /* 0x0000000d150d7210 */ /* 0x040fe20007ffe0ff */
[----:B------:R-:W-:Y:S01]  /*2b10*/  IMAD.IADD R12, R21, 0x1, R12 ;  /* 0x00000001150c7824 */ /* 0x000fe200078e020c */
[----:B------:R-:W-:Y:S02]  /*2b20*/  @!P0 LEA.HI.X.SX32 R15, R17, R15, 0x1, P1 ;  /* 0x0000000f110f8211 */ /* 0x000fe400008f0eff */
[----:B--2---:R-:W-:-:S04]  /*2b30*/  @!P0 LEA R8, P1, R16, R8, 0x2 ;  /* 0x0000000810088211 */ /* 0x004fc800078210ff */
[----:B------:R-:W-:-:S05]  /*2b40*/  @!P0 LEA.HI.X R9, R16, R9, R15, 0x2, P1 ;  /* 0x0000000910098211 */ /* 0x000fca00008f140f */
[----:B---3--:R2:W-:Y:S01]  /*2b50*/  @!P0 STG.E desc[UR10][R8.64+0x4], R11 ;  /* 0x0000040b08008986 */ /* 0x0085e2000c10190a */
[----:B------:R-:W-:-:S13]  /*2b60*/  ISETP.NE.AND P0, PT, R14, RZ, PT ;  /* 0x000000ff0e00720c */ /* 0x000fda0003f05270 */
[----:B--2---:R-:W-:Y:S05]  /*2b70*/  @P0 BRA `(.L_x_296) ;  /* 0xfffffffc00b80947 */ /* 0x004fea000383ffff */
.L_x_293:
[----:B------:R-:W2:Y:S01]  /*2b80*/  LDCU UR4, c[0x3][URZ] ;  /* 0x00c00000ff0477ac */ /* 0x000ea20008000800 */
[----:B------:R-:W-:Y:S01]  /*2b90*/  ISETP.GT.U32.AND P0, PT, R0, 0x7ffffffe, PT ;  /* 0x7ffffffe0000780c */ /* 0x000fe20003f04070 */
[----:B--2---:R-:W-:-:S12]  /*2ba0*/  UIADD3 UR4, UPT, UPT, UR4, 0x1, URZ ;  /* 0x0000000104047890 */ /* 0x004fd8000fffe0ff */
[----:B------:R-:W-:Y:S05]  /*2bb0*/  @P0 BRA `(.L_x_297) ;  /* 0x0000000c00900947 */ /* 0x000fea0003800000 */
[----:B------:R-:W2:Y:S01]  /*2bc0*/  LDCU UR5, c[0x3][URZ] ;  /* 0x00c00000ff0577ac */ /* 0x000ea20008000800 */
[----:B------:R-:W-:Y:S01]  /*2bd0*/  ISETP.GE.U32.AND P0, PT, R0, 0x3, PT ;  /* 0x000000030000780c */ /* 0x000fe20003f06070 */
[----:B0-----:R-:W-:Y:S01]  /*2be0*/  IMAD.MOV.U32 R23, RZ, RZ, RZ ;  /* 0x000000ffff177224 */ /* 0x001fe200078e00ff */
[----:B------:R-:W-:Y:S01]  /*2bf0*/  LOP3.LUT R18, R3, 0x3, RZ, 0xc0, !PT ;  /* 0x0000000303127812 */ /* 0x000fe200078ec0ff */
[----:B--2---:R-:W-:-:S04]  /*2c00*/  IMAD.U32 R29, RZ, RZ, UR5 ;  /* 0x00000005ff1d7e24 */ /* 0x004fc8000f8e00ff */
[----:B------:R-:W-:-:S04]  /*2c10*/  VIADD R25, R29, 0x2 ;  /* 0x000000021d197836 */ /* 0x000fc80000000000 */
[----:B------:R-:W-:Y:S02]  /*2c20*/  IMAD R8, R25, UR4, RZ ;  /* 0x0000000419087c24 */ /* 0x000fe4000f8e02ff */
[----:B------:R-:W-:Y:S05]  /*2c30*/  @!P0 BRA `(.L_x_298) ;  /* 0x0000000c00248947 */ /* 0x000fea0003800000 */
[----:B------:R-:W-:Y:S01]  /*2c40*/  LOP3.LUT R23, R3, 0xfffffffc, RZ, 0xc0, !PT ;  /* 0xfffffffc03177812 */ /* 0x000fe200078ec0ff */
[----:B------:R-:W0:Y:S01]  /*2c50*/  LDC.64 R10, c[0x0][0x398] ;  /* 0x0000e600ff0a7b82 */ /* 0x000e220000000a00 */
[----:B------:R-:W2:Y:S01]  /*2c60*/  LDCU UR5, c[0x3][URZ] ;  /* 0x00c00000ff0577ac */ /* 0x000ea20008000800 */
[----:B------:R-:W-:Y:S02]  /*2c70*/  IMAD.MOV.U32 R9, RZ, RZ, RZ ;  /* 0x000000ffff097224 */ /* 0x000fe400078e00ff */
[----:B------:R-:W-:-:S05]  /*2c80*/  IMAD.MOV R4, RZ, RZ, -R23 ;  /* 0x000000ffff047224 */ /* 0x000fca00078e0a17 */
[----:B------:R-:W-:-:S13]  /*2c90*/  ISETP.GE.AND P0, PT, R4, RZ, PT ;  /* 0x000000ff0400720c */ /* 0x000fda0003f06270 */
[----:B--2---:R-:W-:Y:S05]  /*2ca0*/  @P0 BRA `(.L_x_299) ;  /* 0x0000000800980947 */ /* 0x004fea0003800000 */
[----:B------:R-:W-:Y:S01]  /*2cb0*/  IMAD.MOV R12, RZ, RZ, -R4 ;  /* 0x000000ffff0c7224 */ /* 0x000fe200078e0a04 */
[----:B------:R-:W-:-:S04]  /*2cc0*/  PLOP3.LUT P0, PT, PT, PT, PT, 0x80, 0x8 ;  /* 0x000000000008781c */ /* 0x000fc80003f0f070 */
[----:B------:R-:W-:-:S13]  /*2cd0*/  ISETP.GT.AND P1, PT, R12, 0xc, PT ;  /* 0x0000000c0c00780c */ /* 0x000fda0003f24270 */
[----:B------:R-:W-:Y:S05]  /*2ce0*/  @!P1 BRA `(.L_x_300) ;  /* 0x00000004009c9947 */ /* 0x000fea0003800000 */
[----:B------:R-:W2:Y:S01]  /*2cf0*/  LDC R29, c[0x3][RZ] ;  /* 0x00c00000ff1d7b82 */ /* 0x000ea20000000800 */
[----:B------:R-:W-:-:S07]  /*2d00*/  PLOP3.LUT P0, PT, PT, PT, PT, 0x8, 0x80 ;  /* 0x000000000080781c */ /* 0x000fce0003f0e170 */
[----:B------:R-:W3:Y:S06]  /*2d10*/  LDC.64 R12, c[0x0][0x398] ;  /* 0x0000e600ff0c7b82 */ /* 0x000eec0000000a00 */
.L_x_301:
[----:B----4-:R-:W-:-:S04]  /*2d20*/  IADD3 R27, PT, PT, R2, R9, RZ ;  /* 0x00000009021b7210 */ /* 0x010fc80007ffe0ff */
[CC--:B--2---:R-:W-:Y:S02]  /*2d30*/  ISETP.GT.AND P1, PT, R27.reuse, R29.reuse, PT ;  /* 0x0000001d1b00720c */ /* 0x0c4fe40003f24270 */
[----:B------:R-:W-:Y:S02]  /*2d40*/  IADD3 R14, PT, PT, R8, -R29, R27 ;  /* 0x8000001d080e7210 */ /* 0x000fe40007ffe01b */
[----:B------:R-:W-:-:S03]  /*2d50*/  ISETP.LT.OR P1, PT, R27, 0x1, P1 ;  /* 0x000000011b00780c */ /* 0x000fc60000f21670 */
[----:B------:R-:W-:-:S04]  /*2d60*/  VIADD R21, R14, 0xfffffffe ;  /* 0xfffffffe0e157836 */ /* 0x000fc80000000000 */
[----:B---3--:R-:W-:-:S06]  /*2d70*/  IMAD.WIDE R20, R21, 0x4, R12 ;  /* 0x0000000415147825 */ /* 0x008fcc00078e020c */
[----:B------:R-:W2:Y:S01]  /*2d80*/  @!P1 LDG.E R15, desc[UR10][R20.64] ;  /* 0x0000000a140f9981 */ /* 0x000ea2000c1e1900 */
[----:B------:R-:W-:Y:S02]  /*2d90*/  VIADD R14, R27, 0x1 ;  /* 0x000000011b0e7836 */ /* 0x000fe40000000000 */
[----:B------:R-:W-:-:S03]  /*2da0*/  IMAD.WIDE R16, R25, 0x4, R20 ;  /* 0x0000000419107825 */ /* 0x000fc600078e0214 */
[----:B------:R-:W-:-:S04]  /*2db0*/  ISETP.GT.AND P3, PT, R14, R29, PT ;  /* 0x0000001d0e00720c */ /* 0x000fc80003f64270 */
[C---:B------:R-:W-:Y:S01]  /*2dc0*/  ISETP.GT.U32.OR P3, PT, R27.reuse, 0x7ffffffe, P3 ;  /* 0x7ffffffe1b00780c */ /* 0x040fe20001f64470 */
[----:B------:R-:W-:Y:S01]  /*2dd0*/  VIADD R22, R27, 0x2 ;  /* 0x000000021b167836 */ /* 0x000fe20000000000 */
[----:B--2---:R2:W-:Y:S11]  /*2de0*/  @!P1 STG.E desc[UR10][R16.64], R15 ;  /* 0x0000000f10009986 */ /* 0x0045f6000c10190a */
[----:B------:R-:W3:Y:S01]  /*2df0*/  @!P3 LDG.E R14, desc[UR10][R20.64+0x4] ;  /* 0x0000040a140eb981 */ /* 0x000ee2000c1e1900 */
[----:B------:R-:W-:-:S04]  /*2e00*/  ISETP.GT.AND P1, PT, R22, R29, PT ;  /* 0x0000001d1600720c */ /* 0x000fc80003f24270 */
[----:B------:R-:W-:Y:S01]  /*2e10*/  ISETP.LT.OR P1, PT, R22, 0x1, P1 ;  /* 0x000000011600780c */ /* 0x000fe20000f21670 */
[----:B------:R-:W-:Y:S01]  /*2e20*/  VIADD R22, R27, 0x3 ;  /* 0x000000031b167836 */ /* 0x000fe20000000000 */
[----:B---3--:R3:W-:Y:S11]  /*2e30*/  @!P3 STG.E desc[UR10][R16.64+0x4], R14 ;  /* 0x0000040e1000b986 */ /* 0x0087f6000c10190a */
[----:B------:R-:W4:Y:S01]  /*2e40*/  @!P1 LDG.E R24, desc[UR10][R20.64+0x8] ;  /* 0x0000080a14189981 */ /* 0x000f22000c1e1900 */
[----:B------:R-:W-:-:S04]  /*2e50*/  ISETP.GT.AND P3, PT, R22, R29, PT ;  /* 0x0000001d1600720c */ /* 0x000fc80003f64270 */
[----:B------:R-:W-:Y:S02]  /*2e60*/  ISETP.LT.OR P3, PT, R22, 0x1, P3 ;  /* 0x000000011600780c */ /* 0x000fe40001f61670 */
[----:B------:R-:W-:-:S04]  /*2e70*/  IADD3 R22, PT, PT, R2, 0x4, R9 ;  /* 0x0000000402167810 */ /* 0x000fc80007ffe009 */
[-C--:B--2---:R-:W-:Y:S01]  /*2e80*/  IADD3 R15, PT, PT, R8, -R29.reuse, R22 ;  /* 0x8000001d080f7210 */ /* 0x084fe20007ffe016 */
[----:B----4-:R2:W-:Y:S06]  /*2e90*/  @!P1 STG.E desc[UR10][R16.64+0x8], R24 ;  /* 0x0000081810009986 */ /* 0x0105ec000c10190a */
[----:B------:R4:W5:Y:S01]  /*2ea0*/  @!P3 LDG.E R26, desc[UR10][R20.64+0xc] ;  /* 0x00000c0a141ab981 */ /* 0x000962000c1e1900 */
[----:B------:R-:W-:Y:S01]  /*2eb0*/  ISETP.GT.AND P1, PT, R22, R29, PT ;  /* 0x0000001d1600720c */ /* 0x000fe20003f24270 */
[----:B------:R-:W-:-:S03]  /*2ec0*/  VIADD R15, R15, 0xfffffffe ;  /* 0xfffffffe0f0f7836 */ /* 0x000fc60000000000 */
[----:B------:R-:W-:Y:S01]  /*2ed0*/  ISETP.LT.OR P1, PT, R22, 0x1, P1 ;  /* 0x000000011600780c */ /* 0x000fe20000f21670 */
[----:B---3--:R-:W-:-:S04]  /*2ee0*/  IMAD.WIDE R14, R15, 0x4, R12 ;  /* 0x000000040f0e7825 */ /* 0x008fc800078e020c */
[----:B----4-:R-:W-:Y:S01]  /*2ef0*/  VIADD R20, R27, 0x5 ;  /* 0x000000051b147836 */ /* 0x010fe20000000000 */
[----:B-----5:R3:W-:Y:S07]  /*2f00*/  @!P3 STG.E desc[UR10][R16.64+0xc], R26 ;  /* 0x00000c1a1000b986 */ /* 0x0207ee000c10190a */
[----:B------:R-:W4:Y:S01]  /*2f10*/  @!P1 LDG.E R28, desc[UR10][R14.64] ;  /* 0x0000000a0e1c9981 */ /* 0x000f22000c1e1900 */
        /* <DEDUP_REMOVED lines=8> */
[----:B---3--:R-:W-:Y:S01]  /*2fa0*/  VIADD R16, R27, 0x7 ;  /* 0x000000071b107836 */ /* 0x008fe20000000000 */
[----:B--2---:R2:W-:Y:S11]  /*2fb0*/  @!P3 STG.E desc[UR10][R20.64+0x4], R24 ;  /* 0x000004181400b986 */ /* 0x0045f6000c10190a */
[----:B------:R-:W3:Y:S01]  /*2fc0*/  @!P1 LDG.E R26, desc[UR10][R14.64+0x8] ;  /* 0x0000080a0e1a9981 */ /* 0x000ee2000c1e1900 */
[----:B------:R-:W-:-:S04]  /*2fd0*/  ISETP.GT.AND P3, PT, R16, R29, PT ;  /* 0x0000001d1000720c */ /* 0x000fc80003f64270 */
[----:B------:R-:W-:Y:S02]  /*2fe0*/  ISETP.LT.OR P3, PT, R16, 0x1, P3 ;  /* 0x000000011000780c */ /* 0x000fe40001f61670 */
[----:B------:R-:W-:-:S04]  /*2ff0*/  IADD3 R22, PT, PT, R2, 0x8, R9 ;  /* 0x0000000802167810 */ /* 0x000fc80007ffe009 */
[-C--:B------:R-:W-:Y:S01]  /*3000*/  IADD3 R16, PT, PT, R8, -R29.reuse, R22 ;  /* 0x8000001d08107210 */ /* 0x080fe20007ffe016 */
[----:B---3--:R3:W-:Y:S06]  /*3010*/  @!P1 STG.E desc[UR10][R20.64+0x8], R26 ;  /* 0x0000081a14009986 */ /* 0x0087ec000c10190a */
[----:B----4-:R4:W5:Y:S01]  /*3020*/  @!P3 LDG.E R28, desc[UR10][R14.64+0xc] ;  /* 0x00000c0a0e1cb981 */ /* 0x010962000c1e1900 */
[----:B------:R-:W-:Y:S01]  /*3030*/  ISETP.GT.AND P1, PT, R22, R29, PT ;  /* 0x0000001d1600720c */ /* 0x000fe20003f24270 */
[----:B------:R-:W-:-:S03]  /*3040*/  VIADD R17, R16, 0xfffffffe ;  /* 0xfffffffe10117836 */ /* 0x000fc60000000000 */
[----:B------:R-:W-:Y:S01]  /*3050*/  ISETP.LT.OR P1, PT, R22, 0x1, P1 ;  /* 0x000000011600780c */ /* 0x000fe20000f21670 */
[----:B------:R-:W-:-:S04]  /*3060*/  IMAD.WIDE R16, R17, 0x4, R12 ;  /* 0x0000000411107825 */ /* 0x000fc800078e020c */
[----:B----4-:R-:W-:Y:S01]  /*3070*/  VIADD R14, R27, 0x9 ;  /* 0x000000091b0e7836 */ /* 0x010fe20000000000 */
[----:B-----5:R4:W-:Y:S07]  /*3080*/  @!P3 STG.E desc[UR10][R20.64+0xc], R28 ;  /* 0x00000c1c1400b986 */ /* 0x0209ee000c10190a */
[----:B--2---:R-:W2:Y:S01]  /*3090*/  @!P1 LDG.E R24, desc[UR10][R16.64] ;  /* 0x0000000a10189981 */ /* 0x004ea2000c1e1900 */
[----:B------:R-:W-:Y:S01]  /*30a0*/  ISETP.GT.AND P3, PT, R14, R29, PT ;  /* 0x0000001d0e00720c */ /* 0x000fe20003f64270 */
[----:B------:R-:W-:-:S03]  /*30b0*/  IMAD.WIDE R14, R25, 0x4, R16 ;  /* 0x00000004190e7825 */ /* 0x000fc600078e0210 */
[----:B------:R-:W-:Y:S01]  /*30c0*/  ISETP.GT.U32.OR P3, PT, R22, 0x7ffffffe, P3 ;  /* 0x7ffffffe1600780c */ /* 0x000fe20001f64470 */
[----:B------:R-:W-:Y:S01]  /*30d0*/  VIADD R22, R27, 0xa ;  /* 0x0000000a1b167836 */ /* 0x000fe20000000000 */
[----:B--2---:R2:W-:Y:S11]  /*30e0*/  @!P1 STG.E desc[UR10][R14.64], R24 ;  /* 0x000000180e009986 */ /* 0x0045f6000c10190a */
[----:B---3--:R-:W3:Y:S01]  /*30f0*/  @!P3 LDG.E R26, desc[UR10][R16.64+0x4] ;  /* 0x0000040a101ab981 */ /* 0x008ee2000c1e1900 */
[----:B------:R-:W-:-:S04]  /*3100*/  ISETP.GT.AND P1, PT, R22, R29, PT ;  /* 0x0000001d1600720c */ /* 0x000fc80003f24270 */
[----:B------:R-:W-:Y:S01]  /*3110*/  ISETP.LT.OR P1, PT, R22, 0x1, P1 ;  /* 0x000000011600780c */ /* 0x000fe20000f21670 */
[----:B----4-:R-:W-:Y:S01]  /*3120*/  VIADD R20, R27, 0xb ;  /* 0x0000000b1b147836 */ /* 0x010fe20000000000 */
[----:B---3--:R3:W-:Y:S11]  /*3130*/  @!P3 STG.E desc[UR10][R14.64+0x4], R26 ;  /* 0x0000041a0e00b986 */ /* 0x0087f6000c10190a */
[----:B------:R-:W4:Y:S01]  /*3140*/  @!P1 LDG.E R28, desc[UR10][R16.64+0x8] ;  /* 0x0000080a101c9981 */ /* 0x000f22000c1e1900 */
[----:B------:R-:W-:-:S04]  /*3150*/  ISETP.GT.AND P3, PT, R20, R29, PT ;  /* 0x0000001d1400720c */ /* 0x000fc80003f64270 */
[----:B------:R-:W-:Y:S02]  /*3160*/  ISETP.LT.OR P3, PT, R20, 0x1, P3 ;  /* 0x000000011400780c */ /* 0x000fe40001f61670 */
[----:B------:R-:W-:-:S04]  /*3170*/  IADD3 R22, PT, PT, R2, 0xc, R9 ;  /* 0x0000000c02167810 */ /* 0x000fc80007ffe009 */
[-C--:B------:R-:W-:Y:S01]  /*3180*/  IADD3 R20, PT, PT, R8, -R29.reuse, R22 ;  /* 0x8000001d08147210 */ /* 0x080fe20007ffe016 */
[----:B----4-:R4:W-:Y:S06]  /*3190*/  @!P1 STG.E desc[UR10][R14.64+0x8], R28 ;  /* 0x0000081c0e009986 */ /* 0x0109ec000c10190a */
[----:B--2---:R2:W5:Y:S01]  /*31a0*/  @!P3 LDG.E R24, desc[UR10][R16.64+0xc] ;  /* 0x00000c0a1018b981 */ /* 0x004562000c1e1900 */
[----:B------:R-:W-:Y:S01]  /*31b0*/  ISETP.GT.AND P1, PT, R22, R29, PT ;  /* 0x0000001d1600720c */ /* 0x000fe20003f24270 */
[----:B------:R-:W-:-:S03]  /*31c0*/  VIADD R21, R20, 0xfffffffe ;  /* 0xfffffffe14157836 */ /* 0x000fc60000000000 */
[----:B------:R-:W-:Y:S01]  /*31d0*/  ISETP.LT.OR P1, PT, R22, 0x1, P1 ;  /* 0x000000011600780c */ /* 0x000fe20000f21670 */
[----:B------:R-:W-:Y:S01]  /*31e0*/  IMAD.WIDE R20, R21, 0x4, R12 ;  /* 0x0000000415147825 */ /* 0x000fe200078e020c */
[----:B--2---:R-:W-:Y:S01]  /*31f0*/  IADD3 R16, PT, PT, R27, 0xd, RZ ;  /* 0x0000000d1b107810 */ /* 0x004fe20007ffe0ff */
[----:B-----5:R2:W-:Y:S10]  /*3200*/  @!P3 STG.E desc[UR10][R14.64+0xc], R24 ;  /* 0x00000c180e00b986 */ /* 0x0205f4000c10190a */
[----:B---3--:R-:W3:Y:S01]  /*3210*/  @!P1 LDG.E R26, desc[UR10][R20.64] ;  /* 0x0000000a141a9981 */ /* 0x008ee2000c1e1900 */
[----:B------:R-:W-:Y:S01]  /*3220*/  ISETP.GT.AND P3, PT, R16, R29, PT ;  /* 0x0000001d1000720c */ /* 0x000fe20003f64270 */
[----:B------:R-:W-:-:S03]  /*3230*/  IMAD.WIDE R16, R25, 0x4, R20 ;  /* 0x0000000419107825 */ /* 0x000fc600078e0214 */
[----:B------:R-:W-:Y:S01]  /*3240*/  ISETP.GT.U32.OR P3, PT, R22, 0x7ffffffe, P3 ;  /* 0x7ffffffe1600780c */ /* 0x000fe20001f64470 */
[----:B----4-:R-:W-:Y:S01]  /*3250*/  VIADD R28, R27, 0xe ;  /* 0x0000000e1b1c7836 */ /* 0x010fe20000000000 */
[----:B---3--:R4:W-:Y:S11]  /*3260*/  @!P1 STG.E desc[UR10][R16.64], R26 ;  /* 0x0000001a10009986 */ /* 0x0089f6000c10190a */
[----:B------:R-:W3:Y:S01]  /*3270*/  @!P3 LDG.E R22, desc[UR10][R20.64+0x4] ;  /* 0x0000040a1416b981 */ /* 0x000ee2000c1e1900 */
[----:B------:R-:W-:-:S04]  /*3280*/  ISETP.GT.AND P1, PT, R28, R29, PT ;  /* 0x0000001d1c00720c */ /* 0x000fc80003f24270 */
[----:B------:R-:W-:Y:S01]  /*3290*/  ISETP.LT.OR P1, PT, R28, 0x1, P1 ;  /* 0x000000011c00780c */ /* 0x000fe20000f21670 */
[----:B--2---:R-:W-:Y:S01]  /*32a0*/  VIADD R14, R27, 0xf ;  /* 0x0000000f1b0e7836 */ /* 0x004fe20000000000 */
[----:B---3--:R4:W-:Y:S11]  /*32b0*/  @!P3 STG.E desc[UR10][R16.64+0x4], R22 ;  /* 0x000004161000b986 */ /* 0x0089f6000c10190a */
[----:B------:R-:W2:Y:S01]  /*32c0*/  @!P1 LDG.E R15, desc[UR10][R20.64+0x8] ;  /* 0x0000080a140f9981 */ /* 0x000ea2000c1e1900 */
[----:B------:R-:W-:-:S04]  /*32d0*/  ISETP.GT.AND P3, PT, R14, R29, PT ;  /* 0x0000001d0e00720c */ /* 0x000fc80003f64270 */
[----:B------:R-:W-:Y:S01]  /*32e0*/  ISETP.LT.OR P3, PT, R14, 0x1, P3 ;  /* 0x000000010e00780c */ /* 0x000fe20001f61670 */
[----:B--2---:R4:W-:-:S12]  /*32f0*/  @!P1 STG.E desc[UR10][R16.64+0x8], R15 ;  /* 0x0000080f10009986 */ /* 0x0049d8000c10190a */
[----:B------:R-:W2:Y:S01]  /*3300*/  @!P3 LDG.E R27, desc[UR10][R20.64+0xc] ;  /* 0x00000c0a141bb981 */ /* 0x000ea2000c1e1900 */
[----:B------:R-:W-:Y:S02]  /*3310*/  VIADD R4, R4, 0x10 ;  /* 0x0000001004047836 */ /* 0x000fe40000000000 */
[----:B------:R-:W-:-:S03]  /*3320*/  VIADD R9, R9, 0x10 ;  /* 0x0000001009097836 */ /* 0x000fc60000000000 */
[----:B------:R-:W-:Y:S01]  /*3330*/  ISETP.GE.AND P1, PT, R4, -0xc, PT ;  /* 0xfffffff40400780c */ /* 0x000fe20003f26270 */
[----:B--2---:R4:W-:-:S12]  /*3340*/  @!P3 STG.E desc[UR10][R16.64+0xc], R27 ;  /* 0x00000c1b1000b986 */ /* 0x0049d8000c10190a */
[----:B------:R-:W-:Y:S05]  /*3350*/  @!P1 BRA `(.L_x_301) ;  /* 0xfffffff800709947 */ /* 0x000fea000383ffff */
.L_x_300:
[----:B------:R-:W-:-:S05]  /*3360*/  IMAD.MOV R12, RZ, RZ, -R4 ;  /* 0x000000ffff0c7224 */ /* 0x000fca00078e0a04 */
[----:B------:R-:W-:-:S13]  /*3370*/  ISETP.GT.AND P1, PT, R12, 0x4, PT ;  /* 0x000000040c00780c */ /* 0x000fda0003f24270 */
[----:B------:R-:W-:Y:S05]  /*3380*/  @!P1 BRA `(.L_x_302) ;  /* 0x0000000000d89947 */ /* 0x000fea0003800000 */
[----:B------:R-:W2:Y:S01]  /*3390*/  LDC.64 R12, c[0x0][0x398] ;  /* 0x0000e600ff0c7b82 */ /* 0x000ea20000000a00 */
[----:B------:R-:W-:-:S05]  /*33a0*/  IMAD.IADD R20, R2, 0x1, R9 ;  /* 0x0000000102147824 */ /* 0x000fca00078e0209 */
[-C--:B------:R-:W-:Y:S02]  /*33b0*/  ISETP.GT.AND P0, PT, R20, R29.reuse, PT ;  /* 0x0000001d1400720c */ /* 0x080fe40003f04270 */
[----:B------:R-:W-:Y:S02]  /*33c0*/  IADD3 R14, PT, PT, R8, -R29, R20 ;  /* 0x8000001d080e7210 */ /* 0x000fe40007ffe014 */
[----:B------:R-:W-:Y:S02]  /*33d0*/  ISETP.LT.OR P0, PT, R20, 0x1, P0 ;  /* 0x000000011400780c */ /* 0x000fe40000701670 */
[----:B----4-:R-:W-:-:S05]  /*33e0*/  IADD3 R17, PT, PT, R14, -0x2, RZ ;  /* 0xfffffffe0e117810 */ /* 0x010fca0007ffe0ff */
[----:B--2---:R-:W-:-:S06]  /*33f0*/  IMAD.WIDE R16, R17, 0x4, R12 ;  /* 0x0000000411107825 */ /* 0x004fcc00078e020c */
[----:B------:R-:W2:Y:S01]  /*3400*/  @!P0 LDG.E R21, desc[UR10][R16.64] ;  /* 0x0000000a10158981 */ /* 0x000ea2000c1e1900 */
[----:B------:R-:W-:-:S05]  /*3410*/  VIADD R14, R20, 0x1 ;  /* 0x00000001140e7836 */ /* 0x000fca0000000000 */
[----:B------:R-:W-:Y:S01]  /*3420*/  ISETP.GT.AND P1, PT, R14, R29, PT ;  /* 0x0000001d0e00720c */ /* 0x000fe20003f24270 */
[----:B------:R-:W-:-:S03]  /*3430*/  IMAD.WIDE R14, R25, 0x4, R16 ;  /* 0x00000004190e7825 */ /* 0x000fc600078e0210 */
        /* <DEDUP_REMOVED lines=10> */
[----:B------:R-:W-:Y:S01]  /*34e0*/  ISETP.LT.OR P1, PT, R20, 0x1, P1 ;  /* 0x000000011400780c */ /* 0x000fe20000f21670 */
[----:B------:R-:W-:-:S04]  /*34f0*/  VIADD R9, R9, 0x4 ;  /* 0x0000000409097836 */ /* 0x000fc80000000000 */
[----:B------:R-:W-:Y:S01]  /*3500*/  IMAD.IADD R20, R2, 0x1, R9 ;  /* 0x0000000102147824 */ /* 0x000fe200078e0209 */
[----:B----4-:R4:W-:Y:S07]  /*3510*/  @!P0 STG.E desc[UR10][R14.64+0x8], R22 ;  /* 0x000008160e008986 */ /* 0x0109ee000c10190a */
[----:B--2---:R-:W2:Y:S01]  /*3520*/  @!P1 LDG.E R21, desc[UR10][R16.64+0xc] ;  /* 0x00000c0a10159981 */ /* 0x004ea2000c1e1900 */
[-C--:B------:R-:W-:Y:S02]  /*3530*/  ISETP.GT.AND P0, PT, R20, R29.reuse, PT ;  /* 0x0000001d1400720c */ /* 0x080fe40003f04270 */
[----:B------:R-:W-:-:S02]  /*3540*/  IADD3 R24, PT, PT, R8, -R29, R20 ;  /* 0x8000001d08187210 */ /* 0x000fc40007ffe014 */
[----:B------:R-:W-:-:S03]  /*3550*/  ISETP.LT.OR P0, PT, R20, 0x1, P0 ;  /* 0x000000011400780c */ /* 0x000fc60000701670 */
[----:B---3--:R-:W-:-:S04]  /*3560*/  VIADD R27, R24, 0xfffffffe ;  /* 0xfffffffe181b7836 */ /* 0x008fc80000000000 */
[----:B------:R-:W-:Y:S01]  /*3570*/  IMAD.WIDE R12, R27, 0x4, R12 ;  /* 0x000000041b0c7825 */ /* 0x000fe200078e020c */
[----:B----4-:R-:W-:Y:S01]  /*3580*/  IADD3 R22, PT, PT, R20, 0x1, RZ ;  /* 0x0000000114167810 */ /* 0x010fe20007ffe0ff */
[----:B--2---:R2:W-:Y:S04]  /*3590*/  @!P1 STG.E desc[UR10][R14.64+0xc], R21 ;  /* 0x00000c150e009986 */ /* 0x0045e8000c10190a */
[----:B------:R-:W3:Y:S01]  /*35a0*/  @!P0 LDG.E R27, desc[UR10][R12.64] ;  /* 0x0000000a0c1b8981 */ /* 0x000ee2000c1e1900 */
[----:B------:R-:W-:Y:S01]  /*35b0*/  ISETP.GT.AND P1, PT, R22, R29, PT ;  /* 0x0000001d1600720c */ /* 0x000fe20003f24270 */
[----:B------:R-:W-:-:S03]  /*35c0*/  IMAD.WIDE R16, R25, 0x4, R12 ;  /* 0x0000000419107825 */ /* 0x000fc600078e020c */
[C---:B------:R-:W-:Y:S01]  /*35d0*/  ISETP.GT.U32.OR P1, PT, R20.reuse, 0x7ffffffe, P1 ;  /* 0x7ffffffe1400780c */ /* 0x040fe20000f24470 */
[----:B------:R-:W-:Y:S01]  /*35e0*/  VIADD R24, R20, 0x2 ;  /* 0x0000000214187836 */ /* 0x000fe20000000000 */
[----:B---3--:R3:W-:Y:S11]  /*35f0*/  @!P0 STG.E desc[UR10][R16.64], R27 ;  /* 0x0000001b10008986 */ /* 0x0087f6000c10190a */
[----:B------:R-:W4:Y:S01]  /*3600*/  @!P1 LDG.E R22, desc[UR10][R12.64+0x4] ;  /* 0x0000040a0c169981 */ /* 0x000f22000c1e1900 */
[----:B------:R-:W-:-:S04]  /*3610*/  ISETP.GT.AND P0, PT, R24, R29, PT ;  /* 0x0000001d1800720c */ /* 0x000fc80003f04270 */
[----:B------:R-:W-:Y:S01]  /*3620*/  ISETP.LT.OR P0, PT, R24, 0x1, P0 ;  /* 0x000000011800780c */ /* 0x000fe20000701670 */
[----:B------:R-:W-:Y:S01]  /*3630*/  VIADD R20, R20, 0x3 ;  /* 0x0000000314147836 */ /* 0x000fe20000000000 */
[----:B----4-:R3:W-:Y:S11]  /*3640*/  @!P1 STG.E desc[UR10][R16.64+0x4], R22 ;  /* 0x0000041610009986 */ /* 0x0107f6000c10190a */
[----:B--2---:R-:W2:Y:S01]  /*3650*/  @!P0 LDG.E R15, desc[UR10][R12.64+0x8] ;  /* 0x0000080a0c0f8981 */ /* 0x004ea2000c1e1900 */
[----:B------:R-:W-:-:S04]  /*3660*/  ISETP.GT.AND P1, PT, R20, R29, PT ;  /* 0x0000001d1400720c */ /* 0x000fc80003f24270 */
[----:B------:R-:W-:Y:S01]  /*3670*/  ISETP.LT.OR P1, PT, R20, 0x1, P1 ;  /* 0x000000011400780c */ /* 0x000fe20000f21670 */
[----:B--2---:R3:W-:-:S12]  /*3680*/  @!P0 STG.E desc[UR10][R16.64+0x8], R15 ;  /* 0x0000080f10008986 */ /* 0x0047d8000c10190a */
[----:B------:R-:W2:Y:S01]  /*3690*/  @!P1 LDG.E R21, desc[UR10][R12.64+0xc] ;  /* 0x00000c0a0c159981 */ /* 0x000ea2000c1e1900 */
[----:B------:R-:W-:Y:S01]  /*36a0*/  VIADD R4, R4, 0x4 ;  /* 0x0000000404047836 */ /* 0x000fe20000000000 */
[----:B------:R-:W-:Y:S01]  /*36b0*/  PLOP3.LUT P0, PT, PT, PT, PT, 0x8, 0x80 ;  /* 0x000000000080781c */ /* 0x000fe20003f0e170 */
[----:B------:R-:W-:Y:S02]  /*36c0*/  VIADD R9, R9, 0x4 ;  /* 0x0000000409097836 */ /* 0x000fe40000000000 */
[----:B------:R-:W-:Y:S01]  /*36d0*/  VIADD R4, R4, 0x4 ;  /* 0x0000000404047836 */ /* 0x000fe20000000000 */
[----:B--2---:R3:W-:Y:S09]  /*36e0*/  @!P1 STG.E desc[UR10][R16.64+0xc], R21 ;  /* 0x00000c1510009986 */ /* 0x0047f2000c10190a */
.L_x_302:
[----:B------:R-:W-:-:S13]  /*36f0*/  ISETP.NE.OR P0, PT, R4, RZ, P0 ;  /* 0x000000ff0400720c */ /* 0x000fda0000705670 */
[----:B------:R-:W-:Y:S05]  /*3700*/  @!P0 BRA `(.L_x_298) ;  /* 0x0000000000708947 */ /* 0x000fea0003800000 */
.L_x_299:
[----:B------:R-:W-:-:S05]  /*3710*/  IMAD.IADD R29, R2, 0x1, R9 ;  /* 0x00000001021d7824 */ /* 0x000fca00078e0209 */
[C---:B------:R-:W-:Y:S02]  /*3720*/  ISETP.GT.AND P0, PT, R29.reuse, UR5, PT ;  /* 0x000000051d007c0c */ /* 0x040fe4000bf04270 */
[----:B--2---:R-:W-:Y:S02]  /*3730*/  IADD3 R12, PT, PT, R8, -UR5, R29 ;  /* 0x80000005080c7c10 */ /* 0x004fe4000fffe01d */
[----:B------:R-:W-:Y:S02]  /*3740*/  ISETP.LT.OR P0, PT, R29, 0x1, P0 ;  /* 0x000000011d00780c */ /* 0x000fe40000701670 */
[----:B---34-:R-:W-:-:S05]  /*3750*/  IADD3 R15, PT, PT, R12, -0x2, RZ ;  /* 0xfffffffe0c0f7810 */ /* 0x018fca0007ffe0ff */
[----:B0-----:R-:W-:-:S06]  /*3760*/  IMAD.WIDE R14, R15, 0x4, R10 ;  /* 0x000000040f0e7825 */ /* 0x001fcc00078e020a */
[----:B------:R-:W2:Y:S01]  /*3770*/  @!P0 LDG.E R17, desc[UR10][R14.64] ;  /* 0x0000000a0e118981 */ /* 0x000ea2000c1e1900 */
        /* <DEDUP_REMOVED lines=11> */
[----:B------:R-:W3:Y:S01]  /*3830*/  @!P0 LDG.E R27, desc[UR10][R14.64+0x8] ;  /* 0x0000080a0e1b8981 */ /* 0x000ee2000c1e1900 */
[----:B------:R-:W-:-:S04]  /*3840*/  ISETP.GT.AND P1, PT, R16, UR5, PT ;  /* 0x0000000510007c0c */ /* 0x000fc8000bf24270 */
[----:B------:R-:W-:Y:S01]  /*3850*/  ISETP.LT.OR P1, PT, R16, 0x1, P1 ;  /* 0x000000011000780c */ /* 0x000fe20000f21670 */
[----:B---3--:R2:W-:-:S12]  /*3860*/  @!P0 STG.E desc[UR10][R12.64+0x8], R27 ;  /* 0x0000081b0c008986 */ /* 0x0085d8000c10190a */
[----:B0-----:R-:W3:Y:S01]  /*3870*/  @!P1 LDG.E R17, desc[UR10][R14.64+0xc] ;  /* 0x00000c0a0e119981 */ /* 0x001ee2000c1e1900 */
[----:B------:R-:W-:Y:S02]  /*3880*/  VIADD R4, R4, 0x4 ;  /* 0x0000000404047836 */ /* 0x000fe40000000000 */
[----:B------:R-:W-:-:S03]  /*3890*/  VIADD R9, R9, 0x4 ;  /* 0x0000000409097836 */ /* 0x000fc60000000000 */
[----:B------:R-:W-:Y:S01]  /*38a0*/  ISETP.NE.AND P0, PT, R4, RZ, PT ;  /* 0x000000ff0400720c */ /* 0x000fe20003f05270 */
[----:B---3--:R2:W-:-:S12]  /*38b0*/  @!P1 STG.E desc[UR10][R12.64+0xc], R17 ;  /* 0x00000c110c009986 */ /* 0x0085d8000c10190a */
[----:B------:R-:W-:Y:S05]  /*38c0*/  @P0 BRA `(.L_x_299) ;  /* 0xfffffffc00900947 */ /* 0x000fea000383ffff */
.L_x_298:
[----:B------:R-:W-:-:S13]  /*38d0*/  ISETP.NE.AND P0, PT, R18, RZ, PT ;  /* 0x000000ff1200720c */ /* 0x000fda0003f05270 */
[----:B------:R-:W-:Y:S05]  /*38e0*/  @!P0 BRA `(.L_x_297) ;  /* 0x0000000000448947 */ /* 0x000fea0003800000 */
[----:B------:R-:W-:Y:S01]  /*38f0*/  IMAD.MOV R18, RZ, RZ, -R18 ;  /* 0x000000ffff127224 */ /* 0x000fe200078e0a12 */
[----:B------:R-:W0:Y:S01]  /*3900*/  LDCU UR5, c[0x3][URZ] ;  /* 0x00c00000ff0577ac */ /* 0x000e220008000800 */
[----:B------:R-:W-:-:S05]  /*3910*/  NOP ;  /* 0x0000000000007918 */ /* 0x000fca0000000000 */
.L_x_303:
[----:B------:R-:W-:-:S04]  /*3920*/  IADD3 R9, PT, PT, R2, R23, RZ ;  /* 0x0000001702097210 */ /* 0x000fc80007ffe0ff */
[----:B0-----:R-:W-:-:S04]  /*3930*/  ISETP.GT.AND P0, PT, R9, UR5, PT ;  /* 0x0000000509007c0c */ /* 0x001fc8000bf04270 */
[----:B------:R-:W-:-:S13]  /*3940*/  ISETP.LT.OR P0, PT, R9, 0x1, P0 ;  /* 0x000000010900780c */ /* 0x000fda0000701670 */
[----:B------:R-:W0:Y:S01]  /*3950*/  @!P0 LDC.64 R10, c[0x0][0x398] ;  /* 0x0000e600ff0a8b82 */ /* 0x000e220000000a00 */
[----:B------:R-:W-:-:S05]  /*3960*/  @!P0 IADD3 R4, PT, PT, R8, -UR5, R9 ;  /* 0x8000000508048c10 */ /* 0x000fca000fffe009 */
[----:B------:R-:W-:-:S04]  /*3970*/  @!P0 VIADD R9, R4, 0xfffffffe ;  /* 0xfffffffe04098836 */ /* 0x000fc80000000000 */
[----:B0-----:R-:W-:-:S05]  /*3980*/  @!P0 IMAD.WIDE R10, R9, 0x4, R10 ;  /* 0x00000004090a8825 */ /* 0x001fca00078e020a */
[----:B------:R-:W5:Y:S01]  /*3990*/  @!P0 LDG.E R9, desc[UR10][R10.64] ;  /* 0x0000000a0a098981 */ /* 0x000f62000c1e1900 */
[----:B--2---:R-:W-:-:S04]  /*39a0*/  @!P0 IMAD.WIDE R12, R25, 0x4, R10 ;  /* 0x00000004190c8825 */ /* 0x004fc800078e020a */
[----:B------:R-:W-:Y:S02]  /*39b0*/  VIADD R18, R18, 0x1 ;  /* 0x0000000112127836 */ /* 0x000fe40000000000 */
[----:B------:R-:W-:Y:S01]  /*39c0*/  VIADD R23, R23, 0x1 ;  /* 0x0000000117177836 */ /* 0x000fe20000000000 */
[----:B-----5:R0:W-:Y:S02]  /*39d0*/  @!P0 STG.E desc[UR10][R12.64], R9 ;  /* 0x000000090c008986 */ /* 0x0201e4000c10190a */
[----:B------:R-:W-:-:S13]  /*39e0*/  ISETP.NE.AND P0, PT, R18, RZ, PT ;  /* 0x000000ff1200720c */ /* 0x000fda0003f05270 */
[----:B0-----:R-:W-:Y:S05]  /*39f0*/  @P0 BRA `(.L_x_303) ;  /* 0xfffffffc00c80947 */ /* 0x001fea000383ffff */
.L_x_297:
[----:B------:R-:W5:Y:S08]  /*3a00*/  LDC R4, c[0x3][RZ] ;  /* 0x00c00000ff047b82 */ /* 0x000f700000000800 */
[----:B0-----:R-:W0:Y:S01]  /*3a10*/  LDC.64 R10, c[0x0][0x398] ;  /* 0x0000e600ff0a7b82 */ /* 0x001e220000000a00 */
[C---:B-----5:R-:W-:Y:S01]  /*3a20*/  ISETP.NE.AND P0, PT, R4.reuse, -0x1, PT ;  /* 0xffffffff0400780c */ /* 0x060fe20003f05270 */
[----:B------:R-:W-:-:S04]  /*3a30*/  VIADD R8, R4, 0x2 ;  /* 0x0000000204087836 */ /* 0x000fc80000000000 */
[----:B------:R-:W-:-:S04]  /*3a40*/  IMAD R23, R8, UR4, RZ ;  /* 0x0000000408177c24 */ /* 0x000fc8000f8e02ff */
[----:B--2---:R-:W-:-:S04]  /*3a50*/  VIADD R13, R23, UR4 ;  /* 0x00000004170d7c36 */ /* 0x004fc80008000000 */
[----:B0-----:R-:W-:-:S05]  /*3a60*/  @!P0 IMAD.WIDE.U32 R8, R13, 0x4, R10 ;  /* 0x000000040d088825 */ /* 0x001fca00078e000a */
[----:B------:R-:W2:Y:S01]  /*3a70*/  @!P0 LDG.E R12, desc[UR10][R8.64+0x4] ;  /* 0x0000040a080c8981 */ /* 0x000ea2000c1e1900 */
[--C-:B---34-:R-:W-:Y:S01]  /*3a80*/  @P0 IMAD.IADD R15, R23, 0x1, R4.reuse ;  /* 0x00000001170f0824 */ /* 0x118fe200078e0204 */
[----:B------:R-:W-:Y:S01]  /*3a90*/  @P0 IADD3 R21, PT, PT, R13, -0x2, -R4 ;  /* 0xfffffffe0d150810 */ /* 0x000fe20007ffe804 */
[----:B--2---:R-:W-:-:S04]  /*3aa0*/  @!P0 FADD R12, R12, R12 ;  /* 0x0000000c0c0c8221 */ /* 0x004fc80000000000 */
[----:B------:R-:W-:Y:S01]  /*3ab0*/  @!P0 FMUL R17, R12, 0.5 ;  /* 0x3f0000000c118820 */ /* 0x000fe20000400000 */
[----:B------:R-:W-:-:S04]  /*3ac0*/  @P0 IMAD.WIDE R12, R15, 0x4, R10 ;  /* 0x000000040f0c0825 */ /* 0x000fc800078e020a */
[----:B------:R-:W-:Y:S01]  /*3ad0*/  @P0 IMAD.WIDE R14, R21, 0x4, R10 ;  /* 0x00000004150e0825 */ /* 0x000fe200078e020a */
[----:B------:R4:W-:Y:S01]  /*3ae0*/  @!P0 STG.E desc[UR10][R8.64], R17 ;  /* 0x0000001108008986 */ /* 0x0009e2000c10190a */
[----:B------:R-:W0:Y:S03]  /*3af0*/  @P0 LDC.64 R10, c[0x0][0x398] ;  /* 0x0000e600ff0a0b82 */ /* 0x000e260000000a00 */
[----:B------:R-:W2:Y:S04]  /*3b00*/  @P0 LDG.E R12, desc[UR10][R12.64] ;  /* 0x0000000a0c0c0981 */ /* 0x000ea8000c1e1900 */
[----:B------:R-:W2:Y:S01]  /*3b10*/  @P0 LDG.E R15, desc[UR10][R14.64] ;  /* 0x0000000a0e0f0981 */ /* 0x000ea2000c1e1900 */
[----:B------:R-:W-:-:S02]  /*3b20*/  @P0 SHF.R.S32.HI R21, RZ, 0x1f, R23 ;  /* 0x0000001fff150819 */ /* 0x000fc40000011417 */
[----:B------:R-:W-:-:S04]  /*3b30*/  @P0 IADD3 R16, P1, PT, R23, R4, RZ ;  /* 0x0000000417100210 */ /* 0x000fc80007f3e0ff */
[----:B------:R-:W-:Y:S02]  /*3b40*/  @P0 LEA.HI.X.SX32 R21, R4, R21, 0x1, P1 ;  /* 0x0000001504150211 */ /* 0x000fe400008f0eff */
[----:B0-----:R-:W-:-:S04]  /*3b50*/  @P0 LEA R10, P1, R16, R10, 0x2 ;  /* 0x0000000a100a0211 */ /* 0x001fc800078210ff */
[----:B------:R-:W-:Y:S01]  /*3b60*/  @P0 LEA.HI.X R11, R16, R11, R21, 0x2, P1 ;  /* 0x0000000b100b0211 */ /* 0x000fe200008f1415 */
[----:B--2---:R-:W-:-:S04]  /*3b70*/  @P0 FADD R4, R12, R15 ;  /* 0x0000000f0c040221 */ /* 0x004fc80000000000 */
[----:B------:R-:W-:-:S05]  /*3b80*/  @P0 FMUL R21, R4, 0.5 ;  /* 0x3f00000004150820 */ /* 0x000fca0000400000 */
[----:B------:R4:W-:Y:S01]  /*3b90*/  @P0 STG.E desc[UR10][R10.64+0x4], R21 ;  /* 0x000004150a000986 */ /* 0x0009e2000c10190a */
[----:B------:R-:W-:Y:S05]  /*3ba0*/  BRA `(.L_x_290) ;  /* 0x0000004000a87947 */ /* 0x000fea0003800000 */
.L_x_292:
[----:B------:R-:W-:-:S13]  /*3bb0*/  ISETP.NE.AND P1, PT, R5, RZ, PT ;  /* 0x000000ff0500720c */ /* 0x000fda0003f25270 */
[----:B------:R-:W-:Y:S05]  /*3bc0*/  @P1 BRA `(.L_x_304) ;  /* 0x0000001400b01947 */ /* 0x000fea0003800000 */
[----:B------:R-:W-:-:S13]  /*3bd0*/  ISETP.GT.U32.AND P0, PT, R0, 0x7ffffffe, PT ;  /* 0x7ffffffe0000780c */ /* 0x000fda0003f04070 */
[----:B------:R-:W-:Y:S05]  /*3be0*/  @P0 BRA `(.L_x_305) ;  /* 0x0000000c00c00947 */ /* 0x000fea0003800000 */
[----:B------:R-:W2:Y:S01]  /*3bf0*/  LDCU UR4, c[0x3][URZ] ;  /* 0x00c00000ff0477ac */ /* 0x000ea20008000800 */
[----:B------:R-:W-:Y:S01]  /*3c00*/  ISETP.GE.U32.AND P0, PT, R0, 0x3, PT ;  /* 0x000000030000780c */ /* 0x000fe20003f06070 */
[----:B------:R-:W-:Y:S01]  /*3c10*/  HFMA2 R9, -RZ, RZ, 0, 0 ;  /* 0x00000000ff097431 */ /* 0x000fe200000001ff */
[----:B------:R-:W-:Y:S01]  /*3c20*/  LOP3.LUT R4, R3, 0x3, RZ, 0xc0, !PT ;  /* 0x0000000303047812 */ /* 0x000fe200078ec0ff */
[----:B--2---:R-:W-:-:S10]  /*3c30*/  UIADD3 UR5, UPT, UPT, UR4, 0x2, URZ ;  /* 0x0000000204057890 */ /* 0x004fd4000fffe0ff */
[----:B------:R-:W-:Y:S05]  /*3c40*/  @!P0 BRA `(.L_x_306) ;  /* 0x0000000c00608947 */ /* 0x000fea0003800000 */
[----:B------:R-:W-:Y:S01]  /*3c50*/  LOP3.LUT R9, R3, 0xfffffffc, RZ, 0xc0, !PT ;  /* 0xfffffffc03097812 */ /* 0x000fe200078ec0ff */
[----:B0-----:R-:W0:Y:S01]  /*3c60*/  LDC.64 R12, c[0x0][0x398] ;  /* 0x0000e600ff0c7b82 */ /* 0x001e220000000a00 */
        /* <DEDUP_REMOVED lines=9> */
[----:B------:R-:W2:Y:S01]  /*3d00*/  LDC.64 R14, c[0x0][0x398] ;  /* 0x0000e600ff0e7b82 */ /* 0x000ea20000000a00 */
[----:B------:R-:W-:Y:S01]  /*3d10*/  PLOP3.LUT P0, PT, PT, PT, PT, 0x8, 0x80 ;  /* 0x000000000080781c */ /* 0x000fe20003f0e170 */
[----:B------:R-:W3:Y:S01]  /*3d20*/  LDCU UR4, c[0x3][URZ] ;  /* 0x00c00000ff0477ac */ /* 0x000ee20008000800 */
[----:B------:R-:W-:-:S11]  /*3d30*/  NOP ;  /* 0x0000000000007918 */ /* 0x000fd60000000000 */
.L_x_309:
[----:B--2---:R-:W-:-:S04]  /*3d40*/  IMAD.IADD R27, R2, 0x1, R11 ;  /* 0x00000001021b7824 */ /* 0x004fc800078e020b */
[C---:B------:R-:W-:Y:S01]  /*3d50*/  VIADD R23, R27.reuse, UR5 ;  /* 0x000000051b177c36 */ /* 0x040fe20008000000 */
[----:B---3--:R-:W-:-:S03]  /*3d60*/  ISETP.GT.AND P1, PT, R27, UR4, PT ;  /* 0x000000041b007c0c */ /* 0x008fc6000bf24270 */
[----:B--2---:R-:W-:Y:S01]  /*3d70*/  IMAD.WIDE R22, R23, 0x4, R14 ;  /* 0x0000000417167825 */ /* 0x004fe200078e020e */
[----:B------:R-:W-:-:S13]  /*3d80*/  ISETP.LT.OR P1, PT, R27, 0x1, P1 ;  /* 0x000000011b00780c */ /* 0x000fda0000f21670 */
[----:B------:R-:W2:Y:S01]  /*3d90*/  @!P1 LDG.E R25, desc[UR10][R22.64] ;  /* 0x0000000a16199981 */ /* 0x000ea2000c1e1900 */
[C---:B------:R-:W-:Y:S02]  /*3da0*/  VIADD R17, R27.reuse, 0x1 ;  /* 0x000000011b117836 */ /* 0x040fe40000000000 */
[----:B------:R-:W-:-:S03]  /*3db0*/  @!P1 IMAD.WIDE.U32 R20, R27, 0x4, R14 ;  /* 0x000000041b149825 */ /* 0x000fc600078e000e */
[----:B------:R-:W-:-:S04]  /*3dc0*/  ISETP.GT.AND P3, PT, R17, UR4, PT ;  /* 0x0000000411007c0c */ /* 0x000fc8000bf64270 */
[C---:B------:R-:W-:Y:S02]  /*3dd0*/  ISETP.GT.U32.OR P3, PT, R27.reuse, 0x7ffffffe, P3 ;  /* 0x7ffffffe1b00780c */ /* 0x040fe40001f64470 */
[----:B------:R-:W-:Y:S01]  /*3de0*/  IADD3 R24, PT, PT, R27, 0x2, RZ ;  /* 0x000000021b187810 */ /* 0x000fe20007ffe0ff */
[----:B--2---:R2:W-:Y:S10]  /*3df0*/  @!P1 STG.E desc[UR10][R20.64], R25 ;  /* 0x0000001914009986 */ /* 0x0045f4000c10190a */
[----:B------:R-:W3:Y:S01]  /*3e00*/  @!P3 LDG.E R29, desc[UR10][R22.64+0x4] ;  /* 0x0000040a161db981 */ /* 0x000ee2000c1e1900 */
[----:B------:R-:W-:Y:S01]  /*3e10*/  ISETP.GT.AND P1, PT, R24, UR4, PT ;  /* 0x0000000418007c0c */ /* 0x000fe2000bf24270 */
[----:B------:R-:W-:-:S03]  /*3e20*/  @!P3 IMAD.WIDE.U32 R16, R17, 0x4, R14 ;  /* 0x000000041110b825 */ /* 0x000fc600078e000e */
[----:B------:R-:W-:Y:S01]  /*3e30*/  ISETP.LT.OR P1, PT, R24, 0x1, P1 ;  /* 0x000000011800780c */ /* 0x000fe20000f21670 */
[----:B------:R-:W-:Y:S01]  /*3e40*/  VIADD R26, R27, 0x3 ;  /* 0x000000031b1a7836 */ /* 0x000fe20000000000 */
[----:B---3--:R3:W-:Y:S11]  /*3e50*/  @!P3 STG.E desc[UR10][R16.64], R29 ;  /* 0x0000001d1000b986 */ /* 0x0087f6000c10190a */
        /* <DEDUP_REMOVED lines=8> */
[----:B------:R-:W-:-:S02]  /*3ee0*/  VIADD R21, R28, UR5 ;  /* 0x000000051c157c36 */ /* 0x000fc40008000000 */
[----:B---3--:R-:W-:Y:S01]  /*3ef0*/  @!P3 IMAD.WIDE.U32 R16, R26, 0x4, R14 ;  /* 0x000000041a10b825 */ /* 0x008fe200078e000e */
[----:B------:R-:W-:-:S03]  /*3f00*/  ISETP.LT.OR P1, PT, R28, 0x1, P1 ;  /* 0x000000011c00780c */ /* 0x000fc60000f21670 */
[----:B------:R-:W-:-:S04]  /*3f10*/  IMAD.WIDE R20, R21, 0x4, R14 ;  /* 0x0000000415147825 */ /* 0x000fc800078e020e */
[----:B------:R-:W-:Y:S01]  /*3f20*/  VIADD R26, R27, 0x5 ;  /* 0x000000051b1a7836 */ /* 0x000fe20000000000 */
[----:B----4-:R3:W-:Y:S05]  /*3f30*/  @!P3 STG.E desc[UR10][R16.64], R18 ;  /* 0x000000121000b986 */ /* 0x0107ea000c10190a */
[----:B------:R-:W4:Y:S01]  /*3f40*/  @!P1 LDG.E R29, desc[UR10][R20.64] ;  /* 0x0000000a141d9981 */ /* 0x000f22000c1e1900 */
[----:B------:R-:W-:Y:S01]  /*3f50*/  ISETP.GT.AND P3, PT, R26, UR4, PT ;  /* 0x000000041a007c0c */ /* 0x000fe2000bf64270 */
[----:B------:R-:W-:-:S03]  /*3f60*/  @!P1 IMAD.WIDE.U32 R22, R28, 0x4, R14 ;  /* 0x000000041c169825 */ /* 0x000fc600078e000e */
[----:B------:R-:W-:Y:S01]  /*3f70*/  ISETP.GT.U32.OR P3, PT, R28, 0x7ffffffe, P3 ;  /* 0x7ffffffe1c00780c */ /* 0x000fe20001f64470 */
[----:B--2---:R-:W-:Y:S01]  /*3f80*/  VIADD R25, R27, 0x6 ;  /* 0x000000061b197836 */ /* 0x004fe20000000000 */
[----:B----4-:R2:W-:Y:S11]  /*3f90*/  @!P1 STG.E desc[UR10][R22.64], R29 ;  /* 0x0000001d16009986 */ /* 0x0105f6000c10190a */
[----:B------:R-:W4:Y:S01]  /*3fa0*/  @!P3 LDG.E R10, desc[UR10][R20.64+0x4] ;  /* 0x0000040a140ab981 */ /* 0x000f22000c1e1900 */
[----:B------:R-:W-:Y:S01]  /*3fb0*/  ISETP.GT.AND P1, PT, R25, UR4, PT ;  /* 0x0000000419007c0c */ /* 0x000fe2000bf24270 */
[----:B---3--:R-:W-:-:S03]  /*3fc0*/  @!P3 IMAD.WIDE.U32 R16, R26, 0x4, R14 ;  /* 0x000000041a10b825 */ /* 0x008fc600078e000e */
[----:B------:R-:W-:Y:S01]  /*3fd0*/  ISETP.LT.OR P1, PT, R25, 0x1, P1 ;  /* 0x000000011900780c */ /* 0x000fe20000f21670 */
[----:B------:R-:W-:Y:S01]  /*3fe0*/  VIADD R26, R27, 0x7 ;  /* 0x000000071b1a7836 */ /* 0x000fe20000000000 */
[----:B----4-:R3:W-:Y:S11]  /*3ff0*/  @!P3 STG.E desc[UR10][R16.64], R10 ;  /* 0x0000000a1000b986 */ /* 0x0107f6000c10190a */
[----:B------:R-:W4:Y:S01]  /*4000*/  @!P1 LDG.E R18, desc[UR10][R20.64+0x8] ;  /* 0x0000080a14129981 */ /* 0x000f22000c1e1900 */
[----:B------:R-:W-:Y:S01]  /*4010*/  ISETP.GT.AND P3, PT, R26, UR4, PT ;  /* 0x000000041a007c0c */ /* 0x000fe2000bf64270 */
[----:B------:R-:W-:-:S03]  /*4020*/  @!P1 IMAD.WIDE.U32 R24, R25, 0x4, R14 ;  /* 0x0000000419189825 */ /* 0x000fc600078e000e */
[----:B------:R-:W-:Y:S02]  /*4030*/  ISETP.LT.OR P3, PT, R26, 0x1, P3 ;  /* 0x000000011a00780c */ /* 0x000fe40001f61670 */
[----:B------:R-:W-:Y:S01]  /*4040*/  IADD3 R28, PT, PT, R2, 0x8, R11 ;  /* 0x00000008021c7810 */ /* 0x000fe20007ffe00b */
[----:B----4-:R4:W-:Y:S10]  /*4050*/  @!P1 STG.E desc[UR10][R24.64], R18 ;  /* 0x0000001218009986 */ /* 0x0109f4000c10190a */
[----:B--2---:R-:W2:Y:S01]  /*4060*/  @!P3 LDG.E R29, desc[UR10][R20.64+0xc] ;  /* 0x00000c0a141db981 */ /* 0x004ea2000c1e1900 */
[C---:B------:R-:W-:Y:S01]  /*4070*/  ISETP.GT.AND P1, PT, R28.reuse, UR4, PT ;  /* 0x000000041c007c0c */ /* 0x040fe2000bf24270 */
[----:B---3--:R-:W-:-:S02]  /*4080*/  VIADD R17, R28, UR5 ;  /* 0x000000051c117c36 */ /* 0x008fc40008000000 */
[----:B------:R-:W-:Y:S01]  /*4090*/  @!P3 IMAD.WIDE.U32 R22, R26, 0x4, R14 ;  /* 0x000000041a16b825 */ /* 0x000fe200078e000e */
[----:B------:R-:W-:-:S03]  /*40a0*/  ISETP.LT.OR P1, PT, R28, 0x1, P1 ;  /* 0x000000011c00780c */ /* 0x000fc60000f21670 */
[--C-:B------:R-:W-:Y:S01]  /*40b0*/  IMAD.WIDE R16, R17, 0x4, R14.reuse ;  /* 0x0000000411107825 */ /* 0x100fe200078e020e */
[----:B------:R-:W-:Y:S01]  /*40c0*/  IADD3 R26, PT, PT, R27, 0x9, RZ ;  /* 0x000000091b1a7810 */ /* 0x000fe20007ffe0ff */
[----:B--2---:R2:W-:Y:S08]  /*40d0*/  @!P3 STG.E desc[UR10][R22.64], R29 ;  /* 0x0000001d1600b986 */ /* 0x0045f0000c10190a */
[----:B------:R-:W3:Y:S01]  /*40e0*/  @!P1 LDG.E R10, desc[UR10][R16.64] ;  /* 0x0000000a100a9981 */ /* 0x000ee2000c1e1900 */
[----:B------:R-:W-:Y:S01]  /*40f0*/  ISETP.GT.AND P3, PT, R26, UR4, PT ;  /* 0x000000041a007c0c */ /* 0x000fe2000bf64270 */
[----:B------:R-:W-:-:S03]  /*4100*/  @!P1 IMAD.WIDE.U32 R20, R28, 0x4, R14 ;  /* 0x000000041c149825 */ /* 0x000fc600078e000e */
[----:B------:R-:W-:Y:S01]  /*4110*/  ISETP.GT.U32.OR P3, PT, R28, 0x7ffffffe, P3 ;  /* 0x7ffffffe1c00780c */ /* 0x000fe20001f64470 */
[----:B----4-:R-:W-:Y:S01]  /*4120*/  VIADD R18, R27, 0xa ;  /* 0x0000000a1b127836 */ /* 0x010fe20000000000 */
[----:B---3--:R3:W-:Y:S11]  /*4130*/  @!P1 STG.E desc[UR10][R20.64], R10 ;  /* 0x0000000a14009986 */ /* 0x0087f6000c10190a */
[----:B------:R-:W4:Y:S01]  /*4140*/  @!P3 LDG.E R25, desc[UR10][R16.64+0x4] ;  /* 0x0000040a1019b981 */ /* 0x000f22000c1e1900 */
[----:B------:R-:W-:Y:S01]  /*4150*/  ISETP.GT.AND P1, PT, R18, UR4, PT ;  /* 0x0000000412007c0c */ /* 0x000fe2000bf24270 */
[----:B--2---:R-:W-:-:S03]  /*4160*/  @!P3 IMAD.WIDE.U32 R22, R26, 0x4, R14 ;  /* 0x000000041a16b825 */ /* 0x004fc600078e000e */
[----:B------:R-:W-:Y:S01]  /*4170*/  ISETP.LT.OR P1, PT, R18, 0x1, P1 ;  /* 0x000000011200780c */ /* 0x000fe20000f21670 */
[----:B------:R-:W-:Y:S01]  /*4180*/  VIADD R24, R27, 0xb ;  /* 0x0000000b1b187836 */ /* 0x000fe20000000000 */
[----:B----4-:R2:W-:Y:S11]  /*4190*/  @!P3 STG.E desc[UR10][R22.64], R25 ;  /* 0x000000191600b986 */ /* 0x0105f6000c10190a */
[----:B------:R-:W4:Y:S01]  /*41a0*/  @!P1 LDG.E R29, desc[UR10][R16.64+0x8] ;  /* 0x0000080a101d9981 */ /* 0x000f22000c1e1900 */
[----:B------:R-:W-:Y:S01]  /*41b0*/  ISETP.GT.AND P3, PT, R24, UR4, PT ;  /* 0x0000000418007c0c */ /* 0x000fe2000bf64270 */
[----:B---3--:R-:W-:-:S03]  /*41c0*/  @!P1 IMAD.WIDE.U32 R20, R18, 0x4, R14 ;  /* 0x0000000412149825 */ /* 0x008fc600078e000e */
[----:B------:R-:W-:Y:S02]  /*41d0*/  ISETP.LT.OR P3, PT, R24, 0x1, P3 ;  /* 0x000000011800780c */ /* 0x000fe40001f61670 */
[----:B------:R-:W-:Y:S01]  /*41e0*/  IADD3 R26, PT, PT, R2, 0xc, R11 ;  /* 0x0000000c021a7810 */ /* 0x000fe20007ffe00b */
[----:B----4-:R3:W-:Y:S10]  /*41f0*/  @!P1 STG.E desc[UR10][R20.64], R29 ;  /* 0x0000001d14009986 */ /* 0x0107f4000c10190a */
[----:B------:R-:W4:Y:S01]  /*4200*/  @!P3 LDG.E R10, desc[UR10][R16.64+0xc] ;  /* 0x00000c0a100ab981 */ /* 0x000f22000c1e1900 */
[C---:B------:R-:W-:Y:S01]  /*4210*/  ISETP.GT.AND P1, PT, R26.reuse, UR4, PT ;  /* 0x000000041a007c0c */ /* 0x040fe2000bf24270 */
[----:B--2---:R-:W-:-:S02]  /*4220*/  VIADD R23, R26, UR5 ;  /* 0x000000051a177c36 */ /* 0x004fc40008000000 */
[----:B------:R-:W-:Y:S01]  /*4230*/  @!P3 IMAD.WIDE.U32 R24, R24, 0x4, R14 ;  /* 0x000000041818b825 */ /* 0x000fe200078e000e */
        /* <DEDUP_REMOVED lines=8> */
[----:B------:R-:W-:Y:S01]  /*42c0*/  VIADD R26, R27, 0xe ;  /* 0x0000000e1b1a7836 */ /* 0x000fe20000000000 */
[----:B----4-:R4:W-:Y:S11]  /*42d0*/  @!P1 STG.E desc[UR10][R16.64], R18 ;  /* 0x0000001210009986 */ /* 0x0109f6000c10190a */
[----:B---3--:R-:W3:Y:S01]  /*42e0*/  @!P3 LDG.E R29, desc[UR10][R22.64+0x4] ;  /* 0x0000040a161db981 */ /* 0x008ee2000c1e1900 */
[----:B------:R-:W-:Y:S01]  /*42f0*/  ISETP.GT.AND P1, PT, R26, UR4, PT ;  /* 0x000000041a007c0c */ /* 0x000fe2000bf24270 */
[----:B------:R-:W-:-:S03]  /*4300*/  @!P3 IMAD.WIDE.U32 R20, R28, 0x4, R14 ;  /* 0x000000041c14b825 */ /* 0x000fc600078e000e */
[C---:B------:R-:W-:Y:S01]  /*4310*/  ISETP.LT.OR P1, PT, R26.reuse, 0x1, P1 ;  /* 0x000000011a00780c */ /* 0x040fe20000f21670 */
[----:B--2---:R-:W-:Y:S01]  /*4320*/  VIADD R25, R27, 0xf ;  /* 0x0000000f1b197836 */ /* 0x004fe20000000000 */
[----:B---3--:R2:W-:Y:S11]  /*4330*/  @!P3 STG.E desc[UR10][R20.64], R29 ;  /* 0x0000001d1400b986 */ /* 0x0085f6000c10190a */
[----:B------:R-:W3:Y:S01]  /*4340*/  @!P1 LDG.E R10, desc[UR10][R22.64+0x8] ;  /* 0x0000080a160a9981 */ /* 0x000ee2000c1e1900 */
[----:B------:R-:W-:Y:S01]  /*4350*/  ISETP.GT.AND P3, PT, R25, UR4, PT ;  /* 0x0000000419007c0c */ /* 0x000fe2000bf64270 */
[----:B----4-:R-:W-:-:S03]  /*4360*/  @!P1 IMAD.WIDE.U32 R16, R26, 0x4, R14 ;  /* 0x000000041a109825 */ /* 0x010fc600078e000e */
[C---:B------:R-:W-:Y:S02]  /*4370*/  ISETP.LT.OR P3, PT, R25.reuse, 0x1, P3 ;  /* 0x000000011900780c */ /* 0x040fe40001f61670 */
[----:B---3--:R2:W-:Y:S11]  /*4380*/  @!P1 STG.E desc[UR10][R16.64], R10 ;  /* 0x0000000a10009986 */ /* 0x0085f6000c10190a */
[----:B------:R-:W3:Y:S01]  /*4390*/  @!P3 LDG.E R27, desc[UR10][R22.64+0xc] ;  /* 0x00000c0a161bb981 */ /* 0x000ee2000c1e1900 */
[----:B------:R-:W-:Y:S01]  /*43a0*/  @!P3 IMAD.WIDE.U32 R24, R25, 0x4, R14 ;  /* 0x000000041918b825 */ /* 0x000fe200078e000e */
[----:B------:R-:W-:-:S03]  /*43b0*/  IADD3 R8, PT, PT, R8, 0x10, RZ ;  /* 0x0000001008087810 */ /* 0x000fc60007ffe0ff */
[----:B------:R-:W-:Y:S01]  /*43c0*/  VIADD R11, R11, 0x10 ;  /* 0x000000100b0b7836 */ /* 0x000fe20000000000 */
[----:B------:R-:W-:Y:S01]  /*43d0*/  ISETP.GE.AND P1, PT, R8, -0xc, PT ;  /* 0xfffffff40800780c */ /* 0x000fe20003f26270 */
[----:B---3--:R2:W-:-:S12]  /*43e0*/  @!P3 STG.E desc[UR10][R24.64], R27 ;  /* 0x0000001b1800b986 */ /* 0x0085d8000c10190a */
[----:B------:R-:W-:Y:S05]  /*43f0*/  @!P1 BRA `(.L_x_309) ;  /* 0xfffffff800509947 */ /* 0x000fea000383ffff */
.L_x_308:
[----:B--2---:R-:W-:-:S05]  /*4400*/  IMAD.MOV R10, RZ, RZ, -R8 ;  /* 0x000000ffff0a7224 */ /* 0x004fca00078e0a08 */
[----:B------:R-:W-:-:S13]  /*4410*/  ISETP.GT.AND P1, PT, R10, 0x4, PT ;  /* 0x000000040a00780c */ /* 0x000fda0003f24270 */
[----:B------:R-:W-:Y:S05]  /*4420*/  @!P1 BRA `(.L_x_310) ;  /* 0x0000000000e89947 */ /* 0x000fea0003800000 */
[----:B------:R-:W2:Y:S01]  /*4430*/  LDC.64 R14, c[0x0][0x398] ;  /* 0x0000e600ff0e7b82 */ /* 0x000ea20000000a00 */
[----:B------:R-:W-:-:S04]  /*4440*/  IMAD.IADD R27, R2, 0x1, R11 ;  /* 0x00000001021b7824 */ /* 0x000fc800078e020b */
[C---:B------:R-:W-:Y:S01]  /*4450*/  VIADD R17, R27.reuse, UR5 ;  /* 0x000000051b117c36 */ /* 0x040fe20008000000 */
[----:B------:R-:W-:-:S04]  /*4460*/  ISETP.GT.AND P0, PT, R27, UR4, PT ;  /* 0x000000041b007c0c */ /* 0x000fc8000bf04270 */
[----:B------:R-:W-:Y:S01]  /*4470*/  ISETP.LT.OR P0, PT, R27, 0x1, P0 ;  /* 0x000000011b00780c */ /* 0x000fe20000701670 */
[----:B--2---:R-:W-:-:S12]  /*4480*/  IMAD.WIDE R16, R17, 0x4, R14 ;  /* 0x0000000411107825 */ /* 0x004fd800078e020e */
[----:B------:R-:W2:Y:S01]  /*4490*/  @!P0 LDG.E R25, desc[UR10][R16.64] ;  /* 0x0000000a10198981 */ /* 0x000ea2000c1e1900 */
[C---:B------:R-:W-:Y:S02]  /*44a0*/  VIADD R23, R27.reuse, 0x1 ;  /* 0x000000011b177836 */ /* 0x040fe40000000000 */
[----:B------:R-:W-:-:S03]  /*44b0*/  @!P0 IMAD.WIDE.U32 R20, R27, 0x4, R14 ;  /* 0x000000041b148825 */ /* 0x000fc600078e000e */
[----:B------:R-:W-:-:S04]  /*44c0*/  ISETP.GT.AND P1, PT, R23, UR4, PT ;  /* 0x0000000417007c0c */ /* 0x000fc8000bf24270 */
[C---:B------:R-:W-:Y:S01]  /*44d0*/  ISETP.GT.U32.OR P1, PT, R27.reuse, 0x7ffffffe, P1 ;  /* 0x7ffffffe1b00780c */ /* 0x040fe20000f24470 */
[----:B------:R-:W-:Y:S01]  /*44e0*/  VIADD R10, R27, 0x2 ;  /* 0x000000021b0a7836 */ /* 0x000fe20000000000 */
[----:B--2---:R2:W-:Y:S11]  /*44f0*/  @!P0 STG.E desc[UR10][R20.64], R25 ;  /* 0x0000001914008986 */ /* 0x0045f6000c10190a */
[----:B------:R-:W3:Y:S01]  /*4500*/  @!P1 LDG.E R29, desc[UR10][R16.64+0x4] ;  /* 0x0000040a101d9981 */ /* 0x000ee2000c1e1900 */
[----:B------:R-:W-:Y:S01]  /*4510*/  ISETP.GT.AND P0, PT, R10, UR4, PT ;  /* 0x000000040a007c0c */ /* 0x000fe2000bf04270 */
[----:B------:R-:W-:-:S03]  /*4520*/  @!P1 IMAD.WIDE.U32 R22, R23, 0x4, R14 ;  /* 0x0000000417169825 */ /* 0x000fc600078e000e */
[----:B------:R-:W-:Y:S02]  /*4530*/  ISETP.LT.OR P0, PT, R10, 0x1, P0 ;  /* 0x000000010a00780c */ /* 0x000fe40000701670 */
[----:B------:R-:W-:Y:S01]  /*4540*/  IADD3 R26, PT, PT, R27, 0x3, RZ ;  /* 0x000000031b1a7810 */ /* 0x000fe20007ffe0ff */
[----:B---3--:R3:W-:Y:S10]  /*4550*/  @!P1 STG.E desc[UR10][R22.64], R29 ;  /* 0x0000001d16009986 */ /* 0x0087f4000c10190a */
[----:B------:R-:W4:Y:S01]  /*4560*/  @!P0 LDG.E R18, desc[UR10][R16.64+0x8] ;  /* 0x0000080a10128981 */ /* 0x000f22000c1e1900 */
[----:B------:R-:W-:Y:S01]  /*4570*/  ISETP.GT.AND P1, PT, R26, UR4, PT ;  /* 0x000000041a007c0c */ /* 0x000fe2000bf24270 */
[----:B--2---:R-:W-:-:S03]  /*4580*/  @!P0 IMAD.WIDE.U32 R20, R10, 0x4, R14 ;  /* 0x000000040a148825 */ /* 0x004fc600078e000e */
[----:B------:R-:W-:Y:S01]  /*4590*/  ISETP.LT.OR P1, PT, R26, 0x1, P1 ;  /* 0x000000011a00780c */ /* 0x000fe20000f21670 */
[----:B------:R-:W-:-:S04]  /*45a0*/  VIADD R25, R11, 0x4 ;  /* 0x000000040b197836 */ /* 0x000fc80000000000 */
[----:B------:R-:W-:Y:S01]  /*45b0*/  IMAD.IADD R27, R2, 0x1, R25 ;  /* 0x00000001021b7824 */ /* 0x000fe200078e0219 */
[----:B----4-:R2:W-:Y:S07]  /*45c0*/  @!P0 STG.E desc[UR10][R20.64], R18 ;  /* 0x0000001214008986 */ /* 0x0105ee000c10190a */
[----:B------:R-:W4:Y:S01]  /*45d0*/  @!P1 LDG.E R24, desc[UR10][R16.64+0xc] ;  /* 0x00000c0a10189981 */ /* 0x000f22000c1e1900 */
[C---:B------:R-:W-:Y:S01]  /*45e0*/  ISETP.GT.AND P0, PT, R27.reuse, UR4, PT ;  /* 0x000000041b007c0c */ /* 0x040fe2000bf04270 */
[----:B---3--:R-:W-:-:S02]  /*45f0*/  VIADD R23, R27, UR5 ;  /* 0x000000051b177c36 */ /* 0x008fc40008000000 */
[----:B------:R-:W-:Y:S01]  /*4600*/  @!P1 IMAD.WIDE.U32 R10, R26, 0x4, R14 ;  /* 0x000000041a0a9825 */ /* 0x000fe200078e000e */
[----:B------:R-:W-:-:S03]  /*4610*/  ISETP.LT.OR P0, PT, R27, 0x1, P0 ;  /* 0x000000011b00780c */ /* 0x000fc60000701670 */
[----:B------:R-:W-:-:S04]  /*4620*/  IMAD.WIDE R22, R23, 0x4, R14 ;  /* 0x0000000417167825 */ /* 0x000fc800078e020e */
[C---:B--2---:R-:W-:Y:S01]  /*4630*/  VIADD R18, R27.reuse, 0x1 ;  /* 0x000000011b127836 */ /* 0x044fe20000000000 */
[----:B----4-:R2:W-:Y:S05]  /*4640*/  @!P1 STG.E desc[UR10][R10.64], R24 ;  /* 0x000000180a009986 */ /* 0x0105ea000c10190a */
[----:B------:R-:W3:Y:S01]  /*4650*/  @!P0 LDG.E R29, desc[UR10][R22.64] ;  /* 0x0000000a161d8981 */ /* 0x000ee2000c1e1900 */
[----:B------:R-:W-:Y:S01]  /*4660*/  ISETP.GT.AND P1, PT, R18, UR4, PT ;  /* 0x0000000412007c0c */ /* 0x000fe2000bf24270 */
[----:B------:R-:W-:-:S03]  /*4670*/  @!P0 IMAD.WIDE.U32 R16, R27, 0x4, R14 ;  /* 0x000000041b108825 */ /* 0x000fc600078e000e */
[C---:B------:R-:W-:Y:S01]  /*4680*/  ISETP.GT.U32.OR P1, PT, R27.reuse, 0x7ffffffe, P1 ;  /* 0x7ffffffe1b00780c */ /* 0x040fe20000f24470 */
[----:B------:R-:W-:Y:S01]  /*4690*/  VIADD R20, R27, 0x2 ;  /* 0x000000021b147836 */ /* 0x000fe20000000000 */
        /* <DEDUP_REMOVED lines=10> */
[C---:B------:R-:W-:Y:S02]  /*4740*/  ISETP.LT.OR P1, PT, R24.reuse, 0x1, P1 ;  /* 0x000000011800780c */ /* 0x040fe40000f21670 */
[----:B----4-:R3:W-:Y:S11]  /*4750*/  @!P0 STG.E desc[UR10][R16.64], R18 ;  /* 0x0000001210008986 */ /* 0x0107f6000c10190a */
[----:B------:R-:W4:Y:S01]  /*4760*/  @!P1 LDG.E R27, desc[UR10][R22.64+0xc] ;  /* 0x00000c0a161b9981 */ /* 0x000f22000c1e1900 */
[----:B------:R-:W-:Y:S01]  /*4770*/  @!P1 IMAD.WIDE.U32 R14, R24, 0x4, R14 ;  /* 0x00000004180e9825 */ /* 0x000fe200078e000e */
[----:B------:R-:W-:-:S02]  /*4780*/  IADD3 R8, PT, PT, R8, 0x4, RZ ;  /* 0x0000000408087810 */ /* 0x000fc40007ffe0ff */
[----:B------:R-:W-:Y:S01]  /*4790*/  PLOP3.LUT P0, PT, PT, PT, PT, 0x8, 0x80 ;  /* 0x000000000080781c */ /* 0x000fe20003f0e170 */
[----:B--2---:R-:W-:Y:S02]  /*47a0*/  VIADD R11, R25, 0x4 ;  /* 0x00000004190b7836 */ /* 0x004fe40000000000 */
[----:B------:R-:W-:Y:S01]  /*47b0*/  VIADD R8, R8, 0x4 ;  /* 0x0000000408087836 */ /* 0x000fe20000000000 */
[----:B----4-:R3:W-:Y:S09]  /*47c0*/  @!P1 STG.E desc[UR10][R14.64], R27 ;  /* 0x0000001b0e009986 */ /* 0x0107f2000c10190a */
.L_x_310:
[----:B------:R-:W-:-:S13]  /*47d0*/  ISETP.EQ.AND P1, PT, R8, RZ, PT ;  /* 0x000000ff0800720c */ /* 0x000fda0003f22270 */
[----:B------:R-:W-:Y:S05]  /*47e0*/  @!P0 BRA P1, `(.L_x_306) ;  /* 0x0000000000788947 */ /* 0x000fea0000800000 */
.L_x_307:
[----:B--2---:R-:W-:-:S04]  /*47f0*/  IMAD.IADD R29, R2, 0x1, R11 ;  /* 0x00000001021d7824 */ /* 0x004fc800078e020b */
[C---:B---3--:R-:W-:Y:S01]  /*4800*/  VIADD R15, R29.reuse, UR5 ;  /* 0x000000051d0f7c36 */ /* 0x048fe20008000000 */
[----:B------:R-:W-:-:S03]  /*4810*/  ISETP.GT.AND P0, PT, R29, UR13, PT ;  /* 0x0000000d1d007c0c */ /* 0x000fc6000bf04270 */
[----:B0-----:R-:W-:Y:S01]  /*4820*/  IMAD.WIDE R14, R15, 0x4, R12 ;  /* 0x000000040f0e7825 */ /* 0x001fe200078e020c */
[----:B------:R-:W-:-:S13]  /*4830*/  ISETP.LT.OR P0, PT, R29, 0x1, P0 ;  /* 0x000000011d00780c */ /* 0x000fda0000701670 */
        /* <DEDUP_REMOVED lines=13> */
[----:B------:R-:W3:Y:S01]  /*4910*/  @!P0 LDG.E R27, desc[UR10][R14.64+0x8] ;  /* 0x0000080a0e1b8981 */ /* 0x000ee2000c1e1900 */
[----:B------:R-:W-:Y:S01]  /*4920*/  ISETP.GT.AND P1, PT, R22, UR13, PT ;  /* 0x0000000d16007c0c */ /* 0x000fe2000bf24270 */
[----:B0-----:R-:W-:-:S03]  /*4930*/  @!P0 IMAD.WIDE.U32 R16, R10, 0x4, R12 ;  /* 0x000000040a108825 */ /* 0x001fc600078e000c */
[C---:B------:R-:W-:Y:S02]  /*4940*/  ISETP.LT.OR P1, PT, R22.reuse, 0x1, P1 ;  /* 0x000000011600780c */ /* 0x040fe40000f21670 */
[----:B---3--:R2:W-:Y:S11]  /*4950*/  @!P0 STG.E desc[UR10][R16.64], R27 ;  /* 0x0000001b10008986 */ /* 0x0085f6000c10190a */
[----:B------:R-:W3:Y:S01]  /*4960*/  @!P1 LDG.E R29, desc[UR10][R14.64+0xc] ;  /* 0x00000c0a0e1d9981 */ /* 0x000ee2000c1e1900 */
[----:B------:R-:W-:-:S04]  /*4970*/  @!P1 IMAD.WIDE.U32 R22, R22, 0x4, R12 ;  /* 0x0000000416169825 */ /* 0x000fc800078e000c */
[----:B------:R-:W-:Y:S02]  /*4980*/  VIADD R8, R8, 0x4 ;  /* 0x0000000408087836 */ /* 0x000fe40000000000 */
[----:B------:R-:W-:-:S03]  /*4990*/  VIADD R11, R11, 0x4 ;  /* 0x000000040b0b7836 */ /* 0x000fc60000000000 */
[----:B------:R-:W-:Y:S01]  /*49a0*/  ISETP.NE.AND P0, PT, R8, RZ, PT ;  /* 0x000000ff0800720c */ /* 0x000fe20003f05270 */
[----:B---3--:R2:W-:-:S12]  /*49b0*/  @!P1 STG.E desc[UR10][R22.64], R29 ;  /* 0x0000001d16009986 */ /* 0x0085d8000c10190a */
[----:B------:R-:W-:Y:S05]  /*49c0*/  @P0 BRA `(.L_x_307) ;  /* 0xfffffffc00880947 */ /* 0x000fea000383ffff */
.L_x_306:
[----:B------:R-:W-:-:S13]  /*49d0*/  ISETP.NE.AND P0, PT, R4, RZ, PT ;  /* 0x000000ff0400720c */ /* 0x000fda0003f05270 */
[----:B------:R-:W-:Y:S05]  /*49e0*/  @!P0 BRA `(.L_x_305) ;  /* 0x0000000000408947 */ /* 0x000fea0003800000 */
[----:B------:R-:W-:Y:S01]  /*49f0*/  IMAD.MOV R4, RZ, RZ, -R4 ;  /* 0x000000ffff047224 */ /* 0x000fe200078e0a04 */
[----:B------:R-:W4:Y:S01]  /*4a00*/  LDCU UR4, c[0x3][URZ] ;  /* 0x00c00000ff0477ac */ /* 0x000f220008000800 */
[----:B------:R-:W-:-:S05]  /*4a10*/  NOP ;  /* 0x0000000000007918 */ /* 0x000fca0000000000 */
.L_x_311:
[----:B0--3--:R-:W-:-:S05]  /*4a20*/  IMAD.IADD R15, R2, 0x1, R9 ;  /* 0x00000001020f7824 */ /* 0x009fca00078e0209 */
[----:B----4-:R-:W-:-:S04]  /*4a30*/  ISETP.GT.AND P0, PT, R15, UR4, PT ;  /* 0x000000040f007c0c */ /* 0x010fc8000bf04270 */
[----:B------:R-:W-:-:S13]  /*4a40*/  ISETP.LT.OR P0, PT, R15, 0x1, P0 ;  /* 0x000000010f00780c */ /* 0x000fda0000701670 */
[----:B------:R-:W0:Y:S01]  /*4a50*/  @!P0 LDC.64 R12, c[0x0][0x398] ;  /* 0x0000e600ff0c8b82 */ /* 0x000e220000000a00 */
[----:B------:R-:W-:-:S04]  /*4a60*/  @!P0 VIADD R11, R15, UR5 ;  /* 0x000000050f0b8c36 */ /* 0x000fc80008000000 */
[----:B0-----:R-:W-:-:S06]  /*4a70*/  @!P0 IMAD.WIDE R10, R11, 0x4, R12 ;  /* 0x000000040b0a8825 */ /* 0x001fcc00078e020c */
[----:B------:R-:W3:Y:S01]  /*4a80*/  @!P0 LDG.E R11, desc[UR10][R10.64] ;  /* 0x0000000a0a0b8981 */ /* 0x000ee2000c1e1900 */
[----:B------:R-:W-:Y:S01]  /*4a90*/  @!P0 IMAD.WIDE.U32 R12, R15, 0x4, R12 ;  /* 0x000000040f0c8825 */ /* 0x000fe200078e000c */
[----:B------:R-:W-:-:S03]  /*4aa0*/  IADD3 R9, PT, PT, R9, 0x1, RZ ;  /* 0x0000000109097810 */ /* 0x000fc60007ffe0ff */
[----:B------:R-:W-:Y:S01]  /*4ab0*/  VIADD R4, R4, 0x1 ;  /* 0x0000000104047836 */ /* 0x000fe20000000000 */
[----:B---3--:R0:W-:Y:S04]  /*4ac0*/  @!P0 STG.E desc[UR10][R12.64], R11 ;  /* 0x0000000b0c008986 */ /* 0x0081e8000c10190a */
[----:B------:R-:W-:-:S13]  /*4ad0*/  ISETP.NE.AND P0, PT, R4, RZ, PT ;  /* 0x000000ff0400720c */ /* 0x000fda0003f05270 */
[----:B0-----:R-:W-:Y:S05]  /*4ae0*/  @P0 BRA `(.L_x_311) ;  /* 0xfffffffc00cc0947 */ /* 0x001fea000383ffff */
.L_x_305:
[----:B------:R-:W-:-:S13]  /*4af0*/  ISETP.GT.U32.AND P0, PT, R6, 0x7ffffffe, PT ;  /* 0x7ffffffe0600780c */ /* 0x000fda0003f04070 */
[----:B------:R-:W-:Y:S05]  /*4b00*/  @P0 BRA `(.L_x_312) ;  /* 0x0000000400940947 */ /* 0x000fea0003800000 */
[----:B------:R-:W-:Y:S01]  /*4b10*/  ISETP.GE.U32.AND P0, PT, R6, 0x3, PT ;  /* 0x000000030600780c */ /* 0x000fe20003f06070 */
[----:B------:R-:W-:-:S12]  /*4b20*/  IMAD.MOV.U32 R4, RZ, RZ, RZ ;  /* 0x000000ffff047224 */ /* 0x000fd800078e00ff */
[----:B------:R-:W-:Y:S05]  /*4b30*/  @!P0 BRA `(.L_x_313) ;  /* 0x00000004001c8947 */ /* 0x000fea0003800000 */
[----:B------:R-:W4:Y:S01]  /*4b40*/  LDCU UR5, c[0x3][URZ] ;  /* 0x00c00000ff0577ac */ /* 0x000f220008000800 */
[----:B------:R-:W0:Y:S01]  /*4b50*/  LDC R8, c[0x3][RZ] ;  /* 0x00c00000ff087b82 */ /* 0x000e220000000800 */
[----:B------:R-:W-:Y:S01]  /*4b60*/  LOP3.LUT R4, R19, 0xfffffffc, RZ, 0xc0, !PT ;  /* 0xfffffffc13047812 */ /* 0x000fe200078ec0ff */
[----:B--2---:R-:W-:Y:S01]  /*4b70*/  IMAD.MOV.U32 R20, RZ, RZ, RZ ;  /* 0x000000ffff147224 */ /* 0x004fe200078e00ff */
[----:B------:R-:W-:Y:S01]  /*4b80*/  UMOV UR4, 0x3 ;  /* 0x0000000300047882 */ /* 0x000fe20000000000 */
[----:B------:R-:W-:-:S04]  /*4b90*/  IMAD.MOV.U32 R10, RZ, RZ, 0x4 ;  /* 0x00000004ff0a7424 */ /* 0x000fc800078e00ff */
[----:B------:R-:W2:Y:S01]  /*4ba0*/  LDC R9, c[0x3][RZ] ;  /* 0x00c00000ff097b82 */ /* 0x000ea20000000800 */
[----:B----4-:R-:W-:Y:S02]  /*4bb0*/  ULEA UR13, UR5, 0x4, 0x1 ;  /* 0x00000004050d7891 */ /* 0x010fe4000f8e08ff */
[----:B------:R-:W-:Y:S02]  /*4bc0*/  USHF.L.U32 UR14, UR5, 0x2, URZ ;  /* 0x00000002050e7899 */ /* 0x000fe400080006ff */
[----:B------:R-:W-:Y:S02]  /*4bd0*/  UIMAD UR4, UR5, UR4, 0x6 ;  /* 0x00000006050474a4 */ /* 0x000fe4000f8e0204 */
[----:B---3--:R-:W-:Y:S01]  /*4be0*/  IMAD.U32 R18, RZ, RZ, UR13 ;  /* 0x0000000dff127e24 */ /* 0x008fe2000f8e00ff */
[----:B------:R-:W-:Y:S01]  /*4bf0*/  USHF.R.S32.HI UR5, URZ, 0x1f, UR5 ;  /* 0x0000001fff057899 */ /* 0x000fe20008011405 */
[----:B------:R-:W-:Y:S01]  /*4c00*/  IMAD.U32 R11, RZ, RZ, UR14 ;  /* 0x0000000eff0b7e24 */ /* 0x000fe2000f8e00ff */
[----:B------:R-:W-:Y:S01]  /*4c10*/  UIADD3 UR15, UPT, UPT, UR14, 0x8, URZ ;  /* 0x000000080e0f7890 */ /* 0x000fe2000fffe0ff */
[----:B------:R-:W-:-:S11]  /*4c20*/  IMAD.U32 R16, RZ, RZ, UR4 ;  /* 0x00000004ff107e24 */ /* 0x000fd6000f8e00ff */
.L_x_314:
[----:B--2---:R-:W-:-:S04]  /*4c30*/  ISETP.GT.AND P0, PT, R20, R9, PT ;  /* 0x000000091400720c */ /* 0x004fc80003f04270 */
[----:B------:R-:W-:-:S13]  /*4c40*/  ISETP.EQ.OR P0, PT, R20, RZ, P0 ;  /* 0x000000ff1400720c */ /* 0x000fda0000702670 */
[----:B0---4-:R-:W0:Y:S02]  /*4c50*/  @!P0 LDC.64 R12, c[0x0][0x398] ;  /* 0x0000e600ff0c8b82 */ /* 0x011e240000000a00 */
[----:B0-----:R-:W-:Y:S01]  /*4c60*/  @!P0 IMAD.WIDE R22, R8, 0x4, R12 ;  /* 0x0000000408168825 */ /* 0x001fe200078e020c */
[----:B------:R-:W-:-:S05]  /*4c70*/  ISETP.GE.AND P1, PT, R20, R9, PT ;  /* 0x000000091400720c */ /* 0x000fca0003f26270 */
[----:B------:R-:W0:Y:S01]  /*4c80*/  @!P0 LDC.64 R12, c[0x0][0x398] ;  /* 0x0000e600ff0c8b82 */ /* 0x000e220000000a00 */
[----:B------:R-:W2:Y:S01]  /*4c90*/  @!P0 LDG.E R17, desc[UR10][R22.64] ;  /* 0x0000000a16118981 */ /* 0x000ea2000c1e1900 */
[----:B------:R-:W-:-:S04]  /*4ca0*/  @!P0 IADD3 R24, PT, PT, R10, -0x4, RZ ;  /* 0xfffffffc0a188810 */ /* 0x000fc80007ffe0ff */
[C---:B------:R-:W-:Y:S02]  /*4cb0*/  @!P0 IADD3 R21, P3, PT, R24.reuse, R9, RZ ;  /* 0x0000000918158210 */ /* 0x040fe40007f7e0ff */
[----:B------:R-:W3:Y:S02]  /*4cc0*/  @!P1 LDC.64 R14, c[0x0][0x398] ;  /* 0x0000e600ff0e9b82 */ /* 0x000ee40000000a00 */
[----:B------:R-:W-:Y:S01]  /*4cd0*/  @!P0 LEA.HI.X.SX32 R26, R24, UR5, 0x1, P3 ;  /* 0x00000005181a8c11 */ /* 0x000fe200098f0eff */
[----:B------:R-:W-:Y:S01]  /*4ce0*/  @!P1 VIADD R27, R18, 0xfffffffe ;  /* 0xfffffffe121b9836 */ /* 0x000fe20000000000 */
[----:B0-----:R-:W-:-:S04]  /*4cf0*/  @!P0 LEA R24, P3, R21, R12, 0x2 ;  /* 0x0000000c15188211 */ /* 0x001fc800078610ff */
[----:B------:R-:W-:Y:S01]  /*4d00*/  @!P0 LEA.HI.X R25, R21, R13, R26, 0x2, P3 ;  /* 0x0000000d15198211 */ /* 0x000fe200018f141a */
[----:B---3--:R-:W-:-:S04]  /*4d10*/  @!P1 IMAD.WIDE R26, R27, 0x4, R14 ;  /* 0x000000041b1a9825 */ /* 0x008fc800078e020e */
[----:B------:R-:W-:Y:S01]  /*4d20*/  VIADD R12, R20, 0x2 ;  /* 0x00000002140c7836 */ /* 0x000fe20000000000 */
[----:B--2---:R0:W-:Y:S04]  /*4d30*/  @!P0 STG.E desc[UR10][R24.64+0x4], R17 ;  /* 0x0000041118008986 */ /* 0x0041e8000c10190a */
[----:B------:R-:W2:Y:S01]  /*4d40*/  @!P1 LDG.E R27, desc[UR10][R26.64] ;  /* 0x0000000a1a1b9981 */ /* 0x000ea2000c1e1900 */
[-C--:B------:R-:W-:Y:S01]  /*4d50*/  ISETP.GT.AND P0, PT, R12, R9.reuse, PT ;  /* 0x000000090c00720c */ /* 0x080fe20003f04270 */
[----:B------:R-:W-:Y:S01]  /*4d60*/  @!P1 VIADD R22, R8, 0x2 ;  /* 0x0000000208169836 */ /* 0x000fe20000000000 */
[----:B------:R-:W3:Y:S04]  /*4d70*/  @!P1 LDC.64 R12, c[0x0][0x398] ;  /* 0x0000e600ff0c9b82 */ /* 0x000ee80000000a00 */
[----:B------:R-:W-:-:S04]  /*4d80*/  @!P1 IADD3 R23, P3, PT, R22, R9, RZ ;  /* 0x0000000916179210 */ /* 0x000fc80007f7e0ff */
[----:B------:R-:W-:-:S03]  /*4d90*/  @!P1 LEA.HI.X.SX32 R28, R22, UR5, 0x1, P3 ;  /* 0x00000005161c9c11 */ /* 0x000fc600098f0eff */
[----:B------:R-:W0:Y:S01]  /*4da0*/  @!P0 LDC.64 R14, c[0x0][0x398] ;  /* 0x0000e600ff0e8b82 */ /* 0x000e220000000a00 */
[----:B------:R-:W-:Y:S01]  /*4db0*/  @!P0 VIADD R21, R16, 0xfffffffe ;  /* 0xfffffffe10158836 */ /* 0x000fe20000000000 */
[----:B---3--:R-:W-:-:S04]  /*4dc0*/  @!P1 LEA R22, P3, R23, R12, 0x2 ;  /* 0x0000000c17169211 */ /* 0x008fc800078610ff */
[----:B------:R-:W-:Y:S01]  /*4dd0*/  @!P1 LEA.HI.X R23, R23, R13, R28, 0x2, P3 ;  /* 0x0000000d17179211 */ /* 0x000fe200018f141c */
[----:B0-----:R-:W-:-:S04]  /*4de0*/  @!P0 IMAD.WIDE R24, R21, 0x4, R14 ;  /* 0x0000000415188825 */ /* 0x001fc800078e020e */
[----:B------:R-:W-:Y:S01]  /*4df0*/  VIADD R12, R20, 0x3 ;  /* 0x00000003140c7836 */ /* 0x000fe20000000000 */
[----:B--2---:R0:W-:Y:S04]  /*4e00*/  @!P1 STG.E desc[UR10][R22.64+0x4], R27 ;  /* 0x0000041b16009986 */ /* 0x0041e8000c10190a */
[----:B------:R-:W2:Y:S01]  /*4e10*/  @!P0 LDG.E R25, desc[UR10][R24.64] ;  /* 0x0000000a18198981 */ /* 0x000ea2000c1e1900 */
[-C--:B------:R-:W-:Y:S02]  /*4e20*/  ISETP.GT.AND P1, PT, R12, R9.reuse, PT ;  /* 0x000000090c00720c */ /* 0x080fe40003f24270 */
[----:B------:R-:W3:Y:S01]  /*4e30*/  @!P0 LDC.64 R12, c[0x0][0x398] ;  /* 0x0000e600ff0c8b82 */ /* 0x000ee20000000a00 */
[----:B------:R-:W-:-:S04]  /*4e40*/  @!P0 IADD3 R21, P3, PT, R18, R9, RZ ;  /* 0x0000000912158210 */ /* 0x000fc80007f7e0ff */
[----:B------:R-:W-:-:S06]  /*4e50*/  @!P0 LEA.HI.X.SX32 R26, R18, UR5, 0x1, P3 ;  /* 0x00000005121a8c11 */ /* 0x000fcc00098f0eff */
[----:B------:R-:W0:Y:S01]  /*4e60*/  @!P1 LDC.64 R14, c[0x0][0x398] ;  /* 0x0000e600ff0e9b82 */ /* 0x000e220000000a00 */
[----:B------:R-:W-:Y:S01]  /*4e70*/  @!P1 VIADD R17, R11, 0x6 ;  /* 0x000000060b119836 */ /* 0x000fe20000000000 */
[----:B---3--:R-:W-:-:S04]  /*4e80*/  @!P0 LEA R12, P3, R21, R12, 0x2 ;  /* 0x0000000c150c8211 */ /* 0x008fc800078610ff */
[----:B------:R-:W-:Y:S01]  /*4e90*/  @!P0 LEA.HI.X R13, R21, R13, R26, 0x2, P3 ;  /* 0x0000000d150d8211 */ /* 0x000fe200018f141a */
[----:B0-----:R-:W-:Y:S02]  /*4ea0*/  @!P1 IMAD.WIDE R22, R17, 0x4, R14 ;  /* 0x0000000411169825 */ /* 0x001fe400078e020e */
[----:B------:R-:W0:Y:S02]  /*4eb0*/  @!P1 LDC.64 R14, c[0x0][0x398] ;  /* 0x0000e600ff0e9b82 */ /* 0x000e240000000a00 */
[----:B--2---:R4:W-:Y:S04]  /*4ec0*/  @!P0 STG.E desc[UR10][R12.64+0x4], R25 ;  /* 0x000004190c008986 */ /* 0x0049e8000c10190a */
[----:B------:R-:W2:Y:S01]  /*4ed0*/  @!P1 LDG.E R23, desc[UR10][R22.64] ;  /* 0x0000000a16179981 */ /* 0x000ea2000c1e1900 */
[----:B------:R-:W-:Y:S01]  /*4ee0*/  @!P1 IADD3 R17, P0, PT, R16, R9, RZ ;  /* 0x0000000910119210 */ /* 0x000fe20007f1e0ff */
[----:B------:R-:W-:Y:S01]  /*4ef0*/  VIADD R10, R10, UR15 ;  /* 0x0000000f0a0a7c36 */ /* 0x000fe20008000000 */
[----:B------:R-:W-:Y:S01]  /*4f00*/  IADD3 R20, PT, PT, R20, 0x4, RZ ;  /* 0x0000000414147810 */ /* 0x000fe20007ffe0ff */
[----:B------:R-:W-:Y:S01]  /*4f10*/  VIADD R11, R11, UR15 ;  /* 0x0000000f0b0b7c36 */ /* 0x000fe20008000000 */
[----:B------:R-:W-:Y:S01]  /*4f20*/  @!P1 LEA.HI.X.SX32 R24, R16, UR5, 0x1, P0 ;  /* 0x0000000510189c11 */ /* 0x000fe200080f0eff */
[----:B------:R-:W-:Y:S01]  /*4f30*/  VIADD R18, R18, UR15 ;  /* 0x0000000f12127c36 */ /* 0x000fe20008000000 */
[----:B0-----:R-:W-:Y:S01]  /*4f40*/  @!P1 LEA R14, P0, R17, R14, 0x2 ;  /* 0x0000000e110e9211 */ /* 0x001fe200078010ff */
[----:B------:R-:W-:-:S02]  /*4f50*/  VIADD R16, R16, UR15 ;  /* 0x0000000f10107c36 */ /* 0x000fc40008000000 */
[----:B------:R-:W-:Y:S01]  /*4f60*/  VIADD R8, R8, UR15 ;  /* 0x0000000f08087c36 */ /* 0x000fe20008000000 */
[----:B------:R-:W-:Y:S02]  /*4f70*/  @!P1 LEA.HI.X R15, R17, R15, R24, 0x2, P0 ;  /* 0x0000000f110f9211 */ /* 0x000fe400000f1418 */
[----:B------:R-:W-:-:S03]  /*4f80*/  ISETP.NE.AND P0, PT, R20, R4, PT ;  /* 0x000000041400720c */ /* 0x000fc60003f05270 */
[----:B--2---:R4:W-:Y:S10]  /*4f90*/  @!P1 STG.E desc[UR10][R14.64+0x4], R23 ;  /* 0x000004170e009986 */ /* 0x0049f4000c10190a */
[----:B------:R-:W-:Y:S05]  /*4fa0*/  @P0 BRA `(.L_x_314) ;  /* 0xfffffffc00200947 */ /* 0x000fea000383ffff */
.L_x_313:
[----:B0--34-:R-:W-:-:S04]  /*4fb0*/  LOP3.LUT R14, R19, 0x3, RZ, 0xc0, !PT ;  /* 0x00000003130e7812 */ /* 0x019fc800078ec0ff */
[----:B------:R-:W-:-:S13]  /*4fc0*/  ISETP.NE.AND P0, PT, R14, RZ, PT ;  /* 0x000000ff0e00720c */ /* 0x000fda0003f05270 */
[----:B------:R-:W-:Y:S05]  /*4fd0*/  @!P0 BRA `(.L_x_312) ;  /* 0x0000000000608947 */ /* 0x000fea0003800000 */
[----:B--2---:R-:W0:Y:S01]  /*4fe0*/  LDC R17, c[0x3][RZ] ;  /* 0x00c00000ff117b82 */ /* 0x004e220000000800 */
[----:B------:R-:W-:-:S07]  /*4ff0*/  IADD3 R14, PT, PT, -R14, RZ, RZ ;  /* 0x000000ff0e0e7210 */ /* 0x000fce0007ffe1ff */
[----:B------:R-:W2:Y:S01]  /*5000*/  LDC R23, c[0x3][RZ] ;  /* 0x00c00000ff177b82 */ /* 0x000ea20000000800 */
[----:B0-----:R-:W-:-:S04]  /*5010*/  VIADD R21, R17, 0x2 ;  /* 0x0000000211157836 */ /* 0x001fc80000000000 */
[----:B------:R-:W-:-:S04]  /*5020*/  IMAD R12, R21, R4, RZ ;  /* 0x00000004150c7224 */ /* 0x000fc800078e02ff */
[----:B--2---:R-:W-:-:S07]  /*5030*/  IMAD.IADD R13, R12, 0x1, R17 ;  /* 0x000000010c0d7824 */ /* 0x004fce00078e0211 */
.L_x_315:
[----:B------:R-:W-:-:S04]  /*5040*/  ISETP.GT.AND P0, PT, R4, R23, PT ;  /* 0x000000170400720c */ /* 0x000fc80003f04270 */
[----:B------:R-:W-:-:S13]  /*5050*/  ISETP.EQ.OR P0, PT, R4, RZ, P0 ;  /* 0x000000ff0400720c */ /* 0x000fda0000702670 */
[----:B------:R-:W0:Y:S02]  /*5060*/  @!P0 LDC.64 R8, c[0x0][0x398] ;  /* 0x0000e600ff088b82 */ /* 0x000e240000000a00 */
[----:B0-----:R-:W-:-:S06]  /*5070*/  @!P0 IMAD.WIDE R10, R13, 0x4, R8 ;  /* 0x000000040d0a8825 */ /* 0x001fcc00078e0208 */
[----:B------:R-:W0:Y:S01]  /*5080*/  @!P0 LDC.64 R8, c[0x0][0x398] ;  /* 0x0000e600ff088b82 */ /* 0x000e220000000a00 */
[----:B------:R-:W2:Y:S01]  /*5090*/  @!P0 LDG.E R11, desc[UR10][R10.64] ;  /* 0x0000000a0a0b8981 */ /* 0x000ea2000c1e1900 */
[--C-:B------:R-:W-:Y:S01]  /*50a0*/  @!P0 SHF.R.S32.HI R15, RZ, 0x1f, R12.reuse ;  /* 0x0000001fff0f8819 */ /* 0x100fe2000001140c */
[----:B------:R-:W-:Y:S01]  /*50b0*/  VIADD R14, R14, 0x1 ;  /* 0x000000010e0e7836 */ /* 0x000fe20000000000 */
[----:B------:R-:W-:Y:S01]  /*50c0*/  @!P0 IADD3 R16, P1, PT, R12, R23, RZ ;  /* 0x000000170c108210 */ /* 0x000fe20007f3e0ff */
[----:B------:R-:W-:Y:S02]  /*50d0*/  VIADD R4, R4, 0x1 ;  /* 0x0000000104047836 */ /* 0x000fe40000000000 */
[----:B------:R-:W-:Y:S01]  /*50e0*/  IMAD.IADD R12, R21, 0x1, R12 ;  /* 0x00000001150c7824 */ /* 0x000fe200078e020c */
[----:B------:R-:W-:Y:S01]  /*50f0*/  @!P0 LEA.HI.X.SX32 R15, R17, R15, 0x1, P1 ;  /* 0x0000000f110f8211 */ /* 0x000fe200008f0eff */
[----:B------:R-:W-:Y:S01]  /*5100*/  IMAD.IADD R13, R21, 0x1, R13 ;  /* 0x00000001150d7824 */ /* 0x000fe200078e020d */
[----:B0-----:R-:W-:-:S04]  /*5110*/  @!P0 LEA R8, P1, R16, R8, 0x2 ;  /* 0x0000000810088211 */ /* 0x001fc800078210ff */
[----:B------:R-:W-:-:S05]  /*5120*/  @!P0 LEA.HI.X R9, R16, R9, R15, 0x2, P1 ;  /* 0x0000000910098211 */ /* 0x000fca00008f140f */
[----:B--2---:R4:W-:Y:S01]  /*5130*/  @!P0 STG.E desc[UR10][R8.64+0x4], R11 ;  /* 0x0000040b08008986 */ /* 0x0049e2000c10190a */
[----:B------:R-:W-:-:S13]  /*5140*/  ISETP.NE.AND P0, PT, R14, RZ, PT ;  /* 0x000000ff0e00720c */ /* 0x000fda0003f05270 */
[----:B----4-:R-:W-:Y:S05]  /*5150*/  @P0 BRA `(.L_x_315) ;  /* 0xfffffffc00b80947 */ /* 0x010fea000383ffff */
.L_x_312:
[----:B0-----:R-:W0:Y:S08]  /*5160*/  LDC R13, c[0x3][RZ] ;  /* 0x00c00000ff0d7b82 */ /* 0x001e300000000800 */
[----:B------:R-:W4:Y:S08]  /*5170*/  LDC.64 R10, c[0x0][0x398] ;  /* 0x0000e600ff0a7b82 */ /* 0x000f300000000a00 */
[----:B------:R-:W2:Y:S01]  /*5180*/  LDC R4, c[0x3][RZ] ;  /* 0x00c00000ff047b82 */ /* 0x000ea20000000800 */
[----:B0-----:R-:W-:-:S13]  /*5190*/  ISETP.NE.AND P0, PT, R13, -0x1, PT ;  /* 0xffffffff0d00780c */ /* 0x001fda0003f05270 */
[----:B---3--:R-:W0:Y:S02]  /*51a0*/  @!P0 LDC.64 R14, c[0x0][0x398] ;  /* 0x0000e600ff0e8b82 */ /* 0x008e240000000a00 */
[----:B0-----:R-:W3:Y:S01]  /*51b0*/  @!P0 LDG.E R14, desc[UR10][R14.64+0x4] ;  /* 0x0000040a0e0e8981 */ /* 0x001ee2000c1e1900 */
[----:B----4-:R-:W-:-:S04]  /*51c0*/  @P0 IMAD.WIDE R8, R13, 0x4, R10 ;  /* 0x000000040d080825 */ /* 0x010fc800078e020a */
[----:B--2---:R-:W-:Y:S02]  /*51d0*/  VIADD R17, R4, 0x1 ;  /* 0x0000000104117836 */ /* 0x004fe40000000000 */
[----:B------:R-:W-:-:S04]  /*51e0*/  @P0 IMAD.WIDE R12, R13, 0x4, R8 ;  /* 0x000000040d0c0825 */ /* 0x000fc800078e0208 */
[----:B------:R-:W-:-:S04]  /*51f0*/  @!P0 IMAD.WIDE.U32 R10, R17, 0x4, R10 ;  /* 0x00000004110a8825 */ /* 0x000fc800078e000a */
[----:B---3--:R-:W-:-:S04]  /*5200*/  @!P0 FADD R4, R14, R14 ;  /* 0x0000000e0e048221 */ /* 0x008fc80000000000 */
        /* <DEDUP_REMOVED lines=8> */
.L_x_304:
[----:B------:R-:W-:-:S13]  /*5290*/  ISETP.NE.AND P1, PT, R2, RZ, PT ;  /* 0x000000ff0200720c */ /* 0x000fda0003f25270 */
[----:B------:R-:W-:Y:S05]  /*52a0*/  @P1 BRA `(.L_x_316) ;  /* 0x0000000c00e01947 */ /* 0x000fea0003800000 */
[----:B------:R-:W-:Y:S05]  /*52b0*/  BRA `(.L_x_317) ;  /* 0x0000001800ec7947 */ /* 0x000fea0003800000 */
.L_x_291:
[----:B------:R-:W-:-:S13]  /*52c0*/  ISETP.NE.AND P1, PT, R2, RZ, PT ;  /* 0x000000ff0200720c */ /* 0x000fda0003f25270 */
[----:B------:R-:W-:Y:S05]  /*52d0*/  @!P1 BRA `(.L_x_317) ;  /* 0x0000001800e49947 */ /* 0x000fea0003800000 */
        /* <DEDUP_REMOVED lines=25> */
.L_x_321:
[----:B--2---:R-:W-:-:S04]  /*5470*/  IMAD.IADD R27, R2, 0x1, R11 ;  /* 0x00000001021b7824 */ /* 0x004fc800078e020b */
[C---:B------:R-:W-:Y:S01]  /*5480*/  VIADD R23, R27.reuse, UR5 ;  /* 0x000000051b177c36 */ /* 0x040fe20008000000 */
[----:B---3--:R-:W-:-:S03]  /*5490*/  ISETP.GT.AND P1, PT, R27, UR4, PT ;  /* 0x000000041b007c0c */ /* 0x008fc6000bf24270 */
[----:B--2---:R-:W-:Y:S01]  /*54a0*/  IMAD.WIDE R22, R23, 0x4, R14 ;  /* 0x0000000417167825 */ /* 0x004fe200078e020e */
        /* <DEDUP_REMOVED lines=37> */
[----:B------:R-:W-:Y:S02]  /*5700*/  ISETP.LT.OR P1, PT, R25, 0x1, P1 ;  /* 0x000000011900780c */ /* 0x000fe40000f21670 */
[----:B------:R-:W-:Y:S01]  /*5710*/  IADD3 R26, PT, PT, R27, 0x7, RZ ;  /* 0x000000071b1a7810 */ /* 0x000fe20007ffe0ff */
[----:B----4-:R3:W-:Y:S10]  /*5720*/  @!P3 STG.E desc[UR10][R16.64], R10 ;  /* 0x0000000a1000b986 */ /* 0x0107f4000c10190a */
        /* <DEDUP_REMOVED lines=11> */
[----:B------:R-:W-:-:S04]  /*57e0*/  IMAD.WIDE R16, R17, 0x4, R14 ;  /* 0x0000000411107825 */ /* 0x000fc800078e020e */
[----:B------:R-:W-:Y:S01]  /*57f0*/  VIADD R26, R27, 0x9 ;  /* 0x000000091b1a7836 */ /* 0x000fe20000000000 */
[----:B--2---:R2:W-:Y:S05]  /*5800*/  @!P3 STG.E desc[UR10][R22.64], R29 ;  /* 0x0000001d1600b986 */ /* 0x0045ea000c10190a */
        /* <DEDUP_REMOVED lines=23> */
[--C-:B------:R-:W-:Y:S01]  /*5980*/  IMAD.WIDE R22, R23, 0x4, R14.reuse ;  /* 0x0000000417167825 */ /* 0x100fe200078e020e */
[----:B------:R-:W-:Y:S01]  /*5990*/  IADD3 R28, PT, PT, R27, 0xd, RZ ;  /* 0x0000000d1b1c7810 */ /* 0x000fe20007ffe0ff */
[----:B----4-:R2:W-:Y:S08]  /*59a0*/  @!P3 STG.E desc[UR10][R24.64], R10 ;  /* 0x0000000a1800b986 */ /* 0x0105f0000c10190a */
        /* <DEDUP_REMOVED lines=18> */
[----:B------:R-:W-:-:S04]  /*5ad0*/  @!P3 IMAD.WIDE.U32 R24, R25, 0x4, R14 ;  /* 0x000000041918b825 */ /* 0x000fc800078e000e */
[----:B------:R-:W-:Y:S02]  /*5ae0*/  VIADD R8, R8, 0x10 ;  /* 0x0000001008087836 */ /* 0x000fe40000000000 */
[----:B------:R-:W-:-:S03]  /*5af0*/  VIADD R11, R11, 0x10 ;  /* 0x000000100b0b7836 */ /* 0x000fc60000000000 */
[----:B------:R-:W-:Y:S01]  /*5b00*/  ISETP.GE.AND P1, PT, R8, -0xc, PT ;  /* 0xfffffff40800780c */ /* 0x000fe20003f26270 */
[----:B---3--:R2:W-:-:S12]  /*5b10*/  @!P3 STG.E desc[UR10][R24.64], R27 ;  /* 0x0000001b1800b986 */ /* 0x0085d8000c10190a */
[----:B------:R-:W-:Y:S05]  /*5b20*/  @!P1 BRA `(.L_x_321) ;  /* 0xfffffff800509947 */ /* 0x000fea000383ffff */
.L_x_320:
[----:B--2---:R-:W-:-:S05]  /*5b30*/  IMAD.MOV R10, RZ, RZ, -R8 ;  /* 0x000000ffff0a7224 */ /* 0x004fca00078e0a08 */
[----:B------:R-:W-:-:S13]  /*5b40*/  ISETP.GT.AND P1, PT, R10, 0x4, PT ;  /* 0x000000040a00780c */ /* 0x000fda0003f24270 */
[----:B------:R-:W-:Y:S05]  /*5b50*/  @!P1 BRA `(.L_x_322) ;  /* 0x0000000000e89947 */ /* 0x000fea0003800000 */
[----:B------:R-:W2:Y:S01]  /*5b60*/  LDC.64 R14, c[0x0][0x398] ;  /* 0x0000e600ff0e7b82 */ /* 0x000ea20000000a00 */
[----:B------:R-:W-:-:S04]  /*5b70*/  IADD3 R27, PT, PT, R2, R11, RZ ;  /* 0x0000000b021b7210 */ /* 0x000fc80007ffe0ff */
[C---:B------:R-:W-:Y:S01]  /*5b80*/  ISETP.GT.AND P0, PT, R27.reuse, UR4, PT ;  /* 0x000000041b007c0c */ /* 0x040fe2000bf04270 */
[----:B------:R-:W-:-:S03]  /*5b90*/  VIADD R17, R27, UR5 ;  /* 0x000000051b117c36 */ /* 0x000fc60008000000 */
        /* <DEDUP_REMOVED lines=18> */
[----:B------:R-:W-:Y:S01]  /*5cc0*/  ISETP.LT.OR P1, PT, R26, 0x1, P1 ;  /* 0x000000011a00780c */ /* 0x000fe20000f21670 */
[----:B------:R-:W-:-:S05]  /*5cd0*/  VIADD R25, R11, 0x4 ;  /* 0x000000040b197836 */ /* 0x000fca0000000000 */
[----:B------:R-:W-:Y:S01]  /*5ce0*/  IADD3 R27, PT, PT, R2, R25, RZ ;  /* 0x00000019021b7210 */ /* 0x000fe20007ffe0ff */
[----:B----4-:R2:W-:Y:S06]  /*5cf0*/  @!P0 STG.E desc[UR10][R20.64], R18 ;  /* 0x0000001214008986 */ /* 0x0105ec000c10190a */
[----:B------:R-:W4:Y:S01]  /*5d00*/  @!P1 LDG.E R24, desc[UR10][R16.64+0xc] ;  /* 0x00000c0a10189981 */ /* 0x000f22000c1e1900 */
[C---:B------:R-:W-:Y:S01]  /*5d10*/  ISETP.GT.AND P0, PT, R27.reuse, UR4, PT ;  /* 0x000000041b007c0c */ /* 0x040fe2000bf04270 */
[C---:B---3--:R-:W-:Y:S02]  /*5d20*/  VIADD R23, R27.reuse, UR5 ;  /* 0x000000051b177c36 */ /* 0x048fe40008000000 */
        /* <DEDUP_REMOVED lines=24> */
[----:B------:R-:W-:-:S03]  /*5eb0*/  PLOP3.LUT P0, PT, PT, PT, PT, 0x8, 0x80 ;  /* 0x000000000080781c */ /* 0x000fc60003f0e170 */
[----:B------:R-:W-:Y:S02]  /*5ec0*/  VIADD R8, R8, 0x4 ;  /* 0x0000000408087836 */ /* 0x000fe40000000000 */
[----:B--2---:R-:W-:-:S03]  /*5ed0*/  VIADD R11, R25, 0x4 ;  /* 0x00000004190b7836 */ /* 0x004fc60000000000 */
[----:B------:R-:W-:Y:S01]  /*5ee0*/  IADD3 R8, PT, PT, R8, 0x4, RZ ;  /* 0x0000000408087810 */ /* 0x000fe20007ffe0ff */
[----:B----4-:R3:W-:Y:S06]  /*5ef0*/  @!P1 STG.E desc[UR10][R14.64], R27 ;  /* 0x0000001b0e009986 */ /* 0x0107ec000c10190a */
.L_x_322:
[----:B------:R-:W-:-:S13]  /*5f00*/  ISETP.EQ.AND P1, PT, R8, RZ, PT ;  /* 0x000000ff0800720c */ /* 0x000fda0003f22270 */
[----:B------:R-:W-:Y:S05]  /*5f10*/  @!P0 BRA P1, `(.L_x_318) ;  /* 0x0000000000788947 */ /* 0x000fea0000800000 */
.L_x_319:
        /* <DEDUP_REMOVED lines=30> */
.L_x_318:
[----:B------:R-:W-:-:S13]  /*6100*/  ISETP.NE.AND P0, PT, R4, RZ, PT ;  /* 0x000000ff0400720c */ /* 0x000fda0003f05270 */
[----:B------:R-:W-:Y:S05]  /*6110*/  @!P0 BRA `(.L_x_290) ;  /* 0x0000001c004c8947 */ /* 0x000fea0003800000 */
[----:B------:R-:W-:Y:S01]  /*6120*/  IMAD.MOV R4, RZ, RZ, -R4 ;  /* 0x000000ffff047224 */ /* 0x000fe200078e0a04 */
[----:B------:R-:W4:Y:S01]  /*6130*/  LDCU UR4, c[0x3][URZ] ;  /* 0x00c00000ff0477ac */ /* 0x000f220008000800 */
[----:B------:R-:W-:-:S05]  /*6140*/  NOP ;  /* 0x0000000000007918 */ /* 0x000fca0000000000 */
.L_x_323:
        /* <DEDUP_REMOVED lines=10> */
[----:B---3--:R0:W-:Y:S01]  /*61f0*/  @!P0 STG.E desc[UR10][R12.64], R11 ;  /* 0x0000000b0c008986 */ /* 0x0081e2000c10190a */
[----:B------:R-:W-:-:S13]  /*6200*/  ISETP.NE.AND P0, PT, R4, RZ, PT ;  /* 0x000000ff0400720c */ /* 0x000fda0003f05270 */
[----:B0-----:R-:W-:Y:S05]  /*6210*/  @P0 BRA `(.L_x_323) ;  /* 0xfffffffc00cc0947 */ /* 0x001fea000383ffff */
[----:B------:R-:W-:Y:S05]  /*6220*/  BRA `(.L_x_290) ;  /* 0x0000001c00087947 */ /* 0x000fea0003800000 */
.L_x_316:
[----:B------:R-:W-:Y:S05]  /*6230*/  @P0 BRA `(.L_x_324) ;  /* 0x0000000400e40947 */ /* 0x000fea0003800000 */
[----:B------:R-:W-:Y:S01]  /*6240*/  ISETP.GT.U32.AND P0, PT, R6, 0x7ffffffe, PT ;  /* 0x7ffffffe0600780c */ /* 0x000fe20003f04070 */
[----:B------:R-:W-:-:S12]  /*6250*/  BSSY.RECONVERGENT B1, `(.L_x_325) ;  /* 0x0000076000017945 */ /* 0x000fd80003800200 */
[----:B------:R-:W-:Y:S05]  /*6260*/  @P0 BRA `(.L_x_326) ;  /* 0x0000000400d00947 */ /* 0x000fea0003800000 */
[----:B------:R-:W-:Y:S01]  /*6270*/  ISETP.GE.U32.AND P0, PT, R6, 0x3, PT ;  /* 0x000000030600780c */ /* 0x000fe20003f06070 */
[----:B------:R-:W-:Y:S01]  /*6280*/  BSSY.RECONVERGENT B2, `(.L_x_327) ;  /* 0x0000054000027945 */ /* 0x000fe20003800200 */
[----:B------:R-:W-:-:S11]  /*6290*/  IMAD.MOV.U32 R4, RZ, RZ, RZ ;  /* 0x000000ffff047224 */ /* 0x000fd600078e00ff */
[----:B------:R-:W-:Y:S05]  /*62a0*/  @!P0 BRA `(.L_x_328) ;  /* 0x0000000400448947 */ /* 0x000fea0003800000 */
[----:B------:R-:W2:Y:S01]  /*62b0*/  LDC R11, c[0x3][RZ] ;  /* 0x00c00000ff0b7b82 */ /* 0x000ea20000000800 */
[----:B------:R-:W-:Y:S01]  /*62c0*/  VIADD R9, R5, 0x2 ;  /* 0x0000000205097836 */ /* 0x000fe20000000000 */
[----:B------:R-:W-:Y:S01]  /*62d0*/  LOP3.LUT R20, R19, 0xfffffffc, RZ, 0xc0, !PT ;  /* 0xfffffffc13147812 */ /* 0x000fe200078ec0ff */
[C---:B0-----:R-:W-:Y:S01]  /*62e0*/  VIADD R13, R5.reuse, 0x3 ;  /* 0x00000003050d7836 */ /* 0x041fe20000000000 */
[----:B------:R-:W-:Y:S01]  /*62f0*/  BSSY.RECONVERGENT B3, `(.L_x_329) ;  /* 0x000004b000037945 */ /* 0x000fe20003800200 */
[----:B------:R-:W-:Y:S02]  /*6300*/  IADD3 R16, PT, PT, R5, 0x1, RZ ;  /* 0x0000000105107810 */ /* 0x000fe40007ffe0ff */
[----:B------:R-:W-:Y:S02]  /*6310*/  IMAD.MOV R20, RZ, RZ, -R20 ;  /* 0x000000ffff147224 */ /* 0x000fe400078e0a14 */
[----:B--2---:R-:W-:-:S04]  /*6320*/  VIADD R4, R11, 0x2 ;  /* 0x000000020b047836 */ /* 0x004fc80000000000 */
[-C--:B------:R-:W-:Y:S02]  /*6330*/  IMAD R12, R7, R4.reuse, RZ ;  /* 0x00000004070c7224 */ /* 0x080fe400078e02ff */
[C---:B------:R-:W-:Y:S02]  /*6340*/  IMAD R8, R4.reuse, R9, RZ ;  /* 0x0000000904087224 */ /* 0x040fe400078e02ff */
[----:B------:R-:W-:Y:S02]  /*6350*/  IMAD R10, R5, R4, R4 ;  /* 0x00000004050a7224 */ /* 0x000fe400078e0204 */
[----:B------:R-:W-:Y:S02]  /*6360*/  IMAD R4, R4, R13, RZ ;  /* 0x0000000d04047224 */ /* 0x000fe400078e02ff */
[----:B------:R-:W-:Y:S02]  /*6370*/  IMAD R9, R19, R12, RZ ;  /* 0x0000000c13097224 */ /* 0x000fe400078e02ff */
[----:B------:R-:W-:-:S02]  /*6380*/  IMAD.IADD R18, R10, 0x1, R11 ;  /* 0x000000010a127824 */ /* 0x000fc400078e020b */
[--C-:B------:R-:W-:Y:S02]  /*6390*/  IMAD.IADD R17, R8, 0x1, R11.reuse ;  /* 0x0000000108117824 */ /* 0x100fe400078e020b */
[--C-:B------:R-:W-:Y:S02]  /*63a0*/  IMAD.IADD R21, R4, 0x1, R11.reuse ;  /* 0x0000000104157824 */ /* 0x100fe400078e020b */
[----:B------:R-:W-:-:S07]  /*63b0*/  IMAD.IADD R11, R9, 0x1, R11 ;  /* 0x00000001090b7824 */ /* 0x000fce00078e020b */
.L_x_330:
[----:B------:R-:W0:Y:S01]  /*63c0*/  LDCU UR4, c[0x3][URZ] ;  /* 0x00c00000ff0477ac */ /* 0x000e220008000800 */
[----:B------:R-:W-:-:S04]  /*63d0*/  IADD3 R14, PT, PT, R16, -0x1, RZ ;  /* 0xffffffff100e7810 */ /* 0x000fc80007ffe0ff */
[----:B0-----:R-:W-:-:S04]  /*63e0*/  ISETP.GT.AND P0, PT, R14, UR4, PT ;  /* 0x000000040e007c0c */ /* 0x001fc8000bf04270 */
        /* <DEDUP_REMOVED lines=42> */
[----:B------:R-:W-:Y:S01]  /*6690*/  VIADD R20, R20, 0x4 ;  /* 0x0000000414147836 */ /* 0x000fe20000000000 */
[----:B------:R-:W-:Y:S01]  /*66a0*/  ULEA UR4, UR4, 0x8, 0x2 ;  /* 0x0000000804047891 */ /* 0x000fe2000f8e10ff */
[----:B------:R-:W-:Y:S01]  /*66b0*/  VIADD R16, R16, 0x4 ;  /* 0x0000000410107836 */ /* 0x000fe20000000000 */
[----:B------:R-:W-:-:S02]  /*66c0*/  @!P0 LEA.HI.X.SX32 R26, R4, UR5, 0x1, P1 ;  /* 0x00000005041a8c11 */ /* 0x000fc400088f0eff */
[----:B0-----:R-:W-:Y:S02]  /*66d0*/  @!P0 LEA R14, P1, R24, R14, 0x2 ;  /* 0x0000000e180e8211 */ /* 0x001fe400078210ff */
[----:B------:R-:W-:Y:S01]  /*66e0*/  VIADD R10, R10, UR4 ;  /* 0x000000040a0a7c36 */ /* 0x000fe20008000000 */
[----:B------:R-:W-:Y:S01]  /*66f0*/  IADD3 R8, PT, PT, R8, UR4, RZ ;  /* 0x0000000408087c10 */ /* 0x000fe2000fffe0ff */
[----:B------:R-:W-:Y:S01]  /*6700*/  VIADD R4, R4, UR4 ;  /* 0x0000000404047c36 */ /* 0x000fe20008000000 */
[----:B------:R-:W-:Y:S01]  /*6710*/  @!P0 LEA.HI.X R15, R24, R15, R26, 0x2, P1 ;  /* 0x0000000f180f8211 */ /* 0x000fe200008f141a */
[----:B------:R-:W-:Y:S01]  /*6720*/  VIADD R9, R9, UR4 ;  /* 0x0000000409097c36 */ /* 0x000fe20008000000 */
[----:B------:R-:W-:Y:S01]  /*6730*/  IADD3 R21, PT, PT, R21, UR4, RZ ;  /* 0x0000000415157c10 */ /* 0x000fe2000fffe0ff */
[----:B------:R-:W-:Y:S02]  /*6740*/  VIADD R11, R11, UR4 ;  /* 0x000000040b0b7c36 */ /* 0x000fe40008000000 */
[----:B------:R-:W-:-:S02]  /*6750*/  VIADD R18, R18, UR4 ;  /* 0x0000000412127c36 */ /* 0x000fc40008000000 */
[----:B------:R-:W-:Y:S01]  /*6760*/  VIADD R17, R17, UR4 ;  /* 0x0000000411117c36 */ /* 0x000fe20008000000 */
[----:B---3--:R2:W-:Y:S01]  /*6770*/  @!P0 STG.E desc[UR10][R14.64+0x4], R23 ;  /* 0x000004170e008986 */ /* 0x0085e2000c10190a */
[----:B------:R-:W-:-:S13]  /*6780*/  ISETP.NE.AND P0, PT, R20, RZ, PT ;  /* 0x000000ff1400720c */ /* 0x000fda0003f05270 */
[----:B--2---:R-:W-:Y:S05]  /*6790*/  @P0 BRA `(.L_x_330) ;  /* 0xfffffffc00080947 */ /* 0x004fea000383ffff */
[----:B-1----:R-:W-:Y:S05]  /*67a0*/  BSYNC.RECONVERGENT B3 ;  /* 0x0000000000037941 */ /* 0x002fea0003800200 */
.L_x_329:
[----:B------:R-:W-:-:S07]  /*67b0*/  LOP3.LUT R4, R19, 0xfffffffc, RZ, 0xc0, !PT ;  /* 0xfffffffc13047812 */ /* 0x000fce00078ec0ff */
.L_x_328:
[----:B-1----:R-:W-:Y:S05]  /*67c0*/  BSYNC.RECONVERGENT B2 ;  /* 0x0000000000027941 */ /* 0x002fea0003800200 */
.L_x_327:
[----:B0-----:R-:W-:-:S13]  /*67d0*/  LOP3.LUT P0, R14, R19, 0x3, RZ, 0xc0, !PT ;  /* 0x00000003130e7812 */ /* 0x001fda000780c0ff */
[----:B------:R-:W-:Y:S05]  /*67e0*/  @!P0 BRA `(.L_x_326) ;  /* 0x0000000000708947 */ /* 0x000fea0003800000 */
[----:B------:R-:W0:Y:S01]  /*67f0*/  LDC R17, c[0x3][RZ] ;  /* 0x00c00000ff117b82 */ /* 0x000e220000000800 */
[----:B------:R-:W-:Y:S01]  /*6800*/  IMAD.IADD R4, R5, 0x1, R4 ;  /* 0x0000000105047824 */ /* 0x000fe200078e0204 */
[----:B------:R-:W-:Y:S01]  /*6810*/  BSSY.RECONVERGENT B2, `(.L_x_326) ;  /* 0x0000019000027945 */ /* 0x000fe20003800200 */
[----:B------:R-:W-:Y:S02]  /*6820*/  IMAD.MOV R14, RZ, RZ, -R14 ;  /* 0x000000ffff0e7224 */ /* 0x000fe400078e0a0e */
[----:B0-----:R-:W-:-:S04]  /*6830*/  VIADD R21, R17, 0x2 ;  /* 0x0000000211157836 */ /* 0x001fc80000000000 */
[----:B------:R-:W-:-:S04]  /*6840*/  IMAD R12, R21, R4, RZ ;  /* 0x00000004150c7224 */ /* 0x000fc800078e02ff */
[----:B------:R-:W-:-:S07]  /*6850*/  IMAD.IADD R13, R12, 0x1, R17 ;  /* 0x000000010c0d7824 */ /* 0x000fce00078e0211 */
.L_x_332:
[----:B------:R-:W0:Y:S02]  /*6860*/  LDCU UR4, c[0x3][URZ] ;  /* 0x00c00000ff0477ac */ /* 0x000e240008000800 */
[----:B0-----:R-:W-:-:S04]  /*6870*/  ISETP.GT.AND P0, PT, R4, UR4, PT ;  /* 0x0000000404007c0c */ /* 0x001fc8000bf04270 */
[----:B------:R-:W-:-:S13]  /*6880*/  ISETP.LT.OR P0, PT, R4, 0x1, P0 ;  /* 0x000000010400780c */ /* 0x000fda0000701670 */
[----:B------:R-:W0:Y:S08]  /*6890*/  @!P0 LDC.64 R10, c[0x0][0x398] ;  /* 0x0000e600ff0a8b82 */ /* 0x000e300000000a00 */
[----:B------:R-:W1:Y:S01]  /*68a0*/  @!P0 LDC.64 R8, c[0x0][0x398] ;  /* 0x0000e600ff088b82 */ /* 0x000e620000000a00 */
[----:B0-----:R-:W-:-:S06]  /*68b0*/  @!P0 IMAD.WIDE R10, R13, 0x4, R10 ;  /* 0x000000040d0a8825 */ /* 0x001fcc00078e020a */
[----:B------:R-:W2:Y:S01]  /*68c0*/  @!P0 LDG.E R11, desc[UR10][R10.64] ;  /* 0x0000000a0a0b8981 */ /* 0x000ea2000c1e1900 */
[----:B------:R-:W-:Y:S01]  /*68d0*/  @!P0 SHF.R.S32.HI R15, RZ, 0x1f, R12 ;  /* 0x0000001fff0f8819 */ /* 0x000fe2000001140c */
[----:B------:R-:W-:Y:S01]  /*68e0*/  VIADD R14, R14, 0x1 ;  /* 0x000000010e0e7836 */ /* 0x000fe20000000000 */
[----:B------:R-:W-:-:S04]  /*68f0*/  @!P0 IADD3 R16, P1, PT, R12, UR4, RZ ;  /* 0x000000040c108c10 */ /* 0x000fc8000ff3e0ff */
[----:B------:R-:W-:Y:S02]  /*6900*/  @!P0 LEA.HI.X.SX32 R15, R17, R15, 0x1, P1 ;  /* 0x0000000f110f8211 */ /* 0x000fe400008f0eff */
[----:B-1----:R-:W-:-:S04]  /*6910*/  @!P0 LEA R8, P1, R16, R8, 0x2 ;  /* 0x0000000810088211 */ /* 0x002fc800078210ff */
[----:B------:R-:W-:-:S05]  /*6920*/  @!P0 LEA.HI.X R9, R16, R9, R15, 0x2, P1 ;  /* 0x0000000910098211 */ /* 0x000fca00008f140f */
[----:B--2---:R0:W-:Y:S01]  /*6930*/  @!P0 STG.E desc[UR10][R8.64+0x4], R11 ;  /* 0x0000040b08008986 */ /* 0x0041e2000c10190a */
[----:B------:R-:W-:-:S13]  /*6940*/  ISETP.NE.AND P0, PT, R14, RZ, PT ;  /* 0x000000ff0e00720c */ /* 0x000fda0003f05270 */
[----:B0-----:R-:W-:Y:S05]  /*6950*/  @!P0 BRA `(.L_x_331) ;  /* 0x0000000000108947 */ /* 0x001fea0003800000 */
[----:B------:R-:W-:Y:S01]  /*6960*/  IADD3 R4, PT, PT, R4, 0x1, RZ ;  /* 0x0000000104047810 */ /* 0x000fe20007ffe0ff */
[C---:B------:R-:W-:Y:S02]  /*6970*/  IMAD.IADD R12, R21.reuse, 0x1, R12 ;  /* 0x00000001150c7824 */ /* 0x040fe400078e020c */
[----:B------:R-:W-:Y:S01]  /*6980*/  IMAD.IADD R13, R21, 0x1, R13 ;  /* 0x00000001150d7824 */ /* 0x000fe200078e020d */
[----:B------:R-:W-:Y:S06]  /*6990*/  BRA `(.L_x_332) ;  /* 0xfffffffc00b07947 */ /* 0x000fec000383ffff */
.L_x_331:
[----:B------:R-:W-:Y:S05]  /*69a0*/  BSYNC.RECONVERGENT B2 ;  /* 0x0000000000027941 */ /* 0x000fea0003800200 */
.L_x_326:
[----:B-1----:R-:W-:Y:S05]  /*69b0*/  BSYNC.RECONVERGENT B1 ;  /* 0x0000000000017941 */ /* 0x002fea0003800200 */
.L_x_325:
[----:B------:R-:W-:Y:S05]  /*69c0*/  BRA `(.L_x_290) ;  /* 0x0000001400207947 */ /* 0x000fea0003800000 */
.L_x_324:
[----:B------:R-:W-:-:S06]  /*69d0*/  UIADD3 UR4, UPT, UPT, UR9, -0x1, UR7 ;  /* 0xffffffff09047890 */ /* 0x000fcc000fffe007 */
[----:B------:R-:W-:-:S05]  /*69e0*/  IMAD R4, R19, UR4, RZ ;  /* 0x0000000413047c24 */ /* 0x000fca000f8e02ff */
[----:B------:R-:W-:-:S13]  /*69f0*/  ISETP.NE.AND P0, PT, R5, R4, PT ;  /* 0x000000040500720c */ /* 0x000fda0003f05270 */
[----:B------:R-:W-:Y:S05]  /*6a00*/  @P0 BRA `(.L_x_333) ;  /* 0x0000001c00a00947 */ /* 0x000fea0003800000 */
[----:B------:R-:W-:Y:S01]  /*6a10*/  ISETP.GT.U32.AND P0, PT, R0, 0x7ffffffe, PT ;  /* 0x7ffffffe0000780c */ /* 0x000fe20003f04070 */
[----:B------:R-:W-:-:S12]  /*6a20*/  BSSY.RECONVERGENT B1, `(.L_x_334) ;  /* 0x0000043000017945 */ /* 0x000fd80003800200 */
[----:B------:R-:W-:Y:S05]  /*6a30*/  @P0 BRA `(.L_x_335) ;  /* 0x0000000400040947 */ /* 0x000fea0003800000 */
[----:B0-----:R-:W0:Y:S01]  /*6a40*/  LDC R15, c[0x3][RZ] ;  /* 0x00c00000ff0f7b82 */ /* 0x001e220000000800 */
[----:B------:R-:W2:Y:S01]  /*6a50*/  LDCU UR4, c[0x3][URZ] ;  /* 0x00c00000ff0477ac */ /* 0x000ea20008000800 */
[----:B------:R-:W-:Y:S01]  /*6a60*/  ISETP.GE.U32.AND P0, PT, R0, 0x3, PT ;  /* 0x000000030000780c */ /* 0x000fe20003f06070 */
[----:B------:R-:W-:Y:S01]  /*6a70*/  BSSY.RECONVERGENT B2, `(.L_x_336) ;  /* 0x0000029000027945 */ /* 0x000fe20003800200 */
[----:B------:R-:W-:Y:S01]  /*6a80*/  LOP3.LUT R14, R3, 0x3, RZ, 0xc0, !PT ;  /* 0x00000003030e7812 */ /* 0x000fe200078ec0ff */
[----:B------:R-:W-:-:S03]  /*6a90*/  IMAD.MOV.U32 R17, RZ, RZ, RZ ;  /* 0x000000ffff117224 */ /* 0x000fc600078e00ff */
[----:B------:R-:W-:Y:S01]  /*6aa0*/  ISETP.NE.AND P3, PT, R14, RZ, PT ;  /* 0x000000ff0e00720c */ /* 0x000fe20003f65270 */
[----:B--2---:R-:W-:Y:S01]  /*6ab0*/  UIADD3 UR4, UPT, UPT, UR4, 0x1, URZ ;  /* 0x0000000104047890 */ /* 0x004fe2000fffe0ff */
[----:B0-----:R-:W-:-:S05]  /*6ac0*/  VIADD R15, R15, 0x2 ;  /* 0x000000020f0f7836 */ /* 0x001fca0000000000 */
[----:B------:R-:W-:Y:S01]  /*6ad0*/  IMAD R4, R15, UR4, RZ ;  /* 0x000000040f047c24 */ /* 0x000fe2000f8e02ff */
[----:B------:R-:W-:Y:S06]  /*6ae0*/  @!P0 BRA `(.L_x_337) ;  /* 0x0000000000848947 */ /* 0x000fec0003800000 */
[----:B------:R-:W0:Y:S01]  /*6af0*/  LDC.64 R8, c[0x0][0x398] ;  /* 0x0000e600ff087b82 */ /* 0x000e220000000a00 */
[----:B------:R-:W-:Y:S01]  /*6b00*/  LOP3.LUT R17, R3, 0xfffffffc, RZ, 0xc0, !PT ;  /* 0xfffffffc03117812 */ /* 0x000fe200078ec0ff */
[----:B------:R-:W-:-:S03]  /*6b10*/  IMAD.MOV.U32 R21, RZ, RZ, RZ ;  /* 0x000000ffff157224 */ /* 0x000fc600078e00ff */
[----:B------:R-:W-:-:S07]  /*6b20*/  IADD3 R16, PT, PT, -R17, RZ, RZ ;  /* 0x000000ff11107210 */ /* 0x000fce0007ffe1ff */
.L_x_338:
[----:B--2---:R-:W2:Y:S01]  /*6b30*/  LDCU UR4, c[0x3][URZ] ;  /* 0x00c00000ff0477ac */ /* 0x004ea20008000800 */
[----:B------:R-:W-:-:S05]  /*6b40*/  IMAD.IADD R29, R2, 0x1, R21 ;  /* 0x00000001021d7824 */ /* 0x000fca00078e0215 */
[C---:B--2---:R-:W-:Y:S02]  /*6b50*/  ISETP.GT.AND P0, PT, R29.reuse, UR4, PT ;  /* 0x000000041d007c0c */ /* 0x044fe4000bf04270 */
        /* <DEDUP_REMOVED lines=21> */
[----:B------:R-:W-:Y:S01]  /*6cb0*/  IADD3 R16, PT, PT, R16, 0x4, RZ ;  /* 0x0000000410107810 */ /* 0x000fe20007ffe0ff */
[----:B------:R-:W-:-:S03]  /*6cc0*/  VIADD R21, R21, 0x4 ;  /* 0x0000000415157836 */ /* 0x000fc60000000000 */
[----:B------:R-:W-:Y:S01]  /*6cd0*/  ISETP.NE.AND P0, PT, R16, RZ, PT ;  /* 0x000000ff1000720c */ /* 0x000fe20003f05270 */
[----:B---3--:R2:W-:-:S12]  /*6ce0*/  @!P1 STG.E desc[UR10][R12.64+0xc], R23 ;  /* 0x00000c170c009986 */ /* 0x0085d8000c10190a */
[----:B------:R-:W-:Y:S05]  /*6cf0*/  @P0 BRA `(.L_x_338) ;  /* 0xfffffffc008c0947 */ /* 0x000fea000383ffff */
.L_x_337:
[----:B-1----:R-:W-:Y:S05]  /*6d00*/  BSYNC.RECONVERGENT B2 ;  /* 0x0000000000027941 */ /* 0x002fea0003800200 */
.L_x_336:
[----:B------:R-:W-:Y:S05]  /*6d10*/  @!P3 BRA `(.L_x_335) ;  /* 0x00000000004cb947 */ /* 0x000fea0003800000 */
[----:B------:R-:W-:Y:S01]  /*6d20*/  BSSY.RECONVERGENT B2, `(.L_x_335) ;  /* 0x0000012000027945 */ /* 0x000fe20003800200 */
[----:B------:R-:W-:-:S07]  /*6d30*/  IMAD.MOV R14, RZ, RZ, -R14 ;  /* 0x000000ffff0e7224 */ /* 0x000fce00078e0a0e */
.L_x_340:
        /* <DEDUP_REMOVED lines=9> */
[----:B------:R-:W-:-:S04]  /*6dd0*/  @!P0 IMAD.WIDE R10, R15, 0x4, R8 ;  /* 0x000000040f0a8825 */ /* 0x000fc800078e0208 */
[----:B------:R-:W-:Y:S01]  /*6de0*/  VIADD R14, R14, 0x1 ;  /* 0x000000010e0e7836 */ /* 0x000fe20000000000 */
[----:B--2---:R0:W-:Y:S04]  /*6df0*/  @!P0 STG.E desc[UR10][R10.64], R13 ;  /* 0x0000000d0a008986 */ /* 0x0041e8000c10190a */
[----:B------:R-:W-:-:S13]  /*6e00*/  ISETP.NE.AND P0, PT, R14, RZ, PT ;  /* 0x000000ff0e00720c */ /* 0x000fda0003f05270 */
[----:B0-----:R-:W-:Y:S05]  /*6e10*/  @!P0 BRA `(.L_x_339) ;  /* 0x0000000000088947 */ /* 0x001fea0003800000 */
[----:B------:R-:W-:Y:S01]  /*6e20*/  IADD3 R17, PT, PT, R17, 0x1, RZ ;  /* 0x0000000111117810 */ /* 0x000fe20007ffe0ff */
[----:B------:R-:W-:Y:S06]  /*6e30*/  BRA `(.L_x_340) ;  /* 0xfffffffc00c07947 */ /* 0x000fec000383ffff */
.L_x_339:
[----:B------:R-:W-:Y:S05]  /*6e40*/  BSYNC.RECONVERGENT B2 ;  /* 0x0000000000027941 */ /* 0x000fea0003800200 */
.L_x_335:
[----:B-1----:R-:W-:Y:S05]  /*6e50*/  BSYNC.RECONVERGENT B1 ;  /* 0x0000000000017941 */ /* 0x002fea0003800200 */
.L_x_334:
[----:B------:R-:W-:Y:S05]  /*6e60*/  BRA `(.L_x_290) ;  /* 0x0000000c00f87947 */ /* 0x000fea0003800000 */
.L_x_317:
[----:B------:R-:W-:Y:S01]  /*6e70*/  UIADD3 UR4, UPT, UPT, UR9, -0x1, UR7 ;  /* 0xffffffff09047890 */ /* 0x000fe2000fffe007 */
[----:B------:R-:W-:Y:S05]  /*6e80*/  BSSY.RECONVERGENT B1, `(.L_x_290) ;  /* 0x00000fc000017945 */ /* 0x000fea0003800200 */
[----:B------:R-:W-:-:S05]  /*6e90*/  IMAD R4, R19, UR4, RZ ;  /* 0x0000000413047c24 */ /* 0x000fca000f8e02ff */
[----:B------:R-:W-:-:S13]  /*6ea0*/  ISETP.NE.AND P0, PT, R5, R4, PT ;  /* 0x000000040500720c */ /* 0x000fda0003f05270 */
[----:B------:R-:W-:Y:S05]  /*6eb0*/  @!P0 BRA `(.L_x_341) ;  /* 0x0000000400388947 */ /* 0x000fea0003800000 */
[----:B------:R-:W-:-:S13]  /*6ec0*/  ISETP.GT.U32.AND P0, PT, R6, 0x7ffffffe, PT ;  /* 0x7ffffffe0600780c */ /* 0x000fda0003f04070 */
[----:B------:R-:W-:Y:S05]  /*6ed0*/  @P0 BRA `(.L_x_342) ;  /* 0x0000000c00d80947 */ /* 0x000fea0003800000 */
[----:B------:R-:W2:Y:S01]  /*6ee0*/  LDC R9, c[0x3][RZ] ;  /* 0x00c00000ff097b82 */ /* 0x000ea20000000800 */
[----:B------:R-:W-:Y:S01]  /*6ef0*/  ISETP.GE.U32.AND P0, PT, R6, 0x3, PT ;  /* 0x000000030600780c */ /* 0x000fe20003f06070 */
[----:B------:R-:W-:Y:S01]  /*6f00*/  BSSY.RECONVERGENT B2, `(.L_x_343) ;  /* 0x0000035000027945 */ /* 0x000fe20003800200 */
[----:B------:R-:W-:Y:S01]  /*6f10*/  LOP3.LUT R4, R19, 0x3, RZ, 0xc0, !PT ;  /* 0x0000000313047812 */ /* 0x000fe200078ec0ff */
[----:B------:R-:W-:-:S03]  /*6f20*/  IMAD.MOV.U32 R8, RZ, RZ, RZ ;  /* 0x000000ffff087224 */ /* 0x000fc600078e00ff */
[----:B------:R-:W-:Y:S01]  /*6f30*/  ISETP.NE.AND P3, PT, R4, RZ, PT ;  /* 0x000000ff0400720c */ /* 0x000fe20003f65270 */
[----:B--2---:R-:W-:-:S06]  /*6f40*/  VIADD R10, R9, 0x2 ;  /* 0x00000002090a7836 */ /* 0x004fcc0000000000 */
[----:B------:R-:W-:Y:S06]  /*6f50*/  @!P0 BRA `(.L_x_344) ;  /* 0x0000000000bc8947 */ /* 0x000fec0003800000 */
[----:B------:R-:W-:Y:S01]  /*6f60*/  VIADD R11, R5, 0x2 ;  /* 0x00000002050b7836 */ /* 0x000fe20000000000 */
        /* <DEDUP_REMOVED lines=10> */
.L_x_345:
[----:B------:R-:W0:Y:S01]  /*7010*/  LDCU UR4, c[0x3][URZ] ;  /* 0x00c00000ff0477ac */ /* 0x000e220008000800 */
[----:B--2---:R-:W-:-:S05]  /*7020*/  VIADD R14, R18, 0xffffffff ;  /* 0xffffffff120e7836 */ /* 0x004fca0000000000 */
        /* <DEDUP_REMOVED lines=14> */
[----:B------:R-:W3:Y:S02]  /*7110*/  @!P0 LDC.64 R20, c[0x0][0x398] ;  /* 0x0000e600ff148b82 */ /* 0x000ee40000000a00 */
[----:B---3--:R-:W-:-:S04]  /*7120*/  @!P0 IMAD.WIDE R20, R11, 0x4, R20 ;  /* 0x000000040b148825 */ /* 0x008fc800078e0214 */
[----:B------:R-:W-:Y:S01]  /*7130*/  VIADD R24, R18, 0x2 ;  /* 0x0000000212187836 */ /* 0x000fe20000000000 */
[----:B--2---:R2:W-:Y:S04]  /*7140*/  @!P1 STG.E desc[UR10][R14.64], R27 ;  /* 0x0000001b0e009986 */ /* 0x0045e8000c10190a */
[----:B------:R-:W3:Y:S01]  /*7150*/  @!P0 LDG.E R29, desc[UR10][R20.64+0x4] ;  /* 0x0000040a141d8981 */ /* 0x000ee2000c1e1900 */
[----:B------:R-:W-:-:S04]  /*7160*/  ISETP.GT.AND P1, PT, R24, UR4, PT ;  /* 0x0000000418007c0c */ /* 0x000fc8000bf24270 */
[----:B------:R-:W-:-:S13]  /*7170*/  ISETP.LT.OR P1, PT, R24, 0x1, P1 ;  /* 0x000000011800780c */ /* 0x000fda0000f21670 */
[----:B0-----:R-:W0:Y:S02]  /*7180*/  @!P1 LDC.64 R16, c[0x0][0x398] ;  /* 0x0000e600ff109b82 */ /* 0x001e240000000a00 */
[----:B0-----:R-:W-:Y:S01]  /*7190*/  @!P1 IMAD.WIDE R16, R13, 0x4, R16 ;  /* 0x000000040d109825 */ /* 0x001fe200078e0210 */
[----:B---3--:R2:W-:Y:S04]  /*71a0*/  @!P0 STG.E desc[UR10][R20.64], R29 ;  /* 0x0000001d14008986 */ /* 0x0085e8000c10190a */
[----:B------:R-:W3:Y:S01]  /*71b0*/  @!P1 LDG.E R25, desc[UR10][R16.64+0x4] ;  /* 0x0000040a10199981 */ /* 0x000ee2000c1e1900 */
[----:B------:R-:W-:Y:S01]  /*71c0*/  VIADD R23, R23, 0x4 ;  /* 0x0000000417177836 */ /* 0x000fe20000000000 */
[----:B------:R-:W-:Y:S01]  /*71d0*/  IADD3 R12, PT, PT, R9, R12, RZ ;  /* 0x0000000c090c7210 */ /* 0x000fe20007ffe0ff */
[----:B------:R-:W-:-:S02]  /*71e0*/  VIADD R18, R18, 0x4 ;  /* 0x0000000412127836 */ /* 0x000fc40000000000 */
[----:B------:R-:W-:Y:S01]  /*71f0*/  IMAD.IADD R22, R9, 0x1, R22 ;  /* 0x0000000109167824 */ /* 0x000fe200078e0216 */
[----:B------:R-:W-:Y:S01]  /*7200*/  ISETP.NE.AND P0, PT, R23, RZ, PT ;  /* 0x000000ff1700720c */ /* 0x000fe20003f05270 */
[C---:B------:R-:W-:Y:S02]  /*7210*/  IMAD.IADD R11, R9.reuse, 0x1, R11 ;  /* 0x00000001090b7824 */ /* 0x040fe400078e020b */
[----:B------:R-:W-:Y:S01]  /*7220*/  IMAD.IADD R13, R9, 0x1, R13 ;  /* 0x00000001090d7824 */ /* 0x000fe200078e020d */
[----:B---3--:R2:W-:Y:S09]  /*7230*/  @!P1 STG.E desc[UR10][R16.64], R25 ;  /* 0x0000001910009986 */ /* 0x0085f2000c10190a */
[----:B------:R-:W-:Y:S05]  /*7240*/  @P0 BRA `(.L_x_345) ;  /* 0xfffffffc00700947 */ /* 0x000fea000383ffff */
.L_x_344:
[----:B-1----:R-:W-:Y:S05]  /*7250*/  BSYNC.RECONVERGENT B2 ;  /* 0x0000000000027941 */ /* 0x002fea0003800200 */
.L_x_343:
[----:B------:R-:W-:Y:S05]  /*7260*/  @!P3 BRA `(.L_x_342) ;  /* 0x0000000800f4b947 */ /* 0x000fea0003800000 */
[----:B------:R-:W-:Y:S01]  /*7270*/  IMAD.IADD R11, R5, 0x1, R8 ;  /* 0x00000001050b7824 */ /* 0x000fe200078e0208 */
[----:B------:R-:W-:Y:S01]  /*7280*/  BSSY.RECONVERGENT B2, `(.L_x_346) ;  /* 0x0000010000027945 */ /* 0x000fe20003800200 */
[----:B------:R-:W-:Y:S02]  /*7290*/  IMAD.MOV R4, RZ, RZ, -R4 ;  /* 0x000000ffff047224 */ /* 0x000fe400078e0a04 */
[----:B0-----:R-:W-:-:S07]  /*72a0*/  IMAD R13, R10, R11, RZ ;  /* 0x0000000b0a0d7224 */ /* 0x001fce00078e02ff */
.L_x_348:
[----:B------:R-:W0:Y:S02]  /*72b0*/  LDCU UR4, c[0x3][URZ] ;  /* 0x00c00000ff0477ac */ /* 0x000e240008000800 */
[----:B0-----:R-:W-:-:S04]  /*72c0*/  ISETP.GT.AND P0, PT, R11, UR4, PT ;  /* 0x000000040b007c0c */ /* 0x001fc8000bf04270 */
[----:B------:R-:W-:-:S13]  /*72d0*/  ISETP.LT.OR P0, PT, R11, 0x1, P0 ;  /* 0x000000010b00780c */ /* 0x000fda0000701670 */
[----:B------:R-:W0:Y:S02]  /*72e0*/  @!P0 LDC.64 R8, c[0x0][0x398] ;  /* 0x0000e600ff088b82 */ /* 0x000e240000000a00 */
[----:B0-----:R-:W-:-:S05]  /*72f0*/  @!P0 IMAD.WIDE R8, R13, 0x4, R8 ;  /* 0x000000040d088825 */ /* 0x001fca00078e0208 */
[----:B--2---:R-:W2:Y:S01]  /*7300*/  @!P0 LDG.E R15, desc[UR10][R8.64+0x4] ;  /* 0x0000040a080f8981 */ /* 0x004ea2000c1e1900 */
[----:B------:R-:W-:-:S03]  /*7310*/  IADD3 R4, PT, PT, R4, 0x1, RZ ;  /* 0x0000000104047810 */ /* 0x000fc60007ffe0ff */
[----:B--2---:R0:W-:Y:S01]  /*7320*/  @!P0 STG.E desc[UR10][R8.64], R15 ;  /* 0x0000000f08008986 */ /* 0x0041e2000c10190a */
[----:B------:R-:W-:-:S13]  /*7330*/  ISETP.NE.AND P0, PT, R4, RZ, PT ;  /* 0x000000ff0400720c */ /* 0x000fda0003f05270 */
[----:B0-----:R-:W-:Y:S05]  /*7340*/  @!P0 BRA `(.L_x_347) ;  /* 0x00000000000c8947 */ /* 0x001fea0003800000 */
[----:B------:R-:W-:Y:S02]  /*7350*/  VIADD R11, R11, 0x1 ;  /* 0x000000010b0b7836 */ /* 0x000fe40000000000 */
[----:B------:R-:W-:Y:S01]  /*7360*/  IMAD.IADD R13, R10, 0x1, R13 ;  /* 0x000000010a0d7824 */ /* 0x000fe200078e020d */
[----:B------:R-:W-:Y:S06]  /*7370*/  BRA `(.L_x_348) ;  /* 0xfffffffc00cc7947 */ /* 0x000fec000383ffff */
.L_x_347:
[----:B------:R-:W-:Y:S05]  /*7380*/  BSYNC.RECONVERGENT B2 ;  /* 0x0000000000027941 */ /* 0x000fea0003800200 */
.L_x_346:
[----:B------:R-:W-:Y:S05]  /*7390*/  BRA `(.L_x_342) ;  /* 0x0000000800a87947 */ /* 0x000fea0003800000 */
.L_x_341:
[----:B------:R-:W-:Y:S01]  /*73a0*/  ISETP.GT.U32.AND P0, PT, R6, 0x7ffffffe, PT ;  /* 0x7ffffffe0600780c */ /* 0x000fe20003f04070 */
[----:B------:R-:W-:-:S12]  /*73b0*/  BSSY.RECONVERGENT B2, `(.L_x_349) ;  /* 0x000004a000027945 */ /* 0x000fd80003800200 */
        /* <DEDUP_REMOVED lines=9> */
[C---:B0-----:R-:W-:Y:S01]  /*7450*/  IADD3 R13, PT, PT, R5.reuse, 0x3, RZ ;  /* 0x00000003050d7810 */ /* 0x041fe20007ffe0ff */
[----:B------:R-:W-:Y:S01]  /*7460*/  VIADD R11, R5, 0x2 ;  /* 0x00000002050b7836 */ /* 0x000fe20000000000 */
[----:B------:R-:W-:Y:S01]  /*7470*/  LOP3.LUT R8, R19, 0xfffffffc, RZ, 0xc0, !PT ;  /* 0xfffffffc13087812 */ /* 0x000fe200078ec0ff */
[-C--:B------:R-:W-:Y:S01]  /*7480*/  IMAD R12, R7, R10.reuse, RZ ;  /* 0x0000000a070c7224 */ /* 0x080fe200078e02ff */
[----:B------:R-:W-:Y:S01]  /*7490*/  LEA R9, R9, 0x8, 0x2 ;  /* 0x0000000809097811 */ /* 0x000fe200078e10ff */
[C---:B------:R-:W-:Y:S02]  /*74a0*/  VIADD R18, R5.reuse, 0x1 ;  /* 0x0000000105127836 */ /* 0x040fe40000000000 */
[----:B------:R-:W-:Y:S02]  /*74b0*/  IMAD R22, R5, R10, R10 ;  /* 0x0000000a05167224 */ /* 0x000fe400078e020a */
[C---:B------:R-:W-:Y:S02]  /*74c0*/  IMAD R11, R10.reuse, R11, RZ ;  /* 0x0000000b0a0b7224 */ /* 0x040fe400078e02ff */
[----:B------:R-:W-:-:S02]  /*74d0*/  IMAD R13, R10, R13, RZ ;  /* 0x0000000d0a0d7224 */ /* 0x000fc400078e02ff */
[----:B------:R-:W-:Y:S02]  /*74e0*/  IMAD R12, R19, R12, RZ ;  /* 0x0000000c130c7224 */ /* 0x000fe400078e02ff */
[----:B------:R-:W-:-:S07]  /*74f0*/  IMAD.MOV R23, RZ, RZ, -R8 ;  /* 0x000000ffff177224 */ /* 0x000fce00078e0a08 */
.L_x_353:
        /* <DEDUP_REMOVED lines=27> */
[----:B------:R-:W-:Y:S01]  /*76b0*/  IADD3 R23, PT, PT, R23, 0x4, RZ ;  /* 0x0000000417177810 */ /* 0x000fe20007ffe0ff */
[----:B------:R-:W-:Y:S02]  /*76c0*/  VIADD R18, R18, 0x4 ;  /* 0x0000000412127836 */ /* 0x000fe40000000000 */
[----:B------:R-:W-:Y:S01]  /*76d0*/  IMAD.IADD R12, R9, 0x1, R12 ;  /* 0x00000001090c7824 */ /* 0x000fe200078e020c */
[----:B------:R-:W-:Y:S01]  /*76e0*/  ISETP.NE.AND P0, PT, R23, RZ, PT ;  /* 0x000000ff1700720c */ /* 0x000fe20003f05270 */
[----:B------:R-:W-:-:S02]  /*76f0*/  IMAD.IADD R22, R9, 0x1, R22 ;  /* 0x0000000109167824 */ /* 0x000fc400078e0216 */
[C---:B------:R-:W-:Y:S02]  /*7700*/  IMAD.IADD R11, R9.reuse, 0x1, R11 ;  /* 0x00000001090b7824 */ /* 0x040fe400078e020b */
[----:B------:R-:W-:Y:S01]  /*7710*/  IMAD.IADD R13, R9, 0x1, R13 ;  /* 0x00000001090d7824 */ /* 0x000fe200078e020d */
[----:B---3--:R2:W-:Y:S07]  /*7720*/  @!P1 STG.E desc[UR10][R16.64], R25 ;  /* 0x0000001910009986 */ /* 0x0085ee000c10190a */
[----:B------:R-:W-:Y:S05]  /*7730*/  @P0 BRA `(.L_x_353) ;  /* 0xfffffffc00700947 */ /* 0x000fea000383ffff */
.L_x_352:
[----:B-1----:R-:W-:Y:S05]  /*7740*/  BSYNC.RECONVERGENT B3 ;  /* 0x0000000000037941 */ /* 0x002fea0003800200 */
.L_x_351:
[----:B------:R-:W-:Y:S05]  /*7750*/  @!P3 BRA `(.L_x_350) ;  /* 0x00000000003cb947 */ /* 0x000fea0003800000 */
[----:B------:R-:W-:Y:S01]  /*7760*/  IADD3 R11, PT, PT, R5, R8, RZ ;  /* 0x00000008050b7210 */ /* 0x000fe20007ffe0ff */
[----:B------:R-:W-:-:S04]  /*7770*/  IMAD.MOV R4, RZ, RZ, -R4 ;  /* 0x000000ffff047224 */ /* 0x000fc800078e0a04 */
[----:B0-----:R-:W-:-:S07]  /*7780*/  IMAD R13, R10, R11, RZ ;  /* 0x0000000b0a0d7224 */ /* 0x001fce00078e02ff */
.L_x_354:
[----:B------:R-:W0:Y:S02]  /*7790*/  LDCU UR4, c[0x3][URZ] ;  /* 0x00c00000ff0477ac */ /* 0x000e240008000800 */
[----:B0-----:R-:W-:-:S04]  /*77a0*/  ISETP.GT.AND P0, PT, R11, UR4, PT ;  /* 0x000000040b007c0c */ /* 0x001fc8000bf04270 */
[----:B------:R-:W-:-:S13]  /*77b0*/  ISETP.LT.OR P0, PT, R11, 0x1, P0 ;  /* 0x000000010b00780c */ /* 0x000fda0000701670 */
[----:B------:R-:W0:Y:S02]  /*77c0*/  @!P0 LDC.64 R8, c[0x0][0x398] ;  /* 0x0000e600ff088b82 */ /* 0x000e240000000a00 */
[----:B0-----:R-:W-:-:S05]  /*77d0*/  @!P0 IMAD.WIDE R8, R13, 0x4, R8 ;  /* 0x000000040d088825 */ /* 0x001fca00078e0208 */
[----:B--2---:R-:W2:Y:S01]  /*77e0*/  @!P0 LDG.E R15, desc[UR10][R8.64+0x4] ;  /* 0x0000040a080f8981 */ /* 0x004ea2000c1e1900 */
[----:B------:R-:W-:Y:S02]  /*77f0*/  VIADD R4, R4, 0x1 ;  /* 0x0000000104047836 */ /* 0x000fe40000000000 */
[----:B------:R-:W-:Y:S02]  /*7800*/  VIADD R11, R11, 0x1 ;  /* 0x000000010b0b7836 */ /* 0x000fe40000000000 */
[----:B------:R-:W-:Y:S01]  /*7810*/  IMAD.IADD R13, R10, 0x1, R13 ;  /* 0x000000010a0d7824 */ /* 0x000fe200078e020d */
[----:B--2---:R3:W-:Y:S01]  /*7820*/  @!P0 STG.E desc[UR10][R8.64], R15 ;  /* 0x0000000f08008986 */ /* 0x0047e2000c10190a */
[----:B------:R-:W-:-:S13]  /*7830*/  ISETP.NE.AND P0, PT, R4, RZ, PT ;  /* 0x000000ff0400720c */ /* 0x000fda0003f05270 */
[----:B---3--:R-:W-:Y:S05]  /*7840*/  @P0 BRA `(.L_x_354) ;  /* 0xfffffffc00d00947 */ /* 0x008fea000383ffff */
.L_x_350:
[----:B-1----:R-:W-:Y:S05]  /*7850*/  BSYNC.RECONVERGENT B2 ;  /* 0x0000000000027941 */ /* 0x002fea0003800200 */
.L_x_349:
[----:B--2---:R-:W1:Y:S01]  /*7860*/  LDC R17, c[0x3][RZ] ;  /* 0x00c00000ff117b82 */ /* 0x004e620000000800 */
[----:B------:R-:W-:Y:S01]  /*7870*/  ISETP.GT.U32.AND P0, PT, R0, 0x7ffffffe, PT ;  /* 0x7ffffffe0000780c */ /* 0x000fe20003f04070 */
[----:B------:R-:W-:Y:S01]  /*7880*/  BSSY.RECONVERGENT B2, `(.L_x_355) ;  /* 0x0000049000027945 */ /* 0x000fe20003800200 */
[----:B-1----:R-:W-:-:S11]  /*7890*/  VIADD R17, R17, 0x1 ;  /* 0x0000000111117836 */ /* 0x002fd60000000000 */
[----:B------:R-:W-:Y:S05]  /*78a0*/  @P0 BRA `(.L_x_356) ;  /* 0x0000000400180947 */ /* 0x000fea0003800000 */
[----:B------:R-:W1:Y:S01]  /*78b0*/  LDCU UR4, c[0x3][URZ] ;  /* 0x00c00000ff0477ac */ /* 0x000e620008000800 */
[----:B------:R-:W-:Y:S01]  /*78c0*/  ISETP.GE.U32.AND P0, PT, R0, 0x3, PT ;  /* 0x000000030000780c */ /* 0x000fe20003f06070 */
[----:B------:R-:W-:Y:S01]  /*78d0*/  BSSY.RECONVERGENT B3, `(.L_x_357) ;  /* 0x000002f000037945 */ /* 0x000fe20003800200 */
[----:B------:R-:W-:Y:S01]  /*78e0*/  LOP3.LUT R16, R3, 0x3, RZ, 0xc0, !PT ;  /* 0x0000000303107812 */ /* 0x000fe200078ec0ff */
[----:B------:R-:W-:Y:S01]  /*78f0*/  IMAD.MOV.U32 R4, RZ, RZ, RZ ;  /* 0x000000ffff047224 */ /* 0x000fe200078e00ff */
[----:B-1----:R-:W-:-:S05]  /*7900*/  MOV R21, UR4 ;  /* 0x0000000400157c02 */ /* 0x002fca0008000f00 */
[----:B0-----:R-:W-:-:S04]  /*7910*/  VIADD R23, R21, 0x2 ;  /* 0x0000000215177836 */ /* 0x001fc80000000000 */
[----:B------:R-:W-:Y:S01]  /*7920*/  IMAD R18, R17, R23, RZ ;  /* 0x0000001711127224 */ /* 0x000fe200078e02ff */
[----:B------:R-:W-:Y:S06]  /*7930*/  @!P0 BRA `(.L_x_358) ;  /* 0x0000000000a08947 */ /* 0x000fec0003800000 */
[----:B------:R-:W0:Y:S01]  /*7940*/  LDC.64 R8, c[0x0][0x398] ;  /* 0x0000e600ff087b82 */ /* 0x000e220000000a00 */
[----:B------:R-:W-:Y:S01]  /*7950*/  IMAD.IADD R22, R18, 0x1, -R21 ;  /* 0x0000000112167824 */ /* 0x000fe200078e0a15 */
[----:B------:R-:W-:Y:S01]  /*7960*/  LOP3.LUT R4, R3, 0xfffffffc, RZ, 0xc0, !PT ;  /* 0xfffffffc03047812 */ /* 0x000fe200078ec0ff */
[----:B------:R-:W-:Y:S02]  /*7970*/  IMAD.MOV.U32 R24, RZ, RZ, RZ ;  /* 0x000000ffff187224 */ /* 0x000fe400078e00ff */
[----:B------:R-:W-:-:S07]  /*7980*/  IMAD.MOV.U32 R20, RZ, RZ, -0x2 ;  /* 0xfffffffeff147424 */ /* 0x000fce00078e00ff */
.L_x_361:
[----:B------:R-:W1:Y:S01]  /*7990*/  LDCU UR4, c[0x3][URZ] ;  /* 0x00c00000ff0477ac */ /* 0x000e620008000800 */
[----:B--2---:R-:W-:Y:S01]  /*79a0*/  VIADD R11, R22, 0xfffffffe ;  /* 0xfffffffe160b7836 */ /* 0x004fe20000000000 */
[----:B------:R-:W-:Y:S03]  /*79b0*/  BSSY.RECONVERGENT B4, `(.L_x_359) ;  /* 0x000000a000047945 */ /* 0x000fe60003800200 */
[----:B0-----:R-:W-:-:S04]  /*79c0*/  IMAD.WIDE R10, R11, 0x4, R8 ;  /* 0x000000040b0a7825 */ /* 0x001fc800078e0208 */
[----:B------:R-:W-:Y:S01]  /*79d0*/  IMAD.WIDE R12, R23, 0x4, R10 ;  /* 0x00000004170c7825 */ /* 0x000fe200078e020a */
[----:B-1----:R-:W-:-:S04]  /*79e0*/  MOV R21, UR4 ;  /* 0x0000000400157c02 */ /* 0x002fc80008000f00 */
[CC--:B------:R-:W-:Y:S02]  /*79f0*/  ISETP.GT.AND P0, PT, R24.reuse, R21.reuse, PT ;  /* 0x000000151800720c */ /* 0x0c0fe40003f04270 */
[----:B------:R-:W-:Y:S02]  /*7a00*/  ISETP.GE.AND P1, PT, R24, R21, PT ;  /* 0x000000151800720c */ /* 0x000fe40003f26270 */
[----:B------:R-:W-:-:S13]  /*7a10*/  ISETP.EQ.OR P0, PT, R20, -0x2, P0 ;  /* 0xfffffffe1400780c */ /* 0x000fda0000702670 */
[----:B------:R-:W-:Y:S05]  /*7a20*/  @P0 BRA `(.L_x_360) ;  /* 0x0000000000080947 */ /* 0x000fea0003800000 */
[----:B------:R-:W2:Y:S04]  /*7a30*/  LDG.E R15, desc[UR10][R10.64] ;  /* 0x0000000a0a0f7981 */ /* 0x000ea8000c1e1900 */
[----:B--2---:R0:W-:Y:S02]  /*7a40*/  STG.E desc[UR10][R12.64], R15 ;  /* 0x0000000f0c007986 */ /* 0x0041e4000c10190a */
.L_x_360:
[----:B------:R-:W-:Y:S05]  /*7a50*/  BSYNC.RECONVERGENT B4 ;  /* 0x0000000000047941 */ /* 0x000fea0003800200 */
.L_x_359:
[----:B------:R-:W2:Y:S01]  /*7a60*/  @!P1 LDG.E R25, desc[UR10][R10.64+0x4] ;  /* 0x0000040a0a199981 */ /* 0x000ea2000c1e1900 */
[----:B------:R-:W-:Y:S01]  /*7a70*/  VIADD R14, R24, 0x2 ;  /* 0x00000002180e7836 */ /* 0x000fe20000000000 */
[----:B------:R-:W1:Y:S04]  /*7a80*/  LDCU.64 UR4, c[0x0][0x398] ;  /* 0x00007300ff0477ac */ /* 0x000e680008000a00 */
[----:B------:R-:W-:Y:S01]  /*7a90*/  ISETP.GT.AND P0, PT, R14, R21, PT ;  /* 0x000000150e00720c */ /* 0x000fe20003f04270 */
[----:B0-----:R-:W-:Y:S02]  /*7aa0*/  VIADD R15, R20, 0x2 ;  /* 0x00000002140f7836 */ /* 0x001fe40000000000 */
        /* <DEDUP_REMOVED lines=17> */
.L_x_358:
[----:B------:R-:W-:Y:S05]  /*7bc0*/  BSYNC.RECONVERGENT B3 ;  /* 0x0000000000037941 */ /* 0x000fea0003800200 */
.L_x_357:
        /* <DEDUP_REMOVED lines=8> */
.L_x_362:
[----:B------:R-:W0:Y:S01]  /*7c50*/  LDCU UR4, c[0x3][URZ] ;  /* 0x00c00000ff0477ac */ /* 0x000e220008000800 */
[----:B-1----:R-:W-:Y:S01]  /*7c60*/  IMAD.WIDE R14, R21, 0x4, R8 ;  /* 0x00000004150e7825 */ /* 0x002fe200078e0208 */
[----:B0-----:R-:W-:-:S04]  /*7c70*/  ISETP.GT.AND P0, PT, R4, UR4, PT ;  /* 0x0000000404007c0c */ /* 0x001fc8000bf04270 */
[----:B------:R-:W-:-:S13]  /*7c80*/  ISETP.EQ.OR P0, PT, R4, RZ, P0 ;  /* 0x000000ff0400720c */ /* 0x000fda0000702670 */
[----:B------:R-:W2:Y:S01]  /*7c90*/  @!P0 LDG.E R15, desc[UR10][R14.64] ;  /* 0x0000000a0e0f8981 */ /* 0x000ea2000c1e1900 */
[----:B------:R-:W-:Y:S01]  /*7ca0*/  IMAD.WIDE R12, R21, 0x4, R10 ;  /* 0x00000004150c7825 */ /* 0x000fe200078e020a */
[----:B------:R-:W-:-:S03]  /*7cb0*/  IADD3 R4, PT, PT, R4, 0x1, RZ ;  /* 0x0000000104047810 */ /* 0x000fc60007ffe0ff */
[----:B------:R-:W-:Y:S02]  /*7cc0*/  VIADD R16, R16, 0x1 ;  /* 0x0000000110107836 */ /* 0x000fe40000000000 */
[----:B------:R-:W-:Y:S01]  /*7cd0*/  VIADD R21, R21, 0x1 ;  /* 0x0000000115157836 */ /* 0x000fe20000000000 */
[----:B--2---:R3:W-:Y:S02]  /*7ce0*/  @!P0 STG.E desc[UR10][R12.64], R15 ;  /* 0x0000000f0c008986 */ /* 0x0047e4000c10190a */
[----:B------:R-:W-:-:S13]  /*7cf0*/  ISETP.NE.AND P0, PT, R16, RZ, PT ;  /* 0x000000ff1000720c */ /* 0x000fda0003f05270 */
[----:B---3--:R-:W-:Y:S05]  /*7d00*/  @P0 BRA `(.L_x_362) ;  /* 0xfffffffc00d00947 */ /* 0x008fea000383ffff */
.L_x_356:
[----:B------:R-:W-:Y:S05]  /*7d10*/  BSYNC.RECONVERGENT B2 ;  /* 0x0000000000027941 */ /* 0x000fea0003800200 */
.L_x_355:
[----:B0-2---:R-:W0:Y:S08]  /*7d20*/  LDC R13, c[0x3][RZ] ;  /* 0x00c00000ff0d7b82 */ /* 0x005e300000000800 */
[----:B------:R-:W1:Y:S01]  /*7d30*/  LDC.64 R10, c[0x0][0x398] ;  /* 0x0000e600ff0a7b82 */ /* 0x000e620000000a00 */
[C---:B0-----:R-:W-:Y:S01]  /*7d40*/  ISETP.NE.AND P0, PT, R13.reuse, -0x1, PT ;  /* 0xffffffff0d00780c */ /* 0x041fe20003f05270 */
[----:B------:R-:W-:-:S04]  /*7d50*/  VIADD R4, R13, 0x2 ;  /* 0x000000020d047836 */ /* 0x000fc80000000000 */
[----:B------:R-:W-:-:S08]  /*7d60*/  IMAD R17, R17, R4, RZ ;  /* 0x0000000411117224 */ /* 0x000fd000078e02ff */
[----:B-1----:R-:W-:-:S05]  /*7d70*/  @!P0 IMAD.WIDE.U32 R8, R17, 0x4, R10 ;  /* 0x0000000411088825 */ /* 0x002fca00078e000a */
[----:B------:R-:W2:Y:S01]  /*7d80*/  @!P0 LDG.E R4, desc[UR10][R8.64+0x4] ;  /* 0x0000040a08048981 */ /* 0x000ea2000c1e1900 */
[----:B------:R-:W-:-:S05]  /*7d90*/  @P0 IADD3 R13, PT, PT, R17, -0x2, -R13 ;  /* 0xfffffffe110d0810 */ /* 0x000fca0007ffe80d */
[----:B------:R-:W-:-:S04]  /*7da0*/  @P0 IMAD.WIDE R12, R13, 0x4, R10 ;  /* 0x000000040d0c0825 */ /* 0x000fc800078e020a */
        /* <DEDUP_REMOVED lines=8> */
[----:B------:R3:W-:Y:S02]  /*7e30*/  @P0 STG.E desc[UR10][R10.64], R17 ;  /* 0x000000110a000986 */ /* 0x0007e4000c10190a */
.L_x_342:
[----:B-1----:R-:W-:Y:S05]  /*7e40*/  BSYNC.RECONVERGENT B1 ;  /* 0x0000000000017941 */ /* 0x002fea0003800200 */
.L_x_290:
[----:B------:R-:W-:Y:S05]  /*7e50*/  @P2 BRA `(.L_x_333) ;  /* 0x00000008008c2947 */ /* 0x000fea0003800000 */
[----:B------:R-:W-:Y:S01]  /*7e60*/  ISETP.GT.U32.AND P0, PT, R6, 0x7ffffffe, PT ;  /* 0x7ffffffe0600780c */ /* 0x000fe20003f04070 */
[----:B------:R-:W-:-:S12]  /*7e70*/  BSSY.RECONVERGENT B1, `(.L_x_363) ;  /* 0x0000045000017945 */ /* 0x000fd80003800200 */
[----:B------:R-:W-:Y:S05]  /*7e80*/  @P0 BRA `(.L_x_364) ;  /* 0x00000004000c0947 */ /* 0x000fea0003800000 */
[----:B------:R-:W-:Y:S01]  /*7e90*/  ISETP.GE.U32.AND P0, PT, R6, 0x3, PT ;  /* 0x000000030600780c */ /* 0x000fe20003f06070 */
[----:B------:R-:W-:Y:S01]  /*7ea0*/  BSSY.RECONVERGENT B2, `(.L_x_365) ;  /* 0x0000030000027945 */ /* 0x000fe20003800200 */
[----:B------:R-:W-:Y:S01]  /*7eb0*/  LOP3.LUT R4, R19, 0x3, RZ, 0xc0, !PT ;  /* 0x0000000313047812 */ /* 0x000fe200078ec0ff */
[----:B------:R-:W-:-:S03]  /*7ec0*/  IMAD.MOV.U32 R2, RZ, RZ, RZ ;  /* 0x000000ffff027224 */ /* 0x000fc600078e00ff */
[----:B------:R-:W-:-:S07]  /*7ed0*/  ISETP.NE.AND P1, PT, R4, RZ, PT ;  /* 0x000000ff0400720c */ /* 0x000fce0003f25270 */
[----:B------:R-:W-:Y:S06]  /*7ee0*/  @!P0 BRA `(.L_x_366) ;  /* 0x0000000000ac8947 */ /* 0x000fec0003800000 */
[----:B0-2---:R-:W0:Y:S01]  /*7ef0*/  LDC R13, c[0x3][RZ] ;  /* 0x00c00000ff0d7b82 */ /* 0x005e220000000800 */
[----:B------:R-:W2:Y:S01]  /*7f00*/  LDCU UR4, c[0x3][URZ] ;  /* 0x00c00000ff0477ac */ /* 0x000ea20008000800 */
[----:B------:R-:W-:Y:S01]  /*7f10*/  LOP3.LUT R2, R19, 0xfffffffc, RZ, 0xc0, !PT ;  /* 0xfffffffc13027812 */ /* 0x000fe200078ec0ff */
[----:B---3--:R-:W-:Y:S02]  /*7f20*/  IMAD.MOV.U32 R15, RZ, RZ, RZ ;  /* 0x000000ffff0f7224 */ /* 0x008fe400078e00ff */
[----:B----4-:R-:W-:Y:S02]  /*7f30*/  IMAD.MOV.U32 R11, RZ, RZ, 0x4 ;  /* 0x00000004ff0b7424 */ /* 0x010fe400078e00ff */
[----:B--2---:R-:W-:Y:S01]  /*7f40*/  IMAD.U32 R5, RZ, RZ, UR4 ;  /* 0x00000004ff057e24 */ /* 0x004fe2000f8e00ff */
[C---:B0-----:R-:W-:Y:S02]  /*7f50*/  LEA R12, R13.reuse, 0x8, 0x2 ;  /* 0x000000080d0c7811 */ /* 0x041fe400078e10ff */
[C---:B------:R-:W-:Y:S01]  /*7f60*/  SHF.L.U32 R10, R13.reuse, 0x1, RZ ;  /* 0x000000010d0a7819 */ /* 0x040fe200000006ff */
[----:B------:R-:W-:-:S07]  /*7f70*/  IMAD R13, R13, 0x3, RZ ;  /* 0x000000030d0d7824 */ /* 0x000fce00078e02ff */
.L_x_367:
[----:B-1----:R-:W-:-:S04]  /*7f80*/  ISETP.GT.AND P0, PT, R15, UR8, PT ;  /* 0x000000080f007c0c */ /* 0x002fc8000bf04270 */
[----:B------:R-:W-:-:S13]  /*7f90*/  ISETP.EQ.OR P0, PT, R15, RZ, P0 ;  /* 0x000000ff0f00720c */ /* 0x000fda0000702670 */
[----:B------:R-:W0:Y:S01]  /*7fa0*/  @!P0 LDC.64 R8, c[0x0][0x390] ;  /* 0x0000e400ff088b82 */ /* 0x000e220000000a00 */
[----:B------:R-:W-:-:S04]  /*7fb0*/  @!P0 VIADD R7, R11, 0xfffffffc ;  /* 0xfffffffc0b078836 */ /* 0x000fc80000000000 */
        /* <DEDUP_REMOVED lines=12> */
[----:B-1----:R-:W-:-:S04]  /*8080*/  @!P0 IMAD.WIDE R16, R23, 0x4, R16 ;  /* 0x0000000417108825 */ /* 0x002fc800078e0210 */
[----:B------:R-:W-:Y:S01]  /*8090*/  VIADD R14, R15, 0x3 ;  /* 0x000000030f0e7836 */ /* 0x000fe20000000000 */
[----:B--2---:R1:W-:Y:S04]  /*80a0*/  @!P2 STG.E desc[UR10][R6.64], R21 ;  /* 0x000000150600a986 */ /* 0x0043e8000c10190a */
[----:B------:R-:W2:Y:S01]  /*80b0*/  @!P0 LDG.E R23, desc[UR10][R16.64+0x4] ;  /* 0x0000040a10178981 */ /* 0x000ea2000c1e1900 */
[----:B------:R-:W-:-:S13]  /*80c0*/  ISETP.GT.AND P2, PT, R14, UR8, PT ;  /* 0x000000080e007c0c */ /* 0x000fda000bf44270 */
[----:B0-----:R-:W0:Y:S01]  /*80d0*/  @!P2 LDC.64 R8, c[0x0][0x390] ;  /* 0x0000e400ff08ab82 */ /* 0x001e220000000a00 */
[----:B------:R-:W-:-:S05]  /*80e0*/  @!P2 IADD3 R19, PT, PT, R13, 0x6, RZ ;  /* 0x000000060d13a810 */ /* 0x000fca0007ffe0ff */
[----:B0-----:R-:W-:Y:S01]  /*80f0*/  @!P2 IMAD.WIDE R8, R19, 0x4, R8 ;  /* 0x000000041308a825 */ /* 0x001fe200078e0208 */
[----:B--2---:R1:W-:Y:S04]  /*8100*/  @!P0 STG.E desc[UR10][R16.64], R23 ;  /* 0x0000001710008986 */ /* 0x0043e8000c10190a */
[----:B------:R-:W2:Y:S01]  /*8110*/  @!P2 LDG.E R19, desc[UR10][R8.64+0x4] ;  /* 0x0000040a0813a981 */ /* 0x000ea2000c1e1900 */
[----:B------:R-:W-:Y:S02]  /*8120*/  VIADD R15, R15, 0x4 ;  /* 0x000000040f0f7836 */ /* 0x000fe40000000000 */
[C---:B------:R-:W-:Y:S02]  /*8130*/  IMAD.IADD R5, R12.reuse, 0x1, R5 ;  /* 0x000000010c057824 */ /* 0x040fe400078e0205 */
[C---:B------:R-:W-:Y:S01]  /*8140*/  IMAD.IADD R11, R12.reuse, 0x1, R11 ;  /* 0x000000010c0b7824 */ /* 0x040fe200078e020b */
[----:B------:R-:W-:Y:S01]  /*8150*/  ISETP.NE.AND P0, PT, R15, R2, PT ;  /* 0x000000020f00720c */ /* 0x000fe20003f05270 */
[----:B------:R-:W-:-:S02]  /*8160*/  IMAD.IADD R10, R12, 0x1, R10 ;  /* 0x000000010c0a7824 */ /* 0x000fc400078e020a */
[----:B------:R-:W-:Y:S01]  /*8170*/  IMAD.IADD R13, R12, 0x1, R13 ;  /* 0x000000010c0d7824 */ /* 0x000fe200078e020d */
[----:B--2---:R1:W-:Y:S09]  /*8180*/  @!P2 STG.E desc[UR10][R8.64], R19 ;  /* 0x000000130800a986 */ /* 0x0043f2000c10190a */
[----:B------:R-:W-:Y:S05]  /*8190*/  @P0 BRA `(.L_x_367) ;  /* 0xfffffffc00780947 */ /* 0x000fea000383ffff */
.L_x_366:
[----:B-1----:R-:W-:Y:S05]  /*81a0*/  BSYNC.RECONVERGENT B2 ;  /* 0x0000000000027941 */ /* 0x002fea0003800200 */
.L_x_365:
[----:B------:R-:W-:Y:S05]  /*81b0*/  @!P1 BRA `(.L_x_364) ;  /* 0x0000000000409947 */ /* 0x000fea0003800000 */
[----:B------:R-:W0:Y:S01]  /*81c0*/  LDC R5, c[0x3][RZ] ;  /* 0x00c00000ff057b82 */ /* 0x000e220000000800 */
[----:B------:R-:W-:Y:S01]  /*81d0*/  IMAD.MOV R6, RZ, RZ, -R4 ;  /* 0x000000ffff067224 */ /* 0x000fe200078e0a04 */
[----:B0--34-:R-:W-:-:S05]  /*81e0*/  IADD3 R8, PT, PT, R5, 0x2, RZ ;  /* 0x0000000205087810 */ /* 0x019fca0007ffe0ff */
[----:B------:R-:W-:-:S07]  /*81f0*/  IMAD R7, R8, R2, RZ ;  /* 0x0000000208077224 */ /* 0x000fce00078e02ff */
.L_x_368:
[----:B------:R-:W0:Y:S02]  /*8200*/  LDCU UR4, c[0x3][URZ] ;  /* 0x00c00000ff0477ac */ /* 0x000e240008000800 */
[----:B0-----:R-:W-:-:S04]  /*8210*/  ISETP.GT.AND P0, PT, R2, UR4, PT ;  /* 0x0000000402007c0c */ /* 0x001fc8000bf04270 */
[----:B------:R-:W-:-:S13]  /*8220*/  ISETP.EQ.OR P0, PT, R2, RZ, P0 ;  /* 0x000000ff0200720c */ /* 0x000fda0000702670 */
[----:B------:R-:W0:Y:S02]  /*8230*/  @!P0 LDC.64 R4, c[0x0][0x390] ;  /* 0x0000e400ff048b82 */ /* 0x000e240000000a00 */
[----:B0-----:R-:W-:-:S05]  /*8240*/  @!P0 IMAD.WIDE R4, R7, 0x4, R4 ;  /* 0x0000000407048825 */ /* 0x001fca00078e0204 */
[----:B------:R-:W3:Y:S01]  /*8250*/  @!P0 LDG.E R9, desc[UR10][R4.64+0x4] ;  /* 0x0000040a04098981 */ /* 0x000ee2000c1e1900 */
[----:B------:R-:W-:Y:S02]  /*8260*/  VIADD R6, R6, 0x1 ;  /* 0x0000000106067836 */ /* 0x000fe40000000000 */
[----:B------:R-:W-:Y:S02]  /*8270*/  VIADD R2, R2, 0x1 ;  /* 0x0000000102027836 */ /* 0x000fe40000000000 */
[----:B------:R-:W-:Y:S01]  /*8280*/  IMAD.IADD R7, R8, 0x1, R7 ;  /* 0x0000000108077824 */ /* 0x000fe200078e0207 */
[----:B---3--:R0:W-:Y:S01]  /*8290*/  @!P0 STG.E desc[UR10][R4.64], R9 ;  /* 0x0000000904008986 */ /* 0x0081e2000c10190a */
[----:B------:R-:W-:-:S13]  /*82a0*/  ISETP.NE.AND P0, PT, R6, RZ, PT ;  /* 0x000000ff0600720c */ /* 0x000fda0003f05270 */
[----:B0-----:R-:W-:Y:S05]  /*82b0*/  @P0 BRA `(.L_x_368) ;  /* 0xfffffffc00d00947 */ /* 0x001fea000383ffff */
.L_x_364:
[----:B-1----:R-:W-:Y:S05]  /*82c0*/  BSYNC.RECONVERGENT B1 ;  /* 0x0000000000017941 */ /* 0x002fea0003800200 */
.L_x_363:
[----:B------:R-:W-:Y:S01]  /*82d0*/  ISETP.GT.U32.AND P0, PT, R0, 0x7ffffffe, PT ;  /* 0x7ffffffe0000780c */ /* 0x000fe20003f04070 */
[----:B------:R-:W-:-:S12]  /*82e0*/  BSSY.RECONVERGENT B2, `(.L_x_369) ;  /* 0x0000050000027945 */ /* 0x000fd80003800200 */
[----:B------:R-:W-:Y:S05]  /*82f0*/  @P0 BRA `(.L_x_370) ;  /* 0x0000000400380947 */ /* 0x000fea0003800000 */
[----:B------:R-:W-:Y:S01]  /*8300*/  ISETP.GE.U32.AND P0, PT, R0, 0x3, PT ;  /* 0x000000030000780c */ /* 0x000fe20003f06070 */
[----:B------:R-:W-:Y:S01]  /*8310*/  BSSY.RECONVERGENT B1, `(.L_x_371) ;  /* 0x0000033000017945 */ /* 0x000fe20003800200 */
[----:B------:R-:W-:Y:S01]  /*8320*/  LOP3.LUT R6, R3, 0x3, RZ, 0xc0, !PT ;  /* 0x0000000303067812 */ /* 0x000fe200078ec0ff */
[----:B------:R-:W-:-:S10]  /*8330*/  IMAD.MOV.U32 R0, RZ, RZ, RZ ;  /* 0x000000ffff007224 */ /* 0x000fd400078e00ff */
[----:B------:R-:W-:Y:S05]  /*8340*/  @!P0 BRA `(.L_x_372) ;  /* 0x0000000000bc8947 */ /* 0x000fea0003800000 */
[----:B------:R-:W1:Y:S01]  /*8350*/  LDCU.64 UR4, c[0x0][0x390] ;  /* 0x00007200ff0477ac */ /* 0x000e620008000a00 */
[----:B0-23--:R-:W0:Y:S01]  /*8360*/  LDC R14, c[0x3][RZ] ;  /* 0x00c00000ff0e7b82 */ /* 0x00de220000000800 */
[----:B------:R-:W-:Y:S01]  /*8370*/  HFMA2 R7, -RZ, RZ, 0, 0 ;  /* 0x00000000ff077431 */ /* 0x000fe200000001ff */
[----:B------:R-:W-:Y:S01]  /*8380*/  LOP3.LUT R0, R3, 0xfffffffc, RZ, 0xc0, !PT ;  /* 0xfffffffc03007812 */ /* 0x000fe200078ec0ff */
[----:B------:R-:W2:Y:S01]  /*8390*/  LDCU UR13, c[0x3][URZ] ;  /* 0x00c00000ff0d77ac */ /* 0x000ea20008000800 */
[----:B----4-:R-:W-:-:S04]  /*83a0*/  IMAD.MOV.U32 R10, RZ, RZ, 0x2 ;  /* 0x00000002ff0a7424 */ /* 0x010fc800078e00ff */
[----:B------:R-:W3:Y:S01]  /*83b0*/  LDC.64 R4, c[0x0][0x390] ;  /* 0x0000e400ff047b82 */ /* 0x000ee20000000a00 */
[----:B-1----:R-:W-:-:S04]  /*83c0*/  UIADD3 UR4, UP0, UPT, UR4, 0x8, URZ ;  /* 0x0000000804047890 */ /* 0x002fc8000ff1e0ff */
[----:B------:R-:W-:Y:S01]  /*83d0*/  UIADD3.X UR5, UPT, UPT, URZ, UR5, URZ, UP0, !UPT ;  /* 0x00000005ff057290 */ /* 0x000fe200087fe4ff */
[----:B--2---:R-:W-:Y:S02]  /*83e0*/  IMAD.U32 R11, RZ, RZ, UR13 ;  /* 0x0000000dff0b7e24 */ /* 0x004fe4000f8e00ff */
[----:B------:R-:W-:-:S03]  /*83f0*/  IMAD.U32 R12, RZ, RZ, UR4 ;  /* 0x00000004ff0c7e24 */ /* 0x000fc6000f8e00ff */
[----:B------:R-:W-:-:S07]  /*8400*/  IMAD.U32 R13, RZ, RZ, UR5 ;  /* 0x00000005ff0d7e24 */ /* 0x000fce000f8e00ff */
.L_x_379:
[CC--:B0-----:R-:W-:Y:S01]  /*8410*/  ISETP.GT.AND P0, PT, R7.reuse, R14.reuse, PT ;  /* 0x0000000e0700720c */ /* 0x0c1fe20003f04270 */
[----:B------:R-:W-:Y:S01]  /*8420*/  VIADD R2, R7, 0x2 ;  /* 0x0000000207027836 */ /* 0x000fe20000000000 */
[----:B------:R-:W-:Y:S01]  /*8430*/  IADD3 R9, PT, PT, R11, 0x2, RZ ;  /* 0x000000020b097810 */ /* 0x000fe20007ffe0ff */
[----:B------:R-:W-:Y:S01]  /*8440*/  BSSY.RECONVERGENT B3, `(.L_x_373) ;  /* 0x000000a000037945 */ /* 0x000fe20003800200 */
[----:B------:R-:W-:Y:S01]  /*8450*/  ISETP.EQ.OR P0, PT, R10, 0x2, P0 ;  /* 0x000000020a00780c */ /* 0x000fe20000702670 */
[----:B------:R-:W-:Y:S01]  /*8460*/  IMAD.MOV.U32 R3, RZ, RZ, R13 ;  /* 0x000000ffff037224 */ /* 0x000fe200078e000d */
[-C--:B------:R-:W-:Y:S01]  /*8470*/  ISETP.GT.AND P2, PT, R2, R14.reuse, PT ;  /* 0x0000000e0200720c */ /* 0x080fe20003f44270 */
[----:B------:R-:W-:Y:S01]  /*8480*/  IMAD.MOV.U32 R2, RZ, RZ, R12 ;  /* 0x000000ffff027224 */ /* 0x000fe200078e000c */
[----:B------:R-:W-:Y:S01]  /*8490*/  ISETP.GE.AND P1, PT, R7, R14, PT ;  /* 0x0000000e0700720c */ /* 0x000fe20003f26270 */
[----:B---3--:R-:W-:-:S08]  /*84a0*/  IMAD.WIDE R8, R9, 0x4, R4 ;  /* 0x0000000409087825 */ /* 0x008fd000078e0204 */
[----:B------:R-:W-:Y:S05]  /*84b0*/  @P0 BRA `(.L_x_374) ;  /* 0x0000000000080947 */ /* 0x000fea0003800000 */
[----:B------:R-:W2:Y:S04]  /*84c0*/  LDG.E R13, desc[UR10][R8.64] ;  /* 0x0000000a080d7981 */ /* 0x000ea8000c1e1900 */
[----:B--2---:R0:W-:Y:S02]  /*84d0*/  STG.E desc[UR10][R2.64+-0x8], R13 ;  /* 0xfffff80d02007986 */ /* 0x0041e4000c10190a */
.L_x_374:
[----:B------:R-:W-:Y:S05]  /*84e0*/  BSYNC.RECONVERGENT B3 ;  /* 0x0000000000037941 */ /* 0x000fea0003800200 */
.L_x_373:
[----:B------:R-:W-:Y:S04]  /*84f0*/  BSSY.RECONVERGENT B3, `(.L_x_375) ;  /* 0x0000004000037945 */ /* 0x000fe80003800200 */
[----:B------:R-:W-:Y:S05]  /*8500*/  @P1 BRA `(.L_x_376) ;  /* 0x0000000000081947 */ /* 0x000fea0003800000 */
[----:B0-----:R-:W2:Y:S04]  /*8510*/  LDG.E R13, desc[UR10][R8.64+0x4] ;  /* 0x0000040a080d7981 */ /* 0x001ea8000c1e1900 */
[----:B--2---:R1:W-:Y:S02]  /*8520*/  STG.E desc[UR10][R2.64+-0x4], R13 ;  /* 0xfffffc0d02007986 */ /* 0x0043e4000c10190a */
.L_x_376:
[----:B------:R-:W-:Y:S05]  /*8530*/  BSYNC.RECONVERGENT B3 ;  /* 0x0000000000037941 */ /* 0x000fea0003800200 */
.L_x_375:
[----:B------:R-:W-:Y:S04]  /*8540*/  BSSY.RECONVERGENT B3, `(.L_x_377) ;  /* 0x0000004000037945 */ /* 0x000fe80003800200 */
[----:B------:R-:W-:Y:S05]  /*8550*/  @P2 BRA `(.L_x_378) ;  /* 0x0000000000082947 */ /* 0x000fea0003800000 */
[----:B01----:R-:W2:Y:S04]  /*8560*/  LDG.E R13, desc[UR10][R8.64+0x8] ;  /* 0x0000080a080d7981 */ /* 0x003ea8000c1e1900 */
[----:B--2---:R2:W-:Y:S02]  /*8570*/  STG.E desc[UR10][R2.64], R13 ;  /* 0x0000000d02007986 */ /* 0x0045e4000c10190a */
.L_x_378:
[----:B------:R-:W-:Y:S05]  /*8580*/  BSYNC.RECONVERGENT B3 ;  /* 0x0000000000037941 */ /* 0x000fea0003800200 */
.L_x_377:
[----:B------:R-:W-:-:S05]  /*8590*/  VIADD R12, R7, 0x3 ;  /* 0x00000003070c7836 */ /* 0x000fca0000000000 */
[----:B------:R-:W-:-:S13]  /*85a0*/  ISETP.GT.AND P0, PT, R12, R14, PT ;  /* 0x0000000e0c00720c */ /* 0x000fda0003f04270 */
[----:B------:R-:W3:Y:S01]  /*85b0*/  @!P0 LDG.E R9, desc[UR10][R8.64+0xc] ;  /* 0x00000c0a08098981 */ /* 0x000ee2000c1e1900 */
[----:B------:R-:W-:Y:S01]  /*85c0*/  VIADD R7, R7, 0x4 ;  /* 0x0000000407077836 */ /* 0x000fe20000000000 */
[----:B------:R-:W-:Y:S01]  /*85d0*/  IADD3 R12, P1, PT, R2, 0x10, RZ ;  /* 0x00000010020c7810 */ /* 0x000fe20007f3e0ff */
[----:B------:R-:W-:Y:S01]  /*85e0*/  VIADD R10, R10, 0x4 ;  /* 0x000000040a0a7836 */ /* 0x000fe20000000000 */
[----:B------:R-:W-:-:S03]  /*85f0*/  IADD3 R11, PT, PT, R11, 0x4, RZ ;  /* 0x000000040b0b7810 */ /* 0x000fc60007ffe0ff */
[----:B012---:R-:W-:Y:S01]  /*8600*/  IMAD.X R13, RZ, RZ, R3, P1 ;  /* 0x000000ffff0d7224 */ /* 0x007fe200008e0603 */
[----:B---3--:R1:W-:Y:S01]  /*8610*/  @!P0 STG.E desc[UR10][R2.64+0x4], R9 ;  /* 0x0000040902008986 */ /* 0x0083e2000c10190a */
[----:B------:R-:W-:-:S13]  /*8620*/  ISETP.NE.AND P0, PT, R7, R0, PT ;  /* 0x000000000700720c */ /* 0x000fda0003f05270 */
[----:B-1----:R-:W-:Y:S05]  /*8630*/  @P0 BRA `(.L_x_379) ;  /* 0xfffffffc00740947 */ /* 0x002fea000383ffff */
.L_x_372:
[----:B------:R-:W-:Y:S05]  /*8640*/  BSYNC.RECONVERGENT B1 ;  /* 0x0000000000017941 */ /* 0x000fea0003800200 */
.L_x_371:
[----:B------:R-:W-:-:S13]  /*8650*/  ISETP.NE.AND P0, PT, R6, RZ, PT ;  /* 0x000000ff0600720c */ /* 0x000fda0003f05270 */
[----:B------:R-:W-:Y:S05]  /*8660*/  @!P0 BRA `(.L_x_370) ;  /* 0x00000000005c8947 */ /* 0x000fea0003800000 */
[----:B------:R-:W1:Y:S01]  /*8670*/  LDC.64 R2, c[0x0][0x390] ;  /* 0x0000e400ff027b82 */ /* 0x000e620000000a00 */
[----:B------:R-:W5:Y:S01]  /*8680*/  LDCU UR4, c[0x3][URZ] ;  /* 0x00c00000ff0477ac */ /* 0x000f620008000800 */
[----:B------:R-:W-:-:S06]  /*8690*/  IMAD.MOV R6, RZ, RZ, -R6 ;  /* 0x000000ffff067224 */ /* 0x000fcc00078e0a06 */
[----:B------:R-:W2:Y:S01]  /*86a0*/  LDC.64 R4, c[0x0][0x390] ;  /* 0x0000e400ff047b82 */ /* 0x000ea20000000a00 */
[C---:B-----5:R-:W-:Y:S01]  /*86b0*/  IADD3.X R7, PT, PT, R0.reuse, UR4, RZ, PT, PT ;  /* 0x0000000400077c10 */ /* 0x060fe2000bfee4ff */
[----:B-1----:R-:W-:-:S04]  /*86c0*/  IMAD.WIDE.U32 R2, R0, 0x4, R2 ;  /* 0x0000000400027825 */ /* 0x002fc800078e0002 */
[----:B0--34-:R-:W-:Y:S02]  /*86d0*/  IMAD.MOV.U32 R8, RZ, RZ, R2 ;  /* 0x000000ffff087224 */ /* 0x019fe400078e0002 */
[----:B------:R-:W-:-:S07]  /*86e0*/  IMAD.MOV.U32 R11, RZ, RZ, R3 ;  /* 0x000000ffff0b7224 */ /* 0x000fce00078e0003 */
.L_x_380:
[----:B------:R-:W0:Y:S01]  /*86f0*/  LDCU UR4, c[0x3][URZ] ;  /* 0x00c00000ff0477ac */ /* 0x000e220008000800 */
[----:B-12---:R-:W-:Y:S01]  /*8700*/  IMAD.WIDE R2, R7, 0x4, R4 ;  /* 0x0000000407027825 */ /* 0x006fe200078e0204 */
[----:B0-----:R-:W-:-:S04]  /*8710*/  ISETP.GT.AND P0, PT, R0, UR4, PT ;  /* 0x0000000400007c0c */ /* 0x001fc8000bf04270 */
        /* <DEDUP_REMOVED lines=12> */
.L_x_370:
[----:B------:R-:W-:Y:S05]  /*87e0*/  BSYNC.RECONVERGENT B2 ;  /* 0x0000000000027941 */ /* 0x000fea0003800200 */
.L_x_369:
[----:B------:R-:W5:Y:S08]  /*87f0*/  LDC R7, c[0x3][RZ] ;  /* 0x00c00000ff077b82 */ /* 0x000f700000000800 */
[----:B-1----:R-:W5:Y:S08]  /*8800*/  LDC.64 R2, c[0x0][0x390] ;  /* 0x0000e400ff027b82 */ /* 0x002f700000000a00 */
[----:B------:R-:W1:Y:S01]  /*8810*/  LDC.64 R4, c[0x0][0x390] ;  /* 0x0000e400ff047b82 */ /* 0x000e620000000a00 */
[----:B-----5:R-:W-:-:S06]  /*8820*/  IMAD.WIDE R2, R7, 0x4, R2 ;  /* 0x0000000407027825 */ /* 0x020fcc00078e0202 */
[----:B------:R-:W5:Y:S04]  /*8830*/  LDG.E R3, desc[UR10][R2.64+0x8] ;  /* 0x0000080a02037981 */ /* 0x000f68000c1e1900 */
[----:B-1----:R-:W5:Y:S02]  /*8840*/  LDG.E R0, desc[UR10][R4.64+0x4] ;  /* 0x0000040a04007981 */ /* 0x002f64000c1e1900 */
[----:B-----5:R-:W-:-:S04]  /*8850*/  FADD R0, R0, R3 ;  /* 0x0000000300007221 */ /* 0x020fc80000000000 */
[----:B------:R-:W-:-:S05]  /*8860*/  FMUL R7, R0, 0.5 ;  /* 0x3f00000000077820 */ /* 0x000fca0000400000 */
[----:B------:R-:W-:Y:S01]  /*8870*/  STG.E desc[UR10][R4.64], R7 ;  /* 0x0000000704007986 */ /* 0x000fe2000c10190a */
[----:B------:R-:W-:Y:S05]  /*8880*/  EXIT ;  /* 0x000000000000794d */ /* 0x000fea0003800000 */
.L_x_333:
[----:B-1----:R-:W-:Y:S05]  /*8890*/  BSYNC.RECONVERGENT B0 ;  /* 0x0000000000007941 */ /* 0x002fea0003800200 */
.L_x_258:
[----:B------:R-:W-:Y:S01]  /*88a0*/  UIADD3 UR4, UPT, UPT, UR12, -0x1, UR6 ;  /* 0xffffffff0c047890 */ /* 0x000fe2000fffe006 */
[----:B------:R-:W-:Y:S05]  /*88b0*/  BSSY.RECONVERGENT B0, `(.L_x_381) ;  /* 0x000029b000007945 */ /* 0x000fea0003800200 */
[----:B0--34-:R-:W-:-:S05]  /*88c0*/  IMAD R9, R3, UR4, RZ ;  /* 0x0000000403097c24 */ /* 0x019fca000f8e02ff */
        /* <DEDUP_REMOVED lines=18> */
[----:B--2---:R-:W-:Y:S01]  /*89f0*/  IMAD R12, R7, R10, RZ ;  /* 0x0000000a070c7224 */ /* 0x004fe200078e02ff */
[----:B------:R-:W-:Y:S01]  /*8a00*/  LOP3.LUT R8, R19, 0xfffffffc, RZ, 0xc0, !PT ;  /* 0xfffffffc13087812 */ /* 0x000fe200078ec0ff */
[----:B------:R-:W0:Y:S01]  /*8a10*/  LDC R7, c[0x3][RZ] ;  /* 0x00c00000ff077b82 */ /* 0x000e220000000800 */
[C---:B------:R-:W-:Y:S01]  /*8a20*/  VIADD R11, R5.reuse, 0x2 ;  /* 0x00000002050b7836 */ /* 0x040fe20000000000 */
[----:B------:R-:W-:Y:S01]  /*8a30*/  SHF.R.S32.HI R14, RZ, 0x1f, R6 ;  /* 0x0000001fff0e7819 */ /* 0x000fe20000011406 */
[----:B------:R-:W-:Y:S01]  /*8a40*/  VIADD R13, R5, 0x3 ;  /* 0x00000003050d7836 */ /* 0x000fe20000000000 */
[----:B------:R-:W-:Y:S01]  /*8a50*/  IADD3 R18, PT, PT, -R8, RZ, RZ ;  /* 0x000000ff08127210 */ /* 0x000fe20007ffe1ff */
[----:B------:R-:W-:Y:S01]  /*8a60*/  IMAD R19, R19, R12, RZ ;  /* 0x0000000c13137224 */ /* 0x000fe200078e02ff */
[----:B------:R-:W-:Y:S01]  /*8a70*/  LEA R12, R6, 0x8, 0x2 ;  /* 0x00000008060c7811 */ /* 0x000fe200078e10ff */
[----:B------:R-:W-:Y:S02]  /*8a80*/  IMAD R9, R5, R10, R10 ;  /* 0x0000000a05097224 */ /* 0x000fe400078e020a */
[----:B------:R-:W-:-:S02]  /*8a90*/  IMAD R11, R10, R11, RZ ;  /* 0x0000000b0a0b7224 */ /* 0x000fc400078e02ff */
[----:B------:R-:W-:Y:S02]  /*8aa0*/  IMAD R13, R10, R13, RZ ;  /* 0x0000000d0a0d7224 */ /* 0x000fe400078e02ff */
[----:B------:R-:W-:Y:S02]  /*8ab0*/  VIADD R23, R5, 0x1 ;  /* 0x0000000105177836 */ /* 0x000fe40000000000 */
[--C-:B------:R-:W-:Y:S02]  /*8ac0*/  IMAD.IADD R27, R9, 0x1, R6.reuse ;  /* 0x00000001091b7824 */ /* 0x100fe400078e0206 */
[--C-:B------:R-:W-:Y:S02]  /*8ad0*/  IMAD.IADD R21, R11, 0x1, R6.reuse ;  /* 0x000000010b157824 */ /* 0x100fe400078e0206 */
[--C-:B------:R-:W-:Y:S02]  /*8ae0*/  IMAD.IADD R25, R13, 0x1, R6.reuse ;  /* 0x000000010d197824 */ /* 0x100fe400078e0206 */
[----:B------:R-:W-:-:S07]  /*8af0*/  IMAD.IADD R15, R19, 0x1, R6 ;  /* 0x00000001130f7824 */ /* 0x000fce00078e0206 */
.L_x_388:
[----:B-1----:R-:W-:Y:S02]  /*8b00*/  VIADD R22, R23, 0xffffffff ;  /* 0xffffffff17167836 */ /* 0x002fe40000000000 */
[----:B0-----:R-:W-:-:S05]  /*8b10*/  IMAD.MOV.U32 R6, RZ, RZ, R7 ;  /* 0x000000ffff067224 */ /* 0x001fca00078e0007 */
[----:B------:R-:W-:-:S04]  /*8b20*/  ISETP.GT.AND P0, PT, R22, R6, PT ;  /* 0x000000061600720c */ /* 0x000fc80003f04270 */
[----:B------:R-:W-:-:S13]  /*8b30*/  ISETP.LT.OR P0, PT, R22, 0x1, P0 ;  /* 0x000000011600780c */ /* 0x000fda0000701670 */
[----:B------:R-:W0:Y:S02]  /*8b40*/  @!P0 LDC.64 R16, c[0x0][0x390] ;  /* 0x0000e400ff108b82 */ /* 0x000e240000000a00 */
[----:B0-----:R-:W-:-:S06]  /*8b50*/  @!P0 IMAD.WIDE R28, R15, 0x4, R16 ;  /* 0x000000040f1c8825 */ /* 0x001fcc00078e0210 */
[----:B------:R-:W0:Y:S01]  /*8b60*/  @!P0 LDC.64 R16, c[0x0][0x390] ;  /* 0x0000e400ff108b82 */ /* 0x000e220000000a00 */
[----:B------:R0:W2:Y:S01]  /*8b70*/  @!P0 LDG.E R20, desc[UR10][R28.64] ;  /* 0x0000000a1c148981 */ /* 0x0000a2000c1e1900 */
[----:B------:R-:W-:-:S04]  /*8b80*/  @!P0 IADD3 R24, P1, PT, R19, R6, RZ ;  /* 0x0000000613188210 */ /* 0x000fc80007f3e0ff */
[C---:B0-----:R-:W-:Y:S02]  /*8b90*/  @!P0 LEA R28, P3, R24.reuse, R16, 0x2 ;  /* 0x00000010181c8211 */ /* 0x041fe400078610ff */
[----:B------:R-:W-:Y:S02]  /*8ba0*/  @!P0 LEA.HI.X.SX32 R16, R19, R14, 0x1, P1 ;  /* 0x0000000e13108211 */ /* 0x000fe400008f0eff */
[----:B------:R-:W-:Y:S02]  /*8bb0*/  ISETP.GT.AND P1, PT, R23, R6, PT ;  /* 0x000000061700720c */ /* 0x000fe40003f24270 */
[----:B------:R-:W-:Y:S02]  /*8bc0*/  @!P0 LEA.HI.X R29, R24, R17, R16, 0x2, P3 ;  /* 0x00000011181d8211 */ /* 0x000fe400018f1410 */
[----:B------:R-:W-:-:S13]  /*8bd0*/  ISETP.GT.U32.OR P1, PT, R22, 0x7ffffffe, P1 ;  /* 0x7ffffffe1600780c */ /* 0x000fda0000f24470 */
[----:B------:R-:W0:Y:S02]  /*8be0*/  @!P1 LDC.64 R16, c[0x0][0x390] ;  /* 0x0000e400ff109b82 */ /* 0x000e240000000a00 */
[----:B0-----:R-:W-:Y:S01]  /*8bf0*/  @!P1 IMAD.WIDE R16, R27, 0x4, R16 ;  /* 0x000000041b109825 */ /* 0x001fe200078e0210 */
[----:B--2---:R0:W-:Y:S04]  /*8c00*/  @!P0 STG.E desc[UR10][R28.64+0x4], R20 ;  /* 0x000004141c008986 */ /* 0x0041e8000c10190a */
[----:B------:R1:W2:Y:S01]  /*8c10*/  @!P1 LDG.E R22, desc[UR10][R16.64] ;  /* 0x0000000a10169981 */ /* 0x0002a2000c1e1900 */
[----:B------:R-:W-:-:S04]  /*8c20*/  @!P1 IADD3 R24, P0, PT, R9, R6, RZ ;  /* 0x0000000609189210 */ /* 0x000fc80007f1e0ff */
[----:B------:R-:W-:Y:S01]  /*8c30*/  @!P1 LEA.HI.X.SX32 R26, R9, R14, 0x1, P0 ;  /* 0x0000000e091a9211 */ /* 0x000fe200000f0eff */
[----:B-1----:R-:W0:Y:S02]  /*8c40*/  @!P1 LDC.64 R16, c[0x0][0x390] ;  /* 0x0000e400ff109b82 */ /* 0x002e240000000a00 */
[----:B0-----:R-:W-:-:S04]  /*8c50*/  @!P1 LEA R28, P3, R24, R16, 0x2 ;  /* 0x00000010181c9211 */ /* 0x001fc800078610ff */
[----:B------:R-:W-:Y:S02]  /*8c60*/  @!P1 LEA.HI.X R29, R24, R17, R26, 0x2, P3 ;  /* 0x00000011181d9211 */ /* 0x000fe400018f141a */
[----:B------:R-:W-:-:S04]  /*8c70*/  IADD3 R24, PT, PT, R23, 0x1, RZ ;  /* 0x0000000117187810 */ /* 0x000fc80007ffe0ff */
[----:B------:R-:W-:-:S04]  /*8c80*/  ISETP.GT.AND P0, PT, R24, R6, PT ;  /* 0x000000061800720c */ /* 0x000fc80003f04270 */
[----:B------:R-:W-:-:S13]  /*8c90*/  ISETP.LT.OR P0, PT, R24, 0x1, P0 ;  /* 0x000000011800780c */ /* 0x000fda0000701670 */
        /* <DEDUP_REMOVED lines=8> */
[----:B------:R-:W-:Y:S01]  /*8d20*/  @!P0 LEA.HI.X R29, R24, R17, R26, 0x2, P3 ;  /* 0x00000011181d8211 */ /* 0x000fe200018f141a */
[----:B------:R-:W-:-:S05]  /*8d30*/  VIADD R24, R23, 0x2 ;  /* 0x0000000217187836 */ /* 0x000fca0000000000 */
[----:B------:R-:W-:-:S04]  /*8d40*/  ISETP.GT.AND P1, PT, R24, R6, PT ;  /* 0x000000061800720c */ /* 0x000fc80003f24270 */
[----:B------:R-:W-:-:S13]  /*8d50*/  ISETP.LT.OR P1, PT, R24, 0x1, P1 ;  /* 0x000000011800780c */ /* 0x000fda0000f21670 */
[----:B------:R-:W0:Y:S02]  /*8d60*/  @!P1 LDC.64 R16, c[0x0][0x390] ;  /* 0x0000e400ff109b82 */ /* 0x000e240000000a00 */
[----:B0-----:R-:W-:Y:S01]  /*8d70*/  @!P1 IMAD.WIDE R16, R25, 0x4, R16 ;  /* 0x0000000419109825 */ /* 0x001fe200078e0210 */
[----:B--2---:R1:W-:Y:S04]  /*8d80*/  @!P0 STG.E desc[UR10][R28.64+0x4], R20 ;  /* 0x000004141c008986 */ /* 0x0043e8000c10190a */
[----:B------:R0:W2:Y:S01]  /*8d90*/  @!P1 LDG.E R22, desc[UR10][R16.64] ;  /* 0x0000000a10169981 */ /* 0x0000a2000c1e1900 */
[----:B------:R-:W-:Y:S01]  /*8da0*/  @!P1 IADD3 R24, P0, PT, R13, R6, RZ ;  /* 0x000000060d189210 */ /* 0x000fe20007f1e0ff */
[----:B------:R-:W-:Y:S01]  /*8db0*/  VIADD R18, R18, 0x4 ;  /* 0x0000000412127836 */ /* 0x000fe20000000000 */
[C---:B------:R-:W-:Y:S01]  /*8dc0*/  IADD3 R11, PT, PT, R12.reuse, R11, RZ ;  /* 0x0000000b0c0b7210 */ /* 0x040fe20007ffe0ff */
[----:B------:R-:W-:Y:S01]  /*8dd0*/  VIADD R23, R23, 0x4 ;  /* 0x0000000417177836 */ /* 0x000fe20000000000 */
[----:B------:R-:W-:Y:S01]  /*8de0*/  @!P1 LEA.HI.X.SX32 R26, R13, R14, 0x1, P0 ;  /* 0x0000000e0d1a9211 */ /* 0x000fe200000f0eff */
[----:B------:R-:W-:Y:S01]  /*8df0*/  IMAD.IADD R19, R12, 0x1, R19 ;  /* 0x000000010c137824 */ /* 0x000fe200078e0213 */
[----:B------:R-:W-:Y:S01]  /*8e00*/  ISETP.NE.AND P0, PT, R18, RZ, PT ;  /* 0x000000ff1200720c */ /* 0x000fe20003f05270 */
[C---:B------:R-:W-:Y:S01]  /*8e10*/  IMAD.IADD R9, R12.reuse, 0x1, R9 ;  /* 0x000000010c097824 */ /* 0x040fe200078e0209 */
[----:B0-----:R-:W0:Y:S01]  /*8e20*/  @!P1 LDC.64 R16, c[0x0][0x390] ;  /* 0x0000e400ff109b82 */ /* 0x001e220000000a00 */
[----:B------:R-:W-:-:S02]  /*8e30*/  IMAD.IADD R13, R12, 0x1, R13 ;  /* 0x000000010c0d7824 */ /* 0x000fc400078e020d */
[C---:B------:R-:W-:Y:S02]  /*8e40*/  IMAD.IADD R15, R12.reuse, 0x1, R15 ;  /* 0x000000010c0f7824 */ /* 0x040fe400078e020f */
[C---:B------:R-:W-:Y:S02]  /*8e50*/  IMAD.IADD R27, R12.reuse, 0x1, R27 ;  /* 0x000000010c1b7824 */ /* 0x040fe400078e021b */
[C---:B------:R-:W-:Y:S02]  /*8e60*/  IMAD.IADD R21, R12.reuse, 0x1, R21 ;  /* 0x000000010c157824 */ /* 0x040fe400078e0215 */
[----:B------:R-:W-:Y:S01]  /*8e70*/  IMAD.IADD R25, R12, 0x1, R25 ;  /* 0x000000010c197824 */ /* 0x000fe200078e0219 */
[----:B0-----:R-:W-:-:S04]  /*8e80*/  @!P1 LEA R16, P3, R24, R16, 0x2 ;  /* 0x0000001018109211 */ /* 0x001fc800078610ff */
[----:B------:R-:W-:-:S05]  /*8e90*/  @!P1 LEA.HI.X R17, R24, R17, R26, 0x2, P3 ;  /* 0x0000001118119211 */ /* 0x000fca00018f141a */
[----:B--2---:R1:W-:Y:S01]  /*8ea0*/  @!P1 STG.E desc[UR10][R16.64+0x4], R22 ;  /* 0x0000041610009986 */ /* 0x0043e2000c10190a */
[----:B------:R-:W-:Y:S05]  /*8eb0*/  @P0 BRA `(.L_x_388) ;  /* 0xfffffffc00100947 */ /* 0x000fea000383ffff */
.L_x_387:
[----:B------:R-:W-:Y:S05]  /*8ec0*/  BSYNC.RECONVERGENT B2 ;  /* 0x0000000000027941 */ /* 0x000fea0003800200 */
.L_x_386:
[----:B------:R-:W-:Y:S05]  /*8ed0*/  @!P2 BRA `(.L_x_385) ;  /* 0x000000000060a947 */ /* 0x000fea0003800000 */
[----:B------:R-:W-:Y:S01]  /*8ee0*/  IADD3 R9, PT, PT, R5, R8, RZ ;  /* 0x0000000805097210 */ /* 0x000fe20007ffe0ff */
[----:B------:R-:W-:Y:S01]  /*8ef0*/  IMAD.MOV R8, RZ, RZ, -R4 ;  /* 0x000000ffff087224 */ /* 0x000fe200078e0a04 */
[----:B--2---:R-:W-:-:S03]  /*8f00*/  SHF.R.S32.HI R15, RZ, 0x1f, R6 ;  /* 0x0000001fff0f7819 */ /* 0x004fc60000011406 */
[----:B------:R-:W-:-:S04]  /*8f10*/  IMAD R11, R10, R9, RZ ;  /* 0x000000090a0b7224 */ /* 0x000fc800078e02ff */
[----:B------:R-:W-:-:S07]  /*8f20*/  IMAD.IADD R13, R11, 0x1, R6 ;  /* 0x000000010b0d7824 */ /* 0x000fce00078e0206 */
.L_x_389:
[----:B------:R-:W0:Y:S02]  /*8f30*/  LDCU UR4, c[0x3][URZ] ;  /* 0x00c00000ff0477ac */ /* 0x000e240008000800 */
[----:B0-----:R-:W-:-:S04]  /*8f40*/  ISETP.GT.AND P0, PT, R9, UR4, PT ;  /* 0x0000000409007c0c */ /* 0x001fc8000bf04270 */
[----:B------:R-:W-:-:S13]  /*8f50*/  ISETP.LT.OR P0, PT, R9, 0x1, P0 ;  /* 0x000000010900780c */ /* 0x000fda0000701670 */
[----:B------:R-:W0:Y:S08]  /*8f60*/  @!P0 LDC.64 R6, c[0x0][0x390] ;  /* 0x0000e400ff068b82 */ /* 0x000e300000000a00 */
[----:B------:R-:W2:Y:S01]  /*8f70*/  @!P0 LDC.64 R4, c[0x0][0x390] ;  /* 0x0000e400ff048b82 */ /* 0x000ea20000000a00 */
[----:B0-----:R-:W-:-:S06]  /*8f80*/  @!P0 IMAD.WIDE R6, R13, 0x4, R6 ;  /* 0x000000040d068825 */ /* 0x001fcc00078e0206 */
[----:B------:R-:W3:Y:S01]  /*8f90*/  @!P0 LDG.E R7, desc[UR10][R6.64] ;  /* 0x0000000a06078981 */ /* 0x000ee2000c1e1900 */
[----:B------:R-:W-:Y:S01]  /*8fa0*/  @!P0 SHF.R.S32.HI R12, RZ, 0x1f, R11 ;  /* 0x0000001fff0c8819 */ /* 0x000fe2000001140b */
[----:B------:R-:W-:Y:S01]  /*8fb0*/  VIADD R8, R8, 0x1 ;  /* 0x0000000108087836 */ /* 0x000fe20000000000 */
[----:B------:R-:W-:Y:S01]  /*8fc0*/  @!P0 IADD3 R14, P1, PT, R11, UR4, RZ ;  /* 0x000000040b0e8c10 */ /* 0x000fe2000ff3e0ff */
[----:B------:R-:W-:Y:S01]  /*8fd0*/  VIADD R9, R9, 0x1 ;  /* 0x0000000109097836 */ /* 0x000fe20000000000 */
[C---:B------:R-:W-:Y:S01]  /*8fe0*/  IADD3 R11, PT, PT, R10.reuse, R11, RZ ;  /* 0x0000000b0a0b7210 */ /* 0x040fe20007ffe0ff */
[----:B------:R-:W-:Y:S02]  /*8ff0*/  IMAD.IADD R13, R10, 0x1, R13 ;  /* 0x000000010a0d7824 */ /* 0x000fe400078e020d */
[----:B------:R-:W-:Y:S01]  /*9000*/  @!P0 IMAD.X R12, R15, 0x1, R12, P1 ;  /* 0x000000010f0c8824 */ /* 0x000fe200008e060c */
[----:B--2---:R-:W-:-:S04]  /*9010*/  @!P0 LEA R4, P1, R14, R4, 0x2 ;  /* 0x000000040e048211 */ /* 0x004fc800078210ff */
[----:B------:R-:W-:-:S05]  /*9020*/  @!P0 LEA.HI.X R5, R14, R5, R12, 0x2, P1 ;  /* 0x000000050e058211 */ /* 0x000fca00008f140c */
[----:B---3--:R0:W-:Y:S01]  /*9030*/  @!P0 STG.E desc[UR10][R4.64+0x4], R7 ;  /* 0x0000040704008986 */ /* 0x0081e2000c10190a */
[----:B------:R-:W-:-:S13]  /*9040*/  ISETP.NE.AND P0, PT, R8, RZ, PT ;  /* 0x000000ff0800720c */ /* 0x000fda0003f05270 */
[----:B0-----:R-:W-:Y:S05]  /*9050*/  @P0 BRA `(.L_x_389) ;  /* 0xfffffffc00b40947 */ /* 0x001fea000383ffff */
.L_x_385:
[----:B------:R-:W-:Y:S05]  /*9060*/  BSYNC.RECONVERGENT B1 ;  /* 0x0000000000017941 */ /* 0x000fea0003800200 */
.L_x_384:
[----:B------:R-:W0:Y:S01]  /*9070*/  LDC R10, c[0x3][RZ] ;  /* 0x00c00000ff0a7b82 */ /* 0x000e220000000800 */
[----:B------:R-:W-:Y:S01]  /*9080*/  ISETP.GT.U32.AND P0, PT, R0, 0x7ffffffe, PT ;  /* 0x7ffffffe0000780c */ /* 0x000fe20003f04070 */
[----:B------:R-:W-:Y:S01]  /*9090*/  BSSY.RECONVERGENT B1, `(.L_x_390) ;  /* 0x000003f000017945 */ /* 0x000fe20003800200 */
[----:B0-----:R-:W-:-:S11]  /*90a0*/  VIADD R10, R10, 0x1 ;  /* 0x000000010a0a7836 */ /* 0x001fd60000000000 */
[----:B------:R-:W-:Y:S05]  /*90b0*/  @P0 BRA `(.L_x_391) ;  /* 0x0000000000f00947 */ /* 0x000fea0003800000 */
[----:B--2---:R-:W0:Y:S01]  /*90c0*/  LDC R13, c[0x3][RZ] ;  /* 0x00c00000ff0d7b82 */ /* 0x004e220000000800 */
[----:B------:R-:W-:Y:S01]  /*90d0*/  ISETP.GE.U32.AND P0, PT, R0, 0x3, PT ;  /* 0x000000030000780c */ /* 0x000fe20003f06070 */
[----:B------:R-:W-:Y:S01]  /*90e0*/  BSSY.RECONVERGENT B2, `(.L_x_392) ;  /* 0x0000028000027945 */ /* 0x000fe20003800200 */
[----:B------:R-:W-:Y:S01]  /*90f0*/  LOP3.LUT R14, R3, 0x3, RZ, 0xc0, !PT ;  /* 0x00000003030e7812 */ /* 0x000fe200078ec0ff */
        /* <DEDUP_REMOVED lines=9> */
.L_x_394:
        /* <DEDUP_REMOVED lines=29> */
.L_x_393:
[----:B------:R-:W-:Y:S05]  /*9360*/  BSYNC.RECONVERGENT B2 ;  /* 0x0000000000027941 */ /* 0x000fea0003800200 */
.L_x_392:
[----:B------:R-:W-:Y:S05]  /*9370*/  @!P2 BRA `(.L_x_391) ;  /* 0x000000000040a947 */ /* 0x000fea0003800000 */
[----:B------:R-:W-:-:S07]  /*9380*/  IMAD.MOV R3, RZ, RZ, -R14 ;  /* 0x000000ffff037224 */ /* 0x000fce00078e0a0e */
.L_x_395:
        /* <DEDUP_REMOVED lines=11> */
[----:B------:R-:W-:Y:S01]  /*9440*/  VIADD R3, R3, 0x1 ;  /* 0x0000000103037836 */ /* 0x000fe20000000000 */
[----:B--2---:R0:W-:Y:S04]  /*9450*/  @!P0 STG.E desc[UR10][R6.64], R9 ;  /* 0x0000000906008986 */ /* 0x0041e8000c10190a */
[----:B------:R-:W-:-:S13]  /*9460*/  ISETP.NE.AND P0, PT, R3, RZ, PT ;  /* 0x000000ff0300720c */ /* 0x000fda0003f05270 */
[----:B0-----:R-:W-:Y:S05]  /*9470*/  @P0 BRA `(.L_x_395) ;  /* 0xfffffffc00c40947 */ /* 0x001fea000383ffff */
.L_x_391:
[----:B------:R-:W-:Y:S05]  /*9480*/  BSYNC.RECONVERGENT B1 ;  /* 0x0000000000017941 */ /* 0x000fea0003800200 */
.L_x_390:
[----:B------:R-:W0:Y:S02]  /*9490*/  LDC R0, c[0x3][RZ] ;  /* 0x00c00000ff007b82 */ /* 0x000e240000000800 */
[C---:B0-----:R-:W-:Y:S01]  /*94a0*/  ISETP.NE.AND P0, PT, R0.reuse, -0x1, PT ;  /* 0xffffffff0000780c */ /* 0x041fe20003f05270 */
[----:B------:R-:W-:-:S04]  /*94b0*/  VIADD R3, R0, 0x2 ;  /* 0x0000000200037836 */ /* 0x000fc80000000000 */
[----:B------:R-:W-:-:S04]  /*94c0*/  IMAD R7, R10, R3, RZ ;  /* 0x000000030a077224 */ /* 0x000fc800078e02ff */
[----:B--2---:R-:W-:-:S04]  /*94d0*/  IMAD.IADD R9, R10, 0x1, R7 ;  /* 0x000000010a097824 */ /* 0x004fc800078e0207 */
        /* <DEDUP_REMOVED lines=8> */
.L_x_396:
        /* <DEDUP_REMOVED lines=10> */
[----:B------:R-:W-:Y:S02]  /*9600*/  LEA.HI.X.SX32 R8, R0, R9, 0x1, P0 ;  /* 0x0000000900087211 */ /* 0x000fe400000f0eff */
[----:B--2---:R-:W-:-:S04]  /*9610*/  LEA R6, P0, R7, R10, 0x2 ;  /* 0x0000000a07067211 */ /* 0x004fc800078010ff */
[----:B------:R-:W-:Y:S01]  /*9620*/  LEA.HI.X R7, R7, R11, R8, 0x2, P0 ;  /* 0x0000000b07077211 */ /* 0x000fe200000f1408 */
[----:B---3--:R-:W-:-:S04]  /*9630*/  FADD R0, R2, R5 ;  /* 0x0000000502007221 */ /* 0x008fc80000000000 */
[----:B------:R-:W-:-:S05]  /*9640*/  FMUL R9, R0, 0.5 ;  /* 0x3f00000000097820 */ /* 0x000fca0000400000 */
[----:B------:R-:W-:Y:S01]  /*9650*/  STG.E desc[UR10][R6.64+0x4], R9 ;  /* 0x0000040906007986 */ /* 0x000fe2000c10190a */
[----:B------:R-:W-:Y:S05]  /*9660*/  EXIT ;  /* 0x000000000000794d */ /* 0x000fea0003800000 */
.L_x_383:
        /* <DEDUP_REMOVED lines=9> */
[----:B------:R-:W-:-:S03]  /*9700*/  IMAD.MOV.U32 R7, RZ, RZ, RZ ;  /* 0x000000ffff077224 */ /* 0x000fc600078e00ff */
[----:B------:R-:W-:Y:S01]  /*9710*/  ISETP.NE.AND P2, PT, R10, RZ, PT ;  /* 0x000000ff0a00720c */ /* 0x000fe20003f45270 */
[----:B0-----:R-:W-:-:S06]  /*9720*/  VIADD R0, R4, 0x2 ;  /* 0x0000000204007836 */ /* 0x001fcc0000000000 */
[----:B------:R-:W-:Y:S06]  /*9730*/  @!P0 BRA `(.L_x_401) ;  /* 0x00000000008c8947 */ /* 0x000fec0003800000 */
[----:B------:R-:W0:Y:S01]  /*9740*/  LDC.64 R4, c[0x0][0x390] ;  /* 0x0000e400ff047b82 */ /* 0x000e220000000a00 */
[----:B------:R-:W-:Y:S02]  /*9750*/  LOP3.LUT R7, R3, 0xfffffffc, RZ, 0xc0, !PT ;  /* 0xfffffffc03077812 */ /* 0x000fe400078ec0ff */
[----:B------:R-:W-:-:S03]  /*9760*/  MOV R11, RZ ;  /* 0x000000ff000b7202 */ /* 0x000fc60000000f00 */
[----:B------:R-:W-:-:S07]  /*9770*/  IMAD.MOV R3, RZ, RZ, -R7 ;  /* 0x000000ffff037224 */ /* 0x000fce00078e0a07 */
.L_x_402:
[----:B-1----:R-:W1:Y:S01]  /*9780*/  LDCU UR4, c[0x3][URZ] ;  /* 0x00c00000ff0477ac */ /* 0x002e620008000800 */
[----:B--2---:R-:W-:-:S04]  /*9790*/  IMAD.IADD R25, R2, 0x1, R11 ;  /* 0x0000000102197824 */ /* 0x004fc800078e020b */
        /* <DEDUP_REMOVED lines=17> */
[----:B------:R-:W2:Y:S01]  /*98b0*/  @!P0 LDG.E R23, desc[UR10][R8.64+0x8] ;  /* 0x0000080a08178981 */ /* 0x000ea2000c1e1900 */
[----:B------:R-:W-:Y:S01]  /*98c0*/  ISETP.GT.AND P1, PT, R29, UR4, PT ;  /* 0x000000041d007c0c */ /* 0x000fe2000bf24270 */
[----:B0-----:R-:W-:-:S03]  /*98d0*/  @!P0 IMAD.WIDE.U32 R12, R27, 0x4, R4 ;  /* 0x000000041b0c8825 */ /* 0x001fc600078e0004 */
[C---:B------:R-:W-:Y:S02]  /*98e0*/  ISETP.LT.OR P1, PT, R29.reuse, 0x1, P1 ;  /* 0x000000011d00780c */ /* 0x040fe40000f21670 */
[----:B--2---:R1:W-:Y:S11]  /*98f0*/  @!P0 STG.E desc[UR10][R12.64], R23 ;  /* 0x000000170c008986 */ /* 0x0043f6000c10190a */
[----:B------:R-:W2:Y:S01]  /*9900*/  @!P1 LDG.E R25, desc[UR10][R8.64+0xc] ;  /* 0x00000c0a08199981 */ /* 0x000ea2000c1e1900 */
[----:B------:R-:W-:-:S04]  /*9910*/  @!P1 IMAD.WIDE.U32 R16, R29, 0x4, R4 ;  /* 0x000000041d109825 */ /* 0x000fc800078e0004 */
[----:B------:R-:W-:Y:S02]  /*9920*/  VIADD R3, R3, 0x4 ;  /* 0x0000000403037836 */ /* 0x000fe40000000000 */
[----:B------:R-:W-:-:S03]  /*9930*/  VIADD R11, R11, 0x4 ;  /* 0x000000040b0b7836 */ /* 0x000fc60000000000 */
[----:B------:R-:W-:Y:S01]  /*9940*/  ISETP.NE.AND P0, PT, R3, RZ, PT ;  /* 0x000000ff0300720c */ /* 0x000fe20003f05270 */
[----:B--2---:R1:W-:-:S12]  /*9950*/  @!P1 STG.E desc[UR10][R16.64], R25 ;  /* 0x0000001910009986 */ /* 0x0043d8000c10190a */
[----:B------:R-:W-:Y:S05]  /*9960*/  @P0 BRA `(.L_x_402) ;  /* 0xfffffffc00840947 */ /* 0x000fea000383ffff */
.L_x_401:
[----:B------:R-:W-:Y:S05]  /*9970*/  BSYNC.RECONVERGENT B2 ;  /* 0x0000000000027941 */ /* 0x000fea0003800200 */
.L_x_400:
[----:B------:R-:W-:Y:S05]  /*9980*/  @!P2 BRA `(.L_x_399) ;  /* 0x00000000003ca947 */ /* 0x000fea0003800000 */
[----:B------:R-:W-:-:S07]  /*9990*/  IMAD.MOV R10, RZ, RZ, -R10 ;  /* 0x000000ffff0a7224 */ /* 0x000fce00078e0a0a */
.L_x_403:
[----:B------:R-:W0:Y:S01]  /*99a0*/  LDCU UR4, c[0x3][URZ] ;  /* 0x00c00000ff0477ac */ /* 0x000e220008000800 */
[----:B------:R-:W-:-:S05]  /*99b0*/  IMAD.IADD R3, R2, 0x1, R7 ;  /* 0x0000000102037824 */ /* 0x000fca00078e0207 */
[----:B0-----:R-:W-:-:S04]  /*99c0*/  ISETP.GT.AND P0, PT, R3, UR4, PT ;  /* 0x0000000403007c0c */ /* 0x001fc8000bf04270 */
[----:B------:R-:W-:-:S13]  /*99d0*/  ISETP.LT.OR P0, PT, R3, 0x1, P0 ;  /* 0x000000010300780c */ /* 0x000fda0000701670 */
[----:B------:R-:W0:Y:S01]  /*99e0*/  @!P0 LDC.64 R8, c[0x0][0x390] ;  /* 0x0000e400ff088b82 */ /* 0x000e220000000a00 */
[----:B------:R-:W-:-:S04]  /*99f0*/  @!P0 IMAD.IADD R5, R0, 0x1, R3 ;  /* 0x0000000100058824 */ /* 0x000fc800078e0203 */
        /* <DEDUP_REMOVED lines=8> */
.L_x_399:
[----:B------:R-:W-:Y:S05]  /*9a80*/  BSYNC.RECONVERGENT B1 ;  /* 0x0000000000017941 */ /* 0x000fea0003800200 */
.L_x_398:
        /* <DEDUP_REMOVED lines=9> */
[----:B------:R-:W0:Y:S01]  /*9b20*/  LDC R7, c[0x3][RZ] ;  /* 0x00c00000ff077b82 */ /* 0x000e220000000800 */
[----:B------:R-:W3:Y:S01]  /*9b30*/  LDCU UR4, c[0x3][URZ] ;  /* 0x00c00000ff0477ac */ /* 0x000ee20008000800 */
[----:B------:R-:W-:Y:S01]  /*9b40*/  IMAD.MOV.U32 R10, RZ, RZ, 0x3 ;  /* 0x00000003ff0a7424 */ /* 0x000fe200078e00ff */
[----:B------:R-:W-:Y:S01]  /*9b50*/  LOP3.LUT R2, R19, 0xfffffffc, RZ, 0xc0, !PT ;  /* 0xfffffffc13027812 */ /* 0x000fe200078ec0ff */
[----:B------:R-:W-:Y:S02]  /*9b60*/  IMAD.MOV.U32 R9, RZ, RZ, RZ ;  /* 0x000000ffff097224 */ /* 0x000fe400078e00ff */
[----:B------:R-:W-:Y:S01]  /*9b70*/  IMAD.MOV.U32 R6, RZ, RZ, 0x4 ;  /* 0x00000004ff067424 */ /* 0x000fe200078e00ff */
[----:B---3--:R-:W-:Y:S01]  /*9b80*/  MOV R8, UR4 ;  /* 0x0000000400087c02 */ /* 0x008fe20008000f00 */
[C---:B0-----:R-:W-:Y:S01]  /*9b90*/  IMAD.SHL.U32 R3, R7.reuse, 0x4, RZ ;  /* 0x0000000407037824 */ /* 0x041fe200078e00ff */
[C---:B------:R-:W-:Y:S01]  /*9ba0*/  LEA R4, R7.reuse, 0x4, 0x1 ;  /* 0x0000000407047811 */ /* 0x040fe200078e08ff */
[----:B------:R-:W-:Y:S01]  /*9bb0*/  IMAD R10, R7, R10, 0x6 ;  /* 0x00000006070a7424 */ /* 0x000fe200078e020a */
[----:B------:R-:W-:Y:S01]  /*9bc0*/  SHF.R.S32.HI R7, RZ, 0x1f, R7 ;  /* 0x0000001fff077819 */ /* 0x000fe20000011407 */
[----:B------:R-:W-:-:S07]  /*9bd0*/  VIADD R5, R3, 0x8 ;  /* 0x0000000803057836 */ /* 0x000fce0000000000 */
.L_x_408:
[----:B0-----:R-:W0:Y:S02]  /*9be0*/  LDCU UR4, c[0x3][URZ] ;  /* 0x00c00000ff0477ac */ /* 0x001e240008000800 */
[----:B0-----:R-:W-:-:S04]  /*9bf0*/  ISETP.GT.AND P0, PT, R9, UR4, PT ;  /* 0x0000000409007c0c */ /* 0x001fc8000bf04270 */
[----:B------:R-:W-:-:S13]  /*9c00*/  ISETP.EQ.OR P0, PT, R9, RZ, P0 ;  /* 0x000000ff0900720c */ /* 0x000fda0000702670 */
[----:B-12---:R-:W0:Y:S01]  /*9c10*/  @!P0 LDC.64 R16, c[0x0][0x390] ;  /* 0x0000e400ff108b82 */ /* 0x006e220000000a00 */
[----:B------:R-:W-:-:S07]  /*9c20*/  ISETP.GE.AND P2, PT, R9, UR4, PT ;  /* 0x0000000409007c0c */ /* 0x000fce000bf46270 */
[----:B------:R-:W1:Y:S08]  /*9c30*/  @!P0 LDC.64 R12, c[0x0][0x390] ;  /* 0x0000e400ff0c8b82 */ /* 0x000e700000000a00 */
[----:B------:R-:W2:Y:S01]  /*9c40*/  @!P2 LDC.64 R14, c[0x0][0x390] ;  /* 0x0000e400ff0eab82 */ /* 0x000ea20000000a00 */
[----:B0-----:R-:W-:-:S05]  /*9c50*/  @!P0 IMAD.WIDE R16, R8, 0x4, R16 ;  /* 0x0000000408108825 */ /* 0x001fca00078e0210 */
[----:B------:R-:W3:Y:S01]  /*9c60*/  @!P0 LDG.E R11, desc[UR10][R16.64] ;  /* 0x0000000a100b8981 */ /* 0x000ee2000c1e1900 */
[----:B------:R-:W-:Y:S02]  /*9c70*/  @!P0 VIADD R18, R6, 0xfffffffc ;  /* 0xfffffffc06128836 */ /* 0x000fe40000000000 */
[----:B------:R-:W-:-:S03]  /*9c80*/  @!P2 VIADD R19, R4, 0xfffffffe ;  /* 0xfffffffe0413a836 */ /* 0x000fc60000000000 */
        /* <DEDUP_REMOVED lines=8> */
[----:B------:R-:W-:Y:S02]  /*9d10*/  ISETP.GT.AND P0, PT, R14, UR4, PT ;  /* 0x000000040e007c0c */ /* 0x000fe4000bf04270 */
[----:B------:R-:W3:Y:S01]  /*9d20*/  @!P2 LDC.64 R14, c[0x0][0x390] ;  /* 0x0000e400ff0eab82 */ /* 0x000ee20000000a00 */
[----:B------:R-:W-:-:S04]  /*9d30*/  @!P2 IADD3 R20, PT, PT, R8, 0x2, RZ ;  /* 0x000000020814a810 */ /* 0x000fc80007ffe0ff */
[----:B------:R-:W-:-:S04]  /*9d40*/  @!P2 IADD3 R22, P3, PT, R20, UR4, RZ ;  /* 0x000000041416ac10 */ /* 0x000fc8000ff7e0ff */
[----:B------:R-:W-:Y:S02]  /*9d50*/  @!P2 LEA.HI.X.SX32 R20, R20, R7, 0x1, P3 ;  /* 0x000000071414a211 */ /* 0x000fe400018f0eff */
[----:B------:R-:W1:Y:S01]  /*9d60*/  @!P0 LDC.64 R16, c[0x0][0x390] ;  /* 0x0000e400ff108b82 */ /* 0x000e620000000a00 */
[----:B------:R-:W-:Y:S02]  /*9d70*/  @!P0 VIADD R23, R10, 0xfffffffe ;  /* 0xfffffffe0a178836 */ /* 0x000fe40000000000 */
[----:B0-----:R-:W-:-:S05]  /*9d80*/  VIADD R11, R9, 0x3 ;  /* 0x00000003090b7836 */ /* 0x001fca0000000000 */
        /* <DEDUP_REMOVED lines=30> */
.L_x_407:
[----:B------:R-:W-:Y:S05]  /*9f70*/  BSYNC.RECONVERGENT B2 ;  /* 0x0000000000027941 */ /* 0x000fea0003800200 */
.L_x_406:
[----:B------:R-:W-:Y:S05]  /*9f80*/  @!P1 BRA `(.L_x_405) ;  /* 0x0000000000609947 */ /* 0x000fea0003800000 */
[----:B------:R-:W0:Y:S01]  /*9f90*/  LDC R10, c[0x3][RZ] ;  /* 0x00c00000ff0a7b82 */ /* 0x000e220000000800 */
[----:B------:R-:W-:Y:S02]  /*9fa0*/  IMAD.MOV R0, RZ, RZ, -R0 ;  /* 0x000000ffff007224 */ /* 0x000fe400078e0a00 */
[----:B012---:R-:W-:-:S04]  /*9fb0*/  VIADD R12, R10, 0x2 ;  /* 0x000000020a0c7836 */ /* 0x007fc80000000000 */
[----:B------:R-:W-:-:S05]  /*9fc0*/  IMAD R3, R12, R2, RZ ;  /* 0x000000020c037224 */ /* 0x000fca00078e02ff */
[----:B------:R-:W-:-:S07]  /*9fd0*/  IADD3 R9, PT, PT, R3, R10, RZ ;  /* 0x0000000a03097210 */ /* 0x000fce0007ffe0ff */
.L_x_409:
[----:B------:R-:W0:Y:S02]  /*9fe0*/  LDCU UR4, c[0x3][URZ] ;  /* 0x00c00000ff0477ac */ /* 0x000e240008000800 */
[----:B0-----:R-:W-:-:S04]  /*9ff0*/  ISETP.GT.AND P0, PT, R2, UR4, PT ;  /* 0x0000000402007c0c */ /* 0x001fc8000bf04270 */
[----:B------:R-:W-:-:S13]  /*a000*/  ISETP.EQ.OR P0, PT, R2, RZ, P0 ;  /* 0x000000ff0200720c */ /* 0x000fda0000702670 */
[----:B------:R-:W0:Y:S08]  /*a010*/  @!P0 LDC.64 R4, c[0x0][0x390] ;  /* 0x0000e400ff048b82 */ /* 0x000e300000000a00 */
[----:B------:R-:W1:Y:S01]  /*a020*/  @!P0 LDC.64 R14, c[0x0][0x390] ;  /* 0x0000e400ff0e8b82 */ /* 0x000e620000000a00 */
[----:B0-----:R-:W-:-:S06]  /*a030*/  @!P0 IMAD.WIDE R4, R9, 0x4, R4 ;  /* 0x0000000409048825 */ /* 0x001fcc00078e0204 */
[----:B------:R-:W2:Y:S01]  /*a040*/  @!P0 LDG.E R5, desc[UR10][R4.64] ;  /* 0x0000000a04058981 */ /* 0x000ea2000c1e1900 */
[--C-:B------:R-:W-:Y:S01]  /*a050*/  @!P0 SHF.R.S32.HI R6, RZ, 0x1f, R3.reuse ;  /* 0x0000001fff068819 */ /* 0x100fe20000011403 */
[----:B------:R-:W-:Y:S01]  /*a060*/  VIADD R0, R0, 0x1 ;  /* 0x0000000100007836 */ /* 0x000fe20000000000 */
[----:B------:R-:W-:Y:S01]  /*a070*/  @!P0 IADD3 R7, P1, PT, R3, UR4, RZ ;  /* 0x0000000403078c10 */ /* 0x000fe2000ff3e0ff */
[----:B------:R-:W-:Y:S02]  /*a080*/  VIADD R2, R2, 0x1 ;  /* 0x0000000102027836 */ /* 0x000fe40000000000 */
[----:B------:R-:W-:Y:S01]  /*a090*/  IMAD.IADD R3, R12, 0x1, R3 ;  /* 0x000000010c037824 */ /* 0x000fe200078e0203 */
[----:B------:R-:W-:Y:S01]  /*a0a0*/  @!P0 LEA.HI.X.SX32 R8, R10, R6, 0x1, P1 ;  /* 0x000000060a088211 */ /* 0x000fe200008f0eff */
[----:B------:R-:W-:Y:S01]  /*a0b0*/  IMAD.IADD R9, R12, 0x1, R9 ;  /* 0x000000010c097824 */ /* 0x000fe200078e0209 */
[----:B-1----:R-:W-:-:S04]  /*a0c0*/  @!P0 LEA R6, P1, R7, R14, 0x2 ;  /* 0x0000000e07068211 */ /* 0x002fc800078210ff */
[----:B------:R-:W-:-:S05]  /*a0d0*/  @!P0 LEA.HI.X R7, R7, R15, R8, 0x2, P1 ;  /* 0x0000000f07078211 */ /* 0x000fca00008f1408 */
[----:B--2---:R3:W-:Y:S01]  /*a0e0*/  @!P0 STG.E desc[UR10][R6.64+0x4], R5 ;  /* 0x0000040506008986 */ /* 0x0047e2000c10190a */
[----:B------:R-:W-:-:S13]  /*a0f0*/  ISETP.NE.AND P0, PT, R0, RZ, PT ;  /* 0x000000ff0000720c */ /* 0x000fda0003f05270 */
[----:B---3--:R-:W-:Y:S05]  /*a100*/  @P0 BRA `(.L_x_409) ;  /* 0xfffffffc00b40947 */ /* 0x008fea000383ffff */
.L_x_405:
[----:B------:R-:W-:Y:S05]  /*a110*/  BSYNC.RECONVERGENT B1 ;  /* 0x0000000000017941 */ /* 0x000fea0003800200 */
.L_x_404:
[----:B------:R-:W3:Y:S02]  /*a120*/  LDC R7, c[0x3][RZ] ;  /* 0x00c00000ff077b82 */ /* 0x000ee40000000800 */
[----:B---3--:R-:W-:-:S13]  /*a130*/  ISETP.NE.AND P0, PT, R7, -0x1, PT ;  /* 0xffffffff0700780c */ /* 0x008fda0003f05270 */
[----:B------:R-:W-:Y:S05]  /*a140*/  @P0 BRA `(.L_x_410) ;  /* 0x0000000000280947 */ /* 0x000fea0003800000 */
[----:B------:R-:W3:Y:S08]  /*a150*/  LDC.64 R4, c[0x0][0x390] ;  /* 0x0000e400ff047b82 */ /* 0x000ef00000000a00 */
[----:B------:R-:W4:Y:S08]  /*a160*/  LDC R0, c[0x3][RZ] ;  /* 0x00c00000ff007b82 */ /* 0x000f300000000800 */
[----:B------:R-:W5:Y:S01]  /*a170*/  LDC.64 R2, c[0x0][0x390] ;  /* 0x0000e400ff027b82 */ /* 0x000f620000000a00 */
[----:B---3--:R-:W3:Y:S01]  /*a180*/  LDG.E R4, desc[UR10][R4.64+0x4] ;  /* 0x0000040a04047981 */ /* 0x008ee2000c1e1900 */
[----:B----4-:R-:W-:-:S04]  /*a190*/  VIADD R7, R0, 0x1 ;  /* 0x0000000100077836 */ /* 0x010fc80000000000 */
[----:B-----5:R-:W-:-:S04]  /*a1a0*/  IMAD.WIDE.U32 R2, R7, 0x4, R2 ;  /* 0x0000000407027825 */ /* 0x020fc800078e0002 */
[----:B---3--:R-:W-:-:S04]  /*a1b0*/  FADD R0, R4, R4 ;  /* 0x0000000404007221 */ /* 0x008fc80000000000 */
[----:B------:R-:W-:-:S05]  /*a1c0*/  FMUL R7, R0, 0.5 ;  /* 0x3f00000000077820 */ /* 0x000fca0000400000 */
[----:B------:R-:W-:Y:S01]  /*a1d0*/  STG.E desc[UR10][R2.64], R7 ;  /* 0x0000000702007986 */ /* 0x000fe2000c10190a */
[----:B------:R-:W-:Y:S05]  /*a1e0*/  EXIT ;  /* 0x000000000000794d */ /* 0x000fea0003800000 */
.L_x_410:
[----:B------:R-:W3:Y:S02]  /*a1f0*/  LDC.64 R2, c[0x0][0x390] ;  /* 0x0000e400ff027b82 */ /* 0x000ee40000000a00 */
[----:B---3--:R-:W-:-:S05]  /*a200*/  IMAD.WIDE R4, R7, 0x4, R2 ;  /* 0x0000000407047825 */ /* 0x008fca00078e0202 */
[----:B------:R-:W3:Y:S01]  /*a210*/  LDG.E R0, desc[UR10][R4.64] ;  /* 0x0000000a04007981 */ /* 0x000ee2000c1e1900 */
[----:B------:R-:W-:-:S06]  /*a220*/  IMAD.WIDE R2, R7, 0x4, R4 ;  /* 0x0000000407027825 */ /* 0x000fcc00078e0204 */
[----:B------:R-:W3:Y:S02]  /*a230*/  LDG.E R3, desc[UR10][R2.64+0xc] ;  /* 0x00000c0a02037981 */ /* 0x000ee4000c1e1900 */
[----:B---3--:R-:W-:-:S04]  /*a240*/  FADD R0, R0, R3 ;  /* 0x0000000300007221 */ /* 0x008fc80000000000 */
[----:B------:R-:W-:-:S05]  /*a250*/  FMUL R7, R0, 0.5 ;  /* 0x3f00000000077820 */ /* 0x000fca0000400000 */
[----:B------:R-:W-:Y:S01]  /*a260*/  STG.E desc[UR10][R4.64+0x4], R7 ;  /* 0x0000040704007986 */ /* 0x000fe2000c10190a */
[----:B------:R-:W-:Y:S05]  /*a270*/  EXIT ;  /* 0x000000000000794d */ /* 0x000fea0003800000 */
.L_x_397:
[----:B------:R-:W-:-:S13]  /*a280*/  ISETP.NE.AND P1, PT, R2, RZ, PT ;  /* 0x000000ff0200720c */ /* 0x000fda0003f25270 */
[----:B------:R-:W-:Y:S05]  /*a290*/  @P1 BRA `(.L_x_411) ;  /* 0x0000000400101947 */ /* 0x000fea0003800000 */
[----:B------:R-:W-:Y:S05]  /*a2a0*/  BRA `(.L_x_412) ;  /* 0x0000000c00ec7947 */ /* 0x000fea0003800000 */
.L_x_382:
        /* <DEDUP_REMOVED lines=16> */
[----:B--2---:R-:W-:-:S04]  /*a3b0*/  IMAD.MOV.U32 R17, RZ, RZ, RZ ;  /* 0x000000ffff117224 */ /* 0x004fc800078e00ff */
[----:B------:R-:W-:-:S07]  /*a3c0*/  IMAD.MOV R3, RZ, RZ, -R7 ;  /* 0x000000ffff037224 */ /* 0x000fce00078e0a07 */
.L_x_415:
[----:B-1----:R-:W1:Y:S01]  /*a3d0*/  LDCU UR4, c[0x3][URZ] ;  /* 0x00c00000ff0477ac */ /* 0x002e620008000800 */
[----:B------:R-:W-:-:S04]  /*a3e0*/  IMAD.IADD R23, R2, 0x1, R17 ;  /* 0x0000000102177824 */ /* 0x000fc800078e0211 */
[----:B------:R-:W-:-:S04]  /*a3f0*/  IMAD.IADD R9, R0, 0x1, R23 ;  /* 0x0000000100097824 */ /* 0x000fc800078e0217 */
[----:B0-----:R-:W-:Y:S01]  /*a400*/  IMAD.WIDE R8, R9, 0x4, R4 ;  /* 0x0000000409087825 */ /* 0x001fe200078e0204 */
[----:B-1----:R-:W-:-:S04]  /*a410*/  ISETP.GT.AND P0, PT, R23, UR4, PT ;  /* 0x0000000417007c0c */ /* 0x002fc8000bf04270 */
        /* <DEDUP_REMOVED lines=26> */
.L_x_414:
[----:B------:R-:W-:Y:S05]  /*a5c0*/  BSYNC.RECONVERGENT B1 ;  /* 0x0000000000017941 */ /* 0x000fea0003800200 */
.L_x_413:
[----:B------:R-:W-:Y:S05]  /*a5d0*/  @!P2 EXIT ;  /* 0x000000000000a94d */ /* 0x000fea0003800000 */
[----:B------:R-:W-:-:S07]  /*a5e0*/  IMAD.MOV R6, RZ, RZ, -R6 ;  /* 0x000000ffff067224 */ /* 0x000fce00078e0a06 */
.L_x_416:
[----:B------:R-:W0:Y:S01]  /*a5f0*/  LDCU UR4, c[0x3][URZ] ;  /* 0x00c00000ff0477ac */ /* 0x000e220008000800 */
[----:B------:R-:W-:-:S04]  /*a600*/  IADD3 R3, PT, PT, R2, R7, RZ ;  /* 0x0000000702037210 */ /* 0x000fc80007ffe0ff */
[----:B0-----:R-:W-:-:S04]  /*a610*/  ISETP.GT.AND P0, PT, R3, UR4, PT ;  /* 0x0000000403007c0c */ /* 0x001fc8000bf04270 */
[----:B------:R-:W-:-:S13]  /*a620*/  ISETP.LT.OR P0, PT, R3, 0x1, P0 ;  /* 0x000000010300780c */ /* 0x000fda0000701670 */
[----:B------:R-:W0:Y:S01]  /*a630*/  @!P0 LDC.64 R8, c[0x0][0x390] ;  /* 0x0000e400ff088b82 */ /* 0x000e220000000a00 */
[----:B------:R-:W-:-:S04]  /*a640*/  @!P0 IMAD.IADD R5, R0, 0x1, R3 ;  /* 0x0000000100058824 */ /* 0x000fc800078e0203 */
[----:B0-----:R-:W-:-:S06]  /*a650*/  @!P0 IMAD.WIDE R4, R5, 0x4, R8 ;  /* 0x0000000405048825 */ /* 0x001fcc00078e0208 */
[----:B------:R-:W3:Y:S01]  /*a660*/  @!P0 LDG.E R5, desc[UR10][R4.64] ;  /* 0x0000000a04058981 */ /* 0x000ee2000c1e1900 */
[----:B------:R-:W-:-:S04]  /*a670*/  @!P0 IMAD.WIDE.U32 R8, R3, 0x4, R8 ;  /* 0x0000000403088825 */ /* 0x000fc800078e0008 */
[----:B------:R-:W-:Y:S02]  /*a680*/  VIADD R6, R6, 0x1 ;  /* 0x0000000106067836 */ /* 0x000fe40000000000 */
[----:B------:R-:W-:Y:S01]  /*a690*/  VIADD R7, R7, 0x1 ;  /* 0x0000000107077836 */ /* 0x000fe20000000000 */
[----:B---3--:R0:W-:Y:S02]  /*a6a0*/  @!P0 STG.E desc[UR10][R8.64], R5 ;  /* 0x0000000508008986 */ /* 0x0081e4000c10190a */
[----:B------:R-:W-:-:S13]  /*a6b0*/  ISETP.NE.AND P0, PT, R6, RZ, PT ;  /* 0x000000ff0600720c */ /* 0x000fda0003f05270 */
[----:B0-----:R-:W-:Y:S05]  /*a6c0*/  @P0 BRA `(.L_x_416) ;  /* 0xfffffffc00c80947 */ /* 0x001fea000383ffff */
[----:B------:R-:W-:Y:S05]  /*a6d0*/  EXIT ;  /* 0x000000000000794d */ /* 0x000fea0003800000 */
.L_x_411:
[----:B------:R-:W-:Y:S05]  /*a6e0*/  @P0 BRA `(.L_x_417) ;  /* 0x0000000400cc0947 */ /* 0x000fea0003800000 */
[----:B------:R-:W-:-:S13]  /*a6f0*/  ISETP.GT.U32.AND P0, PT, R6, 0x7ffffffe, PT ;  /* 0x7ffffffe0600780c */ /* 0x000fda0003f04070 */
[----:B------:R-:W-:Y:S05]  /*a700*/  @P0 EXIT ;  /* 0x000000000000094d */ /* 0x000fea0003800000 */
[----:B------:R-:W0:Y:S01]  /*a710*/  LDCU UR4, c[0x3][URZ] ;  /* 0x00c00000ff0477ac */ /* 0x000e220008000800 */
[----:B------:R-:W-:Y:S01]  /*a720*/  ISETP.GE.U32.AND P0, PT, R6, 0x3, PT ;  /* 0x000000030600780c */ /* 0x000fe20003f06070 */
[----:B------:R-:W-:Y:S01]  /*a730*/  BSSY.RECONVERGENT B0, `(.L_x_418) ;  /* 0x0000054000007945 */ /* 0x000fe20003800200 */
[----:B------:R-:W-:Y:S01]  /*a740*/  LOP3.LUT R0, R19, 0x3, RZ, 0xc0, !PT ;  /* 0x0000000313007812 */ /* 0x000fe200078ec0ff */
[----:B------:R-:W-:-:S03]  /*a750*/  IMAD.MOV.U32 R4, RZ, RZ, RZ ;  /* 0x000000ffff047224 */ /* 0x000fc600078e00ff */
[----:B------:R-:W-:Y:S01]  /*a760*/  ISETP.NE.AND P2, PT, R0, RZ, PT ;  /* 0x000000ff0000720c */ /* 0x000fe20003f45270 */
[----:B0-----:R-:W-:-:S05]  /*a770*/  IMAD.U32 R2, RZ, RZ, UR4 ;  /* 0x00000004ff027e24 */ /* 0x001fca000f8e00ff */
[----:B------:R-:W-:Y:S01]  /*a780*/  IADD3 R6, PT, PT, R2, 0x2, RZ ;  /* 0x0000000202067810 */ /* 0x000fe20007ffe0ff */
[----:B------:R-:W-:Y:S06]  /*a790*/  @!P0 BRA `(.L_x_419) ;  /* 0x0000000400348947 */ /* 0x000fec0003800000 */
[----:B------:R-:W0:Y:S01]  /*a7a0*/  LDC R3, c[0x3][RZ] ;  /* 0x00c00000ff037b82 */ /* 0x000e220000000800 */
[----:B------:R-:W-:Y:S01]  /*a7b0*/  VIADD R9, R5, 0x2 ;  /* 0x0000000205097836 */ /* 0x000fe20000000000 */
[----:B------:R-:W-:Y:S01]  /*a7c0*/  LOP3.LUT R4, R19, 0xfffffffc, RZ, 0xc0, !PT ;  /* 0xfffffffc13047812 */ /* 0x000fe200078ec0ff */
[----:B------:R-:W-:Y:S01]  /*a7d0*/  IMAD R8, R7, R6, RZ ;  /* 0x0000000607087224 */ /* 0x000fe200078e02ff */
[----:B------:R-:W-:Y:S01]  /*a7e0*/  SHF.R.S32.HI R10, RZ, 0x1f, R2 ;  /* 0x0000001fff0a7819 */ /* 0x000fe20000011402 */
[----:B------:R-:W-:Y:S02]  /*a7f0*/  VIADD R11, R5, 0x3 ;  /* 0x00000003050b7836 */ /* 0x000fe40000000000 */
[----:B------:R-:W-:Y:S02]  /*a800*/  IMAD R9, R6, R9, RZ ;  /* 0x0000000906097224 */ /* 0x000fe400078e02ff */
[----:B------:R-:W-:Y:S01]  /*a810*/  IMAD R19, R19, R8, RZ ;  /* 0x0000000813137224 */ /* 0x000fe200078e02ff */
[----:B------:R-:W-:Y:S01]  /*a820*/  LEA R8, R2, 0x8, 0x2 ;  /* 0x0000000802087811 */ /* 0x000fe200078e10ff */
[----:B------:R-:W-:Y:S01]  /*a830*/  IMAD R7, R5, R6, R6 ;  /* 0x0000000605077224 */ /* 0x000fe200078e0206 */
[----:B--2---:R-:W-:Y:S01]  /*a840*/  IADD3 R21, PT, PT, R9, R2, RZ ;  /* 0x0000000209157210 */ /* 0x004fe20007ffe0ff */
[----:B------:R-:W-:-:S02]  /*a850*/  IMAD R11, R6, R11, RZ ;  /* 0x0000000b060b7224 */ /* 0x000fc400078e02ff */
[----:B------:R-:W-:Y:S02]  /*a860*/  VIADD R23, R5, 0x1 ;  /* 0x0000000105177836 */ /* 0x000fe40000000000 */
[----:B------:R-:W-:Y:S02]  /*a870*/  IMAD.IADD R27, R7, 0x1, R2 ;  /* 0x00000001071b7824 */ /* 0x000fe400078e0202 */
[----:B------:R-:W-:Y:S02]  /*a880*/  IMAD.MOV R12, RZ, RZ, -R4 ;  /* 0x000000ffff0c7224 */ /* 0x000fe400078e0a04 */
[--C-:B------:R-:W-:Y:S02]  /*a890*/  IMAD.IADD R25, R11, 0x1, R2.reuse ;  /* 0x000000010b197824 */ /* 0x100fe400078e0202 */
[----:B------:R-:W-:-:S07]  /*a8a0*/  IMAD.IADD R13, R19, 0x1, R2 ;  /* 0x00000001130d7824 */ /* 0x000fce00078e0202 */
.L_x_420:
[----:B------:R-:W-:Y:S02]  /*a8b0*/  VIADD R17, R23, 0xffffffff ;  /* 0xffffffff17117836 */ /* 0x000fe40000000000 */
[----:B0-----:R-:W-:-:S05]  /*a8c0*/  IMAD.MOV.U32 R2, RZ, RZ, R3 ;  /* 0x000000ffff027224 */ /* 0x001fca00078e0003 */
[----:B------:R-:W-:-:S04]  /*a8d0*/  ISETP.GT.AND P0, PT, R17, R2, PT ;  /* 0x000000021100720c */ /* 0x000fc80003f04270 */
[----:B------:R-:W-:-:S13]  /*a8e0*/  ISETP.LT.OR P1, PT, R17, 0x1, P0 ;  /* 0x000000011100780c */ /* 0x000fda0000721670 */
[----:B------:R-:W0:Y:S02]  /*a8f0*/  @!P1 LDC.64 R14, c[0x0][0x390] ;  /* 0x0000e400ff0e9b82 */ /* 0x000e240000000a00 */
[----:B0-----:R-:W-:-:S05]  /*a900*/  @!P1 IMAD.WIDE R14, R13, 0x4, R14 ;  /* 0x000000040d0e9825 */ /* 0x001fca00078e020e */
[----:B------:R0:W2:Y:S01]  /*a910*/  @!P1 LDG.E R18, desc[UR10][R14.64] ;  /* 0x0000000a0e129981 */ /* 0x0000a2000c1e1900 */
[-C--:B------:R-:W-:Y:S02]  /*a920*/  ISETP.GT.AND P0, PT, R23, R2.reuse, PT ;  /* 0x000000021700720c */ /* 0x080fe40003f04270 */
[----:B------:R-:W-:Y:S02]  /*a930*/  @!P1 IADD3 R20, P3, PT, R19, R2, RZ ;  /* 0x0000000213149210 */ /* 0x000fe40007f7e0ff */
[----:B------:R-:W-:Y:S02]  /*a940*/  ISETP.GT.U32.OR P0, PT, R17, 0x7ffffffe, P0 ;  /* 0x7ffffffe1100780c */ /* 0x000fe40000704470 */
[----:B------:R-:W-:Y:S01]  /*a950*/  @!P1 LEA.HI.X.SX32 R22, R19, R10, 0x1, P3 ;  /* 0x0000000a13169211 */ /* 0x000fe200018f0eff */
[----:B0-----:R-:W0:Y:S10]  /*a960*/  @!P1 LDC.64 R14, c[0x0][0x390] ;  /* 0x0000e400ff0e9b82 */ /* 0x001e340000000a00 */
[----:B------:R-:W1:Y:S01]  /*a970*/  @!P0 LDC.64 R16, c[0x0][0x390] ;  /* 0x0000e400ff108b82 */ /* 0x000e620000000a00 */
[----:B0-----:R-:W-:-:S04]  /*a980*/  @!P1 LEA R28, P4, R20, R14, 0x2 ;  /* 0x0000000e141c9211 */ /* 0x001fc800078810ff */
[----:B------:R-:W-:Y:S01]  /*a990*/  @!P1 LEA.HI.X R29, R20, R15, R22, 0x2, P4 ;  /* 0x0000000f141d9211 */ /* 0x000fe200020f1416 */
[----:B-1----:R-:W-:-:S04]  /*a9a0*/  @!P0 IMAD.WIDE R16, R27, 0x4, R16 ;  /* 0x000000041b108825 */ /* 0x002fc800078e0210 */
[----:B------:R-:W-:Y:S01]  /*a9b0*/  VIADD R15, R23, 0x1 ;  /* 0x00000001170f7836 */ /* 0x000fe20000000000 */
[----:B--2---:R0:W-:Y:S04]  /*a9c0*/  @!P1 STG.E desc[UR10][R28.64+0x4], R18 ;  /* 0x000004121c009986 */ /* 0x0041e8000c10190a */
[----:B------:R1:W2:Y:S01]  /*a9d0*/  @!P0 LDG.E R20, desc[UR10][R16.64] ;  /* 0x0000000a10148981 */ /* 0x0002a2000c1e1900 */
[-C--:B------:R-:W-:Y:S02]  /*a9e0*/  ISETP.GT.AND P1, PT, R15, R2.reuse, PT ;  /* 0x000000020f00720c */ /* 0x080fe40003f24270 */
[----:B------:R-:W-:Y:S02]  /*a9f0*/  @!P0 IADD3 R22, P3, PT, R7, R2, RZ ;  /* 0x0000000207168210 */ /* 0x000fe40007f7e0ff */
[----:B------:R-:W-:-:S02]  /*aa00*/  ISETP.LT.OR P1, PT, R15, 0x1, P1 ;  /* 0x000000010f00780c */ /* 0x000fc40000f21670 */
[----:B------:R-:W3:Y:S01]  /*aa10*/  @!P0 LDC.64 R14, c[0x0][0x390] ;  /* 0x0000e400ff0e8b82 */ /* 0x000ee20000000a00 */
[----:B------:R-:W-:-:S10]  /*aa20*/  @!P0 LEA.HI.X.SX32 R24, R7, R10, 0x1, P3 ;  /* 0x0000000a07188211 */ /* 0x000fd400018f0eff */
[----:B-1----:R-:W1:Y:S01]  /*aa30*/  @!P1 LDC.64 R16, c[0x0][0x390] ;  /* 0x0000e400ff109b82 */ /* 0x002e620000000a00 */
[----:B---3--:R-:W-:-:S04]  /*aa40*/  @!P0 LEA R14, P4, R22, R14, 0x2 ;  /* 0x0000000e160e8211 */ /* 0x008fc800078810ff */
[----:B------:R-:W-:Y:S01]  /*aa50*/  @!P0 LEA.HI.X R15, R22, R15, R24, 0x2, P4 ;  /* 0x0000000f160f8211 */ /* 0x000fe200020f1418 */
[----:B-1----:R-:W-:Y:S01]  /*aa60*/  @!P1 IMAD.WIDE R16, R21, 0x4, R16 ;  /* 0x0000000415109825 */ /* 0x002fe200078e0210 */
[----:B0-----:R-:W-:-:S03]  /*aa70*/  IADD3 R29, PT, PT, R23, 0x2, RZ ;  /* 0x00000002171d7810 */ /* 0x001fc60007ffe0ff */
[----:B--2---:R0:W-:Y:S04]  /*aa80*/  @!P0 STG.E desc[UR10][R14.64+0x4], R20 ;  /* 0x000004140e008986 */ /* 0x0041e8000c10190a */
[----:B------:R1:W2:Y:S01]  /*aa90*/  @!P1 LDG.E R18, desc[UR10][R16.64] ;  /* 0x0000000a10129981 */ /* 0x0002a2000c1e1900 */
[-C--:B------:R-:W-:Y:S02]  /*aaa0*/  ISETP.GT.AND P0, PT, R29, R2.reuse, PT ;  /* 0x000000021d00720c */ /* 0x080fe40003f04270 */
[----:B------:R-:W-:Y:S02]  /*aab0*/  @!P1 IADD3 R22, P3, PT, R9, R2, RZ ;  /* 0x0000000209169210 */ /* 0x000fe40007f7e0ff */
[----:B------:R-:W-:Y:S02]  /*aac0*/  ISETP.LT.OR P0, PT, R29, 0x1, P0 ;  /* 0x000000011d00780c */ /* 0x000fe40000701670 */
[----:B------:R-:W-:Y:S01]  /*aad0*/  @!P1 LEA.HI.X.SX32 R24, R9, R10, 0x1, P3 ;  /* 0x0000000a09189211 */ /* 0x000fe200018f0eff */
[----:B0-----:R-:W0:Y:S10]  /*aae0*/  @!P1 LDC.64 R14, c[0x0][0x390] ;  /* 0x0000e400ff0e9b82 */ /* 0x001e340000000a00 */
[----:B-1----:R-:W1:Y:S01]  /*aaf0*/  @!P0 LDC.64 R16, c[0x0][0x390] ;  /* 0x0000e400ff108b82 */ /* 0x002e620000000a00 */
[----:B0-----:R-:W-:-:S04]  /*ab00*/  @!P1 LEA R28, P4, R22, R14, 0x2 ;  /* 0x0000000e161c9211 */ /* 0x001fc800078810ff */
[----:B------:R-:W-:-:S03]  /*ab10*/  @!P1 LEA.HI.X R29, R22, R15, R24, 0x2, P4 ;  /* 0x0000000f161d9211 */ /* 0x000fc600020f1418 */
[----:B------:R-:W0:Y:S01]  /*ab20*/  @!P0 LDC.64 R14, c[0x0][0x390] ;  /* 0x0000e400ff0e8b82 */ /* 0x000e220000000a00 */
[----:B-1----:R-:W-:Y:S01]  /*ab30*/  @!P0 IMAD.WIDE R16, R25, 0x4, R16 ;  /* 0x0000000419108825 */ /* 0x002fe200078e0210 */
[----:B--2---:R1:W-:Y:S05]  /*ab40*/  @!P1 STG.E desc[UR10][R28.64+0x4], R18 ;  /* 0x000004121c009986 */ /* 0x0043ea000c10190a */
[----:B------:R-:W2:Y:S01]  /*ab50*/  @!P0 LDG.E R17, desc[UR10][R16.64] ;  /* 0x0000000a10118981 */ /* 0x000ea2000c1e1900 */
[----:B------:R-:W-:Y:S01]  /*ab60*/  @!P0 IADD3 R20, P1, PT, R11, R2, RZ ;  /* 0x000000020b148210 */ /* 0x000fe20007f3e0ff */
[----:B------:R-:W-:Y:S02]  /*ab70*/  VIADD R12, R12, 0x4 ;  /* 0x000000040c0c7836 */ /* 0x000fe40000000000 */
[----:B------:R-:W-:Y:S01]  /*ab80*/  VIADD R23, R23, 0x4 ;  /* 0x0000000417177836 */ /* 0x000fe20000000000 */
[----:B------:R-:W-:Y:S01]  /*ab90*/  @!P0 LEA.HI.X.SX32 R22, R11, R10, 0x1, P1 ;  /* 0x0000000a0b168211 */ /* 0x000fe200008f0eff */
[----:B------:R-:W-:Y:S01]  /*aba0*/  IMAD.IADD R19, R8, 0x1, R19 ;  /* 0x0000000108137824 */ /* 0x000fe200078e0213 */
[----:B0-----:R-:W-:Y:S01]  /*abb0*/  @!P0 LEA R14, P1, R20, R14, 0x2 ;  /* 0x0000000e140e8211 */ /* 0x001fe200078210ff */
[C---:B------:R-:W-:Y:S01]  /*abc0*/  IMAD.IADD R7, R8.reuse, 0x1, R7 ;  /* 0x0000000108077824 */ /* 0x040fe200078e0207 */
[C---:B------:R-:W-:Y:S01]  /*abd0*/  IADD3 R11, PT, PT, R8.reuse, R11, RZ ;  /* 0x0000000b080b7210 */ /* 0x040fe20007ffe0ff */
[----:B------:R-:W-:Y:S01]  /*abe0*/  IMAD.IADD R9, R8, 0x1, R9 ;  /* 0x0000000108097824 */ /* 0x000fe200078e0209 */
[----:B------:R-:W-:Y:S01]  /*abf0*/  @!P0 LEA.HI.X R15, R20, R15, R22, 0x2, P1 ;  /* 0x0000000f140f8211 */ /* 0x000fe200008f1416 */
[----:B------:R-:W-:-:S02]  /*ac00*/  IMAD.IADD R13, R8, 0x1, R13 ;  /* 0x00000001080d7824 */ /* 0x000fc400078e020d */
[C---:B------:R-:W-:Y:S02]  /*ac10*/  IMAD.IADD R27, R8.reuse, 0x1, R27 ;  /* 0x00000001081b7824 */ /* 0x040fe400078e021b */
[C---:B------:R-:W-:Y:S02]  /*ac20*/  IMAD.IADD R21, R8.reuse, 0x1, R21 ;  /* 0x0000000108157824 */ /* 0x040fe400078e0215 */
[----:B------:R-:W-:Y:S01]  /*ac30*/  IMAD.IADD R25, R8, 0x1, R25 ;  /* 0x0000000108197824 */ /* 0x000fe200078e0219 */
[----:B--2---:R1:W-:Y:S01]  /*ac40*/  @!P0 STG.E desc[UR10][R14.64+0x4], R17 ;  /* 0x000004110e008986 */ /* 0x0043e2000c10190a */
[----:B------:R-:W-:-:S13]  /*ac50*/  ISETP.NE.AND P0, PT, R12, RZ, PT ;  /* 0x000000ff0c00720c */ /* 0x000fda0003f05270 */
[----:B-1----:R-:W-:Y:S05]  /*ac60*/  @P0 BRA `(.L_x_420) ;  /* 0xfffffffc00100947 */ /* 0x002fea000383ffff */
.L_x_419:
[----:B------:R-:W-:Y:S05]  /*ac70*/  BSYNC.RECONVERGENT B0 ;  /* 0x0000000000007941 */ /* 0x000fea0003800200 */
.L_x_418:
[----:B------:R-:W-:Y:S05]  /*ac80*/  @!P2 EXIT ;  /* 0x000000000000a94d */ /* 0x000fea0003800000 */
[----:B------:R-:W-:Y:S01]  /*ac90*/  IMAD.IADD R7, R5, 0x1, R4 ;  /* 0x0000000105077824 */ /* 0x000fe200078e0204 */
[----:B------:R-:W-:Y:S02]  /*aca0*/  IADD3 R0, PT, PT, -R0, RZ, RZ ;  /* 0x000000ff00007210 */ /* 0x000fe40007ffe1ff */
[----:B--2---:R-:W-:Y:S01]  /*acb0*/  SHF.R.S32.HI R13, RZ, 0x1f, R2 ;  /* 0x0000001fff0d7819 */ /* 0x004fe20000011402 */
[----:B------:R-:W-:-:S04]  /*acc0*/  IMAD R9, R6, R7, RZ ;  /* 0x0000000706097224 */ /* 0x000fc800078e02ff */
[----:B------:R-:W-:-:S07]  /*acd0*/  IMAD.IADD R11, R9, 0x1, R2 ;  /* 0x00000001090b7824 */ /* 0x000fce00078e0202 */
.L_x_421:
[----:B0-----:R-:W0:Y:S02]  /*ace0*/  LDCU UR4, c[0x3][URZ] ;  /* 0x00c00000ff0477ac */ /* 0x001e240008000800 */
        /* <DEDUP_REMOVED lines=8> */
[----:B------:R-:W-:-:S05]  /*ad70*/  @!P0 IADD3 R5, P1, PT, R9, UR4, RZ ;  /* 0x0000000409058c10 */ /* 0x000fca000ff3e0ff */
[----:B------:R-:W-:Y:S01]  /*ad80*/  @!P0 IMAD.X R8, R13, 0x1, R4, P1 ;  /* 0x000000010d088824 */ /* 0x000fe200008e0604 */
[----:B-1----:R-:W-:-:S04]  /*ad90*/  @!P0 LEA R4, P1, R5, R14, 0x2 ;  /* 0x0000000e05048211 */ /* 0x002fc800078210ff */
[----:B------:R-:W-:Y:S02]  /*ada0*/  @!P0 LEA.HI.X R5, R5, R15, R8, 0x2, P1 ;  /* 0x0000000f05058211 */ /* 0x000fe400008f1408 */
[----:B------:R-:W-:-:S03]  /*adb0*/  ISETP.NE.AND P1, PT, R0, RZ, PT ;  /* 0x000000ff0000720c */ /* 0x000fc60003f25270 */
[----:B--2---:R0:W-:Y:S10]  /*adc0*/  @!P0 STG.E desc[UR10][R4.64+0x4], R3 ;  /* 0x0000040304008986 */ /* 0x0041f4000c10190a */
[----:B------:R-:W-:Y:S05]  /*add0*/  @!P1 EXIT ;  /* 0x000000000000994d */ /* 0x000fea0003800000 */
[----:B------:R-:W-:Y:S01]  /*ade0*/  VIADD R7, R7, 0x1 ;  /* 0x0000000107077836 */ /* 0x000fe20000000000 */
[C---:B------:R-:W-:Y:S01]  /*adf0*/  IADD3 R11, PT, PT, R6.reuse, R11, RZ ;  /* 0x0000000b060b7210 */ /* 0x040fe20007ffe0ff */
[----:B------:R-:W-:Y:S01]  /*ae00*/  IMAD.IADD R9, R6, 0x1, R9 ;  /* 0x0000000106097824 */ /* 0x000fe200078e0209 */
[----:B------:R-:W-:Y:S06]  /*ae10*/  BRA `(.L_x_421) ;  /* 0xfffffffc00b07947 */ /* 0x000fec000383ffff */
.L_x_417:
[----:B------:R-:W-:Y:S01]  /*ae20*/  UIADD3 UR4, UPT, UPT, UR9, -0x1, UR7 ;  /* 0xffffffff09047890 */ /* 0x000fe2000fffe007 */
[----:B------:R-:W-:-:S05]  /*ae30*/  ISETP.GT.U32.AND P0, PT, R0, 0x7ffffffe, PT ;  /* 0x7ffffffe0000780c */ /* 0x000fca0003f04070 */
[----:B------:R-:W-:-:S05]  /*ae40*/  IMAD R4, R19, UR4, RZ ;  /* 0x0000000413047c24 */ /* 0x000fca000f8e02ff */
[----:B------:R-:W-:-:S13]  /*ae50*/  ISETP.NE.OR P0, PT, R5, R4, P0 ;  /* 0x000000040500720c */ /* 0x000fda0000705670 */
[----:B------:R-:W-:Y:S05]  /*ae60*/  @P0 EXIT ;  /* 0x000000000000094d */ /* 0x000fea0003800000 */
[----:B------:R-:W0:Y:S01]  /*ae70*/  LDC R11, c[0x3][RZ] ;  /* 0x00c00000ff0b7b82 */ /* 0x000e220000000800 */
[----:B------:R-:W1:Y:S01]  /*ae80*/  LDCU UR4, c[0x3][URZ] ;  /* 0x00c00000ff0477ac */ /* 0x000e620008000800 */
[----:B------:R-:W-:Y:S01]  /*ae90*/  ISETP.GE.U32.AND P0, PT, R0, 0x3, PT ;  /* 0x000000030000780c */ /* 0x000fe20003f06070 */
[----:B------:R-:W-:Y:S01]  /*aea0*/  BSSY.RECONVERGENT B0, `(.L_x_422) ;  /* 0x0000029000007945 */ /* 0x000fe20003800200 */
[----:B--2---:R-:W-:Y:S01]  /*aeb0*/  LOP3.LUT R12, R3, 0x3, RZ, 0xc0, !PT ;  /* 0x00000003030c7812 */ /* 0x004fe200078ec0ff */
[----:B------:R-:W-:-:S03]  /*aec0*/  IMAD.MOV.U32 R13, RZ, RZ, RZ ;  /* 0x000000ffff0d7224 */ /* 0x000fc600078e00ff */
[----:B------:R-:W-:Y:S01]  /*aed0*/  ISETP.NE.AND P2, PT, R12, RZ, PT ;  /* 0x000000ff0c00720c */ /* 0x000fe20003f45270 */
[----:B-1----:R-:W-:Y:S01]  /*aee0*/  UIADD3 UR4, UPT, UPT, UR4, 0x1, URZ ;  /* 0x0000000104047890 */ /* 0x002fe2000fffe0ff */
[----:B0-----:R-:W-:-:S05]  /*aef0*/  VIADD R11, R11, 0x2 ;  /* 0x000000020b0b7836 */ /* 0x001fca0000000000 */
[----:B------:R-:W-:Y:S01]  /*af00*/  IMAD R0, R11, UR4, RZ ;  /* 0x000000040b007c24 */ /* 0x000fe2000f8e02ff */
[----:B------:R-:W-:Y:S06]  /*af10*/  @!P0 BRA `(.L_x_423) ;  /* 0x0000000000848947 */ /* 0x000fec0003800000 */
[----:B------:R-:W0:Y:S01]  /*af20*/  LDC.64 R4, c[0x0][0x390] ;  /* 0x0000e400ff047b82 */ /* 0x000e220000000a00 */
[----:B------:R-:W-:Y:S01]  /*af30*/  LOP3.LUT R13, R3, 0xfffffffc, RZ, 0xc0, !PT ;  /* 0xfffffffc030d7812 */ /* 0x000fe200078ec0ff */
[----:B------:R-:W-:-:S04]  /*af40*/  IMAD.MOV.U32 R15, RZ, RZ, RZ ;  /* 0x000000ffff0f7224 */ /* 0x000fc800078e00ff */
[----:B------:R-:W-:-:S07]  /*af50*/  IMAD.MOV R3, RZ, RZ, -R13 ;  /* 0x000000ffff037224 */ /* 0x000fce00078e0a0d */
.L_x_424:
[----:B-1----:R-:W1:Y:S01]  /*af60*/  LDCU UR4, c[0x3][URZ] ;  /* 0x00c00000ff0477ac */ /* 0x002e620008000800 */
[----:B------:R-:W-:-:S05]  /*af70*/  IMAD.IADD R23, R2, 0x1, R15 ;  /* 0x0000000102177824 */ /* 0x000fca00078e020f */
[C---:B-1----:R-:W-:Y:S02]  /*af80*/  ISETP.GT.AND P0, PT, R23.reuse, UR4, PT ;  /* 0x0000000417007c0c */ /* 0x042fe4000bf04270 */
[----:B------:R-:W-:Y:S02]  /*af90*/  IADD3 R6, PT, PT, R0, -UR4, R23 ;  /* 0x8000000400067c10 */ /* 0x000fe4000fffe017 */
[----:B------:R-:W-:Y:S02]  /*afa0*/  ISETP.LT.OR P0, PT, R23, 0x1, P0 ;  /* 0x000000011700780c */ /* 0x000fe40000701670 */
[----:B------:R-:W-:-:S05]  /*afb0*/  IADD3 R7, PT, PT, R6, -0x2, RZ ;  /* 0xfffffffe06077810 */ /* 0x000fca0007ffe0ff */
        /* <DEDUP_REMOVED lines=18> */
[----:B------:R-:W-:Y:S02]  /*b0e0*/  VIADD R3, R3, 0x4 ;  /* 0x0000000403037836 */ /* 0x000fe40000000000 */
[----:B------:R-:W-:-:S03]  /*b0f0*/  VIADD R15, R15, 0x4 ;  /* 0x000000040f0f7836 */ /* 0x000fc60000000000 */
[----:B------:R-:W-:Y:S01]  /*b100*/  ISETP.NE.AND P0, PT, R3, RZ, PT ;  /* 0x000000ff0300720c */ /* 0x000fe20003f05270 */
[----:B--2---:R1:W-:-:S12]  /*b110*/  @!P1 STG.E desc[UR10][R8.64+0xc], R17 ;  /* 0x00000c1108009986 */ /* 0x0043d8000c10190a */
[----:B------:R-:W-:Y:S05]  /*b120*/  @P0 BRA `(.L_x_424) ;  /* 0xfffffffc008c0947 */ /* 0x000fea000383ffff */
.L_x_423:
[----:B------:R-:W-:Y:S05]  /*b130*/  BSYNC.RECONVERGENT B0 ;  /* 0x0000000000007941 */ /* 0x000fea0003800200 */
.L_x_422:
[----:B------:R-:W-:Y:S05]  /*b140*/  @!P2 EXIT ;  /* 0x000000000000a94d */ /* 0x000fea0003800000 */
[----:B------:R-:W-:-:S07]  /*b150*/  IADD3 R3, PT, PT, -R12, RZ, RZ ;  /* 0x000000ff0c037210 */ /* 0x000fce0007ffe1ff */
.L_x_425:
        /* <DEDUP_REMOVED lines=10> */
[----:B------:R-:W-:Y:S01]  /*b200*/  VIADD R3, R3, 0x1 ;  /* 0x0000000103037836 */ /* 0x000fe20000000000 */
[----:B--2---:R0:W-:Y:S04]  /*b210*/  @!P0 STG.E desc[UR10][R6.64], R9 ;  /* 0x0000000906008986 */ /* 0x0041e8000c10190a */
[----:B------:R-:W-:-:S13]  /*b220*/  ISETP.NE.AND P0, PT, R3, RZ, PT ;  /* 0x000000ff0300720c */ /* 0x000fda0003f05270 */
[----:B0-----:R-:W-:Y:S05]  /*b230*/  @!P0 EXIT ;  /* 0x000000000000894d */ /* 0x001fea0003800000 */
[----:B------:R-:W-:Y:S01]  /*b240*/  VIADD R13, R13, 0x1 ;  /* 0x000000010d0d7836 */ /* 0x000fe20000000000 */
[----:B------:R-:W-:Y:S06]  /*b250*/  BRA `(.L_x_425) ;  /* 0xfffffffc00c07947 */ /* 0x000fec000383ffff */
.L_x_412:
[----:B------:R-:W-:Y:S05]  /*b260*/  BSYNC.RECONVERGENT B0 ;  /* 0x0000000000007941 */ /* 0x000fea0003800200 */
.L_x_381:
        /* <DEDUP_REMOVED lines=14> */
[----:B--2---:R-:W-:Y:S01]  /*b350*/  IMAD R12, R7, R4, RZ ;  /* 0x00000004070c7224 */ /* 0x004fe200078e02ff */
[----:B------:R-:W-:Y:S01]  /*b360*/  LOP3.LUT R8, R19, 0xfffffffc, RZ, 0xc0, !PT ;  /* 0xfffffffc13087812 */ /* 0x000fe200078ec0ff */
[----:B------:R-:W-:Y:S01]  /*b370*/  VIADD R3, R5, 0x2 ;  /* 0x0000000205037836 */ /* 0x000fe20000000000 */
[----:B------:R-:W-:Y:S01]  /*b380*/  LEA R9, R9, 0x8, 0x2 ;  /* 0x0000000809097811 */ /* 0x000fe200078e10ff */
[----:B------:R-:W-:Y:S02]  /*b390*/  VIADD R7, R5, 0x3 ;  /* 0x0000000305077836 */ /* 0x000fe40000000000 */
[----:B------:R-:W-:Y:S02]  /*b3a0*/  IMAD R12, R19, R12, RZ ;  /* 0x0000000c130c7224 */ /* 0x000fe400078e02ff */
[C---:B------:R-:W-:Y:S02]  /*b3b0*/  VIADD R13, R5.reuse, 0x1 ;  /* 0x00000001050d7836 */ /* 0x040fe40000000000 */
[----:B------:R-:W-:-:S02]  /*b3c0*/  IMAD R14, R5, R4, R4 ;  /* 0x00000004050e7224 */ /* 0x000fc400078e0204 */
[C---:B------:R-:W-:Y:S02]  /*b3d0*/  IMAD R16, R4.reuse, R3, RZ ;  /* 0x0000000304107224 */ /* 0x040fe400078e02ff */
[----:B------:R-:W-:Y:S02]  /*b3e0*/  IMAD R18, R4, R7, RZ ;  /* 0x0000000704127224 */ /* 0x000fe400078e02ff */
[----:B------:R-:W-:-:S07]  /*b3f0*/  IMAD.MOV R15, RZ, RZ, -R8 ;  /* 0x000000ffff0f7224 */ /* 0x000fce00078e0a08 */
.L_x_429:
        /* <DEDUP_REMOVED lines=10> */
[----:B0-----:R-:W-:Y:S01]  /*b4a0*/  @!P1 IMAD.WIDE R2, R14, 0x4, R2 ;  /* 0x000000040e029825 */ /* 0x001fe200078e0202 */
[----:B------:R-:W-:Y:S01]  /*b4b0*/  IADD3 R6, PT, PT, R13, 0x1, RZ ;  /* 0x000000010d067810 */ /* 0x000fe20007ffe0ff */
[----:B--2---:R0:W-:Y:S04]  /*b4c0*/  @!P0 STG.E desc[UR10][R10.64], R17 ;  /* 0x000000110a008986 */ /* 0x0041e8000c10190a */
[----:B------:R-:W2:Y:S01]  /*b4d0*/  @!P1 LDG.E R19, desc[UR10][R2.64+0x4] ;  /* 0x0000040a02139981 */ /* 0x000ea2000c1e1900 */
[----:B------:R-:W-:-:S04]  /*b4e0*/  ISETP.GT.AND P0, PT, R6, UR4, PT ;  /* 0x0000000406007c0c */ /* 0x000fc8000bf04270 */
[----:B------:R-:W-:-:S13]  /*b4f0*/  ISETP.LT.OR P0, PT, R6, 0x1, P0 ;  /* 0x000000010600780c */ /* 0x000fda0000701670 */
[----:B------:R-:W1:Y:S02]  /*b500*/  @!P0 LDC.64 R6, c[0x0][0x390] ;  /* 0x0000e400ff068b82 */ /* 0x000e640000000a00 */
[----:B-1----:R-:W-:-:S04]  /*b510*/  @!P0 IMAD.WIDE R6, R16, 0x4, R6 ;  /* 0x0000000410068825 */ /* 0x002fc800078e0206 */
[----:B------:R-:W-:Y:S01]  /*b520*/  VIADD R20, R13, 0x2 ;  /* 0x000000020d147836 */ /* 0x000fe20000000000 */
        /* <DEDUP_REMOVED lines=17> */
.L_x_428:
[----:B------:R-:W-:Y:S05]  /*b640*/  BSYNC.RECONVERGENT B0 ;  /* 0x0000000000007941 */ /* 0x000fea0003800200 */
.L_x_427:
[----:B------:R-:W-:Y:S05]  /*b650*/  @!P2 EXIT ;  /* 0x000000000000a94d */ /* 0x000fea0003800000 */
[----:B------:R-:W-:Y:S02]  /*b660*/  IMAD.IADD R5, R5, 0x1, R8 ;  /* 0x0000000105057824 */ /* 0x000fe400078e0208 */
[----:B------:R-:W-:Y:S02]  /*b670*/  IMAD.MOV R0, RZ, RZ, -R0 ;  /* 0x000000ffff007224 */ /* 0x000fe400078e0a00 */
[----:B-1----:R-:W-:-:S07]  /*b680*/  IMAD R7, R4, R5, RZ ;  /* 0x0000000504077224 */ /* 0x002fce00078e02ff */
.L_x_430:
[----:B0-----:R-:W0:Y:S02]  /*b690*/  LDCU UR4, c[0x3][URZ] ;  /* 0x00c00000ff0477ac */ /* 0x001e240008000800 */
[----:B0-----:R-:W-:-:S04]  /*b6a0*/  ISETP.GT.AND P0, PT, R5, UR4, PT ;  /* 0x0000000405007c0c */ /* 0x001fc8000bf04270 */
[----:B------:R-:W-:-:S13]  /*b6b0*/  ISETP.LT.OR P0, PT, R5, 0x1, P0 ;  /* 0x000000010500780c */ /* 0x000fda0000701670 */
[----:B------:R-:W0:Y:S02]  /*b6c0*/  @!P0 LDC.64 R2, c[0x0][0x390] ;  /* 0x0000e400ff028b82 */ /* 0x000e240000000a00 */
[----:B0-----:R-:W-:-:S05]  /*b6d0*/  @!P0 IMAD.WIDE R2, R7, 0x4, R2 ;  /* 0x0000000407028825 */ /* 0x001fca00078e0202 */
[----:B------:R-:W3:Y:S01]  /*b6e0*/  @!P0 LDG.E R9, desc[UR10][R2.64+0x4] ;  /* 0x0000040a02098981 */ /* 0x000ee2000c1e1900 */
[----:B------:R-:W-:-:S05]  /*b6f0*/  VIADD R0, R0, 0x1 ;  /* 0x0000000100007836 */ /* 0x000fca0000000000 */
[----:B------:R-:W-:Y:S01]  /*b700*/  ISETP.NE.AND P1, PT, R0, RZ, PT ;  /* 0x000000ff0000720c */ /* 0x000fe20003f25270 */
[----:B---3--:R0:W-:-:S12]  /*b710*/  @!P0 STG.E desc[UR10][R2.64], R9 ;  /* 0x0000000902008986 */ /* 0x0081d8000c10190a */
[----:B------:R-:W-:Y:S05]  /*b720*/  @!P1 EXIT ;  /* 0x000000000000994d */ /* 0x000fea0003800000 */
[----:B------:R-:W-:Y:S01]  /*b730*/  VIADD R5, R5, 0x1 ;  /* 0x0000000105057836 */ /* 0x000fe20000000000 */
[----:B------:R-:W-:Y:S01]  /*b740*/  IADD3 R7, PT, PT, R4, R7, RZ ;  /* 0x0000000704077210 */ /* 0x000fe20007ffe0ff */
[----:B------:R-:W-:Y:S06]  /*b750*/  BRA `(.L_x_430) ;  /* 0xfffffffc00cc7947 */ /* 0x000fec000383ffff */
.L_x_426:
[----:B------:R-:W-:Y:S01]  /*b760*/  ISETP.GT.U32.AND P0, PT, R6, 0x7ffffffe, PT ;  /* 0x7ffffffe0600780c */ /* 0x000fe20003f04070 */
[----:B------:R-:W-:-:S12]  /*b770*/  BSSY.RECONVERGENT B0, `(.L_x_431) ;  /* 0x000004a000007945 */ /* 0x000fd80003800200 */
[----:B------:R-:W-:Y:S05]  /*b780*/  @P0 BRA `(.L_x_432) ;  /* 0x0000000400200947 */ /* 0x000fea0003800000 */
[----:B--2---:R-:W0:Y:S01]  /*b790*/  LDC R13, c[0x3][RZ] ;  /* 0x00c00000ff0d7b82 */ /* 0x004e220000000800 */
[----:B------:R-:W-:Y:S01]  /*b7a0*/  ISETP.GE.U32.AND P0, PT, R6, 0x3, PT ;  /* 0x000000030600780c */ /* 0x000fe20003f06070 */
[----:B------:R-:W-:Y:S01]  /*b7b0*/  BSSY.RECONVERGENT B1, `(.L_x_433) ;  /* 0x0000035000017945 */ /* 0x000fe20003800200 */
[----:B------:R-:W-:Y:S01]  /*b7c0*/  LOP3.LUT R2, R19, 0x3, RZ, 0xc0, !PT ;  /* 0x0000000313027812 */ /* 0x000fe200078ec0ff */
[----:B------:R-:W-:-:S03]  /*b7d0*/  IMAD.MOV.U32 R4, RZ, RZ, RZ ;  /* 0x000000ffff047224 */ /* 0x000fc600078e00ff */
[----:B------:R-:W-:Y:S01]  /*b7e0*/  ISETP.NE.AND P2, PT, R2, RZ, PT ;  /* 0x000000ff0200720c */ /* 0x000fe20003f45270 */
[----:B0-----:R-:W-:-:S06]  /*b7f0*/  VIADD R12, R13, 0x2 ;  /* 0x000000020d0c7836 */ /* 0x001fcc0000000000 */
[----:B------:R-:W-:Y:S06]  /*b800*/  @!P0 BRA `(.L_x_434) ;  /* 0x0000000000bc8947 */ /* 0x000fec0003800000 */
[----:B------:R-:W-:Y:S01]  /*b810*/  IMAD R14, R7, R12, RZ ;  /* 0x0000000c070e7224 */ /* 0x000fe200078e02ff */
[----:B------:R-:W-:Y:S01]  /*b820*/  LOP3.LUT R4, R19, 0xfffffffc, RZ, 0xc0, !PT ;  /* 0xfffffffc13047812 */ /* 0x000fe200078ec0ff */
[----:B------:R-:W-:Y:S01]  /*b830*/  VIADD R7, R5, 0x2 ;  /* 0x0000000205077836 */ /* 0x000fe20000000000 */
[----:B------:R-:W-:Y:S01]  /*b840*/  LEA R13, R13, 0x8, 0x2 ;  /* 0x000000080d0d7811 */ /* 0x000fe200078e10ff */
[----:B------:R-:W-:Y:S02]  /*b850*/  VIADD R17, R5, 0x3 ;  /* 0x0000000305117836 */ /* 0x000fe40000000000 */
[----:B------:R-:W-:Y:S01]  /*b860*/  IMAD R14, R19, R14, RZ ;  /* 0x0000000e130e7224 */ /* 0x000fe200078e02ff */
[----:B------:R-:W-:Y:S01]  /*b870*/  IADD3 R19, PT, PT, -R4, RZ, RZ ;  /* 0x000000ff04137210 */ /* 0x000fe20007ffe1ff */
[C---:B------:R-:W-:Y:S02]  /*b880*/  VIADD R18, R5.reuse, 0x1 ;  /* 0x0000000105127836 */ /* 0x040fe40000000000 */
[----:B------:R-:W-:-:S02]  /*b890*/  IMAD R15, R5, R12, R12 ;  /* 0x0000000c050f7224 */ /* 0x000fc400078e020c */
[C---:B------:R-:W-:Y:S02]  /*b8a0*/  IMAD R16, R12.reuse, R7, RZ ;  /* 0x000000070c107224 */ /* 0x040fe400078e02ff */
[----:B------:R-:W-:-:S07]  /*b8b0*/  IMAD R17, R12, R17, RZ ;  /* 0x000000110c117224 */ /* 0x000fce00078e02ff */
.L_x_435:
        /* <DEDUP_REMOVED lines=36> */
.L_x_434:
[----:B------:R-:W-:Y:S05]  /*bb00*/  BSYNC.RECONVERGENT B1 ;  /* 0x0000000000017941 */ /* 0x000fea0003800200 */
.L_x_433:
[----:B------:R-:W-:Y:S05]  /*bb10*/  @!P2 BRA `(.L_x_432) ;  /* 0x00000000003ca947 */ /* 0x000fea0003800000 */
[----:B-1----:R-:W-:Y:S02]  /*bb20*/  IMAD.IADD R7, R5, 0x1, R4 ;  /* 0x0000000105077824 */ /* 0x002fe400078e0204 */
[----:B------:R-:W-:Y:S02]  /*bb30*/  IMAD.MOV R2, RZ, RZ, -R2 ;  /* 0x000000ffff027224 */ /* 0x000fe400078e0a02 */
[----:B------:R-:W-:-:S07]  /*bb40*/  IMAD R9, R12, R7, RZ ;  /* 0x000000070c097224 */ /* 0x000fce00078e02ff */
.L_x_436:
[----:B------:R-:W0:Y:S02]  /*bb50*/  LDCU UR4, c[0x3][URZ] ;  /* 0x00c00000ff0477ac */ /* 0x000e240008000800 */
[----:B0-----:R-:W-:-:S04]  /*bb60*/  ISETP.GT.AND P0, PT, R7, UR4, PT ;  /* 0x0000000407007c0c */ /* 0x001fc8000bf04270 */
[----:B------:R-:W-:-:S13]  /*bb70*/  ISETP.LT.OR P0, PT, R7, 0x1, P0 ;  /* 0x000000010700780c */ /* 0x000fda0000701670 */
[----:B------:R-:W0:Y:S02]  /*bb80*/  @!P0 LDC.64 R4, c[0x0][0x390] ;  /* 0x0000e400ff048b82 */ /* 0x000e240000000a00 */
[----:B0-----:R-:W-:-:S05]  /*bb90*/  @!P0 IMAD.WIDE R4, R9, 0x4, R4 ;  /* 0x0000000409048825 */ /* 0x001fca00078e0204 */
[----:B------:R-:W2:Y:S01]  /*bba0*/  @!P0 LDG.E R11, desc[UR10][R4.64+0x4] ;  /* 0x0000040a040b8981 */ /* 0x000ea2000c1e1900 */
[----:B------:R-:W-:Y:S01]  /*bbb0*/  IADD3 R2, PT, PT, R2, 0x1, RZ ;  /* 0x0000000102027810 */ /* 0x000fe20007ffe0ff */
[----:B------:R-:W-:Y:S02]  /*bbc0*/  VIADD R7, R7, 0x1 ;  /* 0x0000000107077836 */ /* 0x000fe40000000000 */
[----:B------:R-:W-:Y:S01]  /*bbd0*/  IMAD.IADD R9, R12, 0x1, R9 ;  /* 0x000000010c097824 */ /* 0x000fe200078e0209 */
[----:B--2---:R0:W-:Y:S01]  /*bbe0*/  @!P0 STG.E desc[UR10][R4.64], R11 ;  /* 0x0000000b04008986 */ /* 0x0041e2000c10190a */
[----:B------:R-:W-:-:S13]  /*bbf0*/  ISETP.NE.AND P0, PT, R2, RZ, PT ;  /* 0x000000ff0200720c */ /* 0x000fda0003f05270 */
[----:B0-----:R-:W-:Y:S05]  /*bc00*/  @P0 BRA `(.L_x_436) ;  /* 0xfffffffc00d00947 */ /* 0x001fea000383ffff */
.L_x_432:
[----:B------:R-:W-:Y:S05]  /*bc10*/  BSYNC.RECONVERGENT B0 ;  /* 0x0000000000007941 */ /* 0x000fea0003800200 */
.L_x_431:
[----:B------:R-:W0:Y:S01]  /*bc20*/  LDC R2, c[0x3][RZ] ;  /* 0x00c00000ff027b82 */ /* 0x000e220000000800 */
[----:B------:R-:W-:Y:S01]  /*bc30*/  ISETP.GT.U32.AND P0, PT, R0, 0x7ffffffe, PT ;  /* 0x7ffffffe0000780c */ /* 0x000fe20003f04070 */
[----:B------:R-:W-:Y:S01]  /*bc40*/  BSSY.RECONVERGENT B0, `(.L_x_437) ;  /* 0x0000049000007945 */ /* 0x000fe20003800200 */
[----:B0-----:R-:W-:-:S11]  /*bc50*/  VIADD R2, R2, 0x1 ;  /* 0x0000000102027836 */ /* 0x001fd60000000000 */
[----:B------:R-:W-:Y:S05]  /*bc60*/  @P0 BRA `(.L_x_438) ;  /* 0x0000000400180947 */ /* 0x000fea0003800000 */
[----:B------:R-:W0:Y:S01]  /*bc70*/  LDCU UR4, c[0x3][URZ] ;  /* 0x00c00000ff0477ac */ /* 0x000e220008000800 */
[----:B------:R-:W-:Y:S01]  /*bc80*/  ISETP.GE.U32.AND P0, PT, R0, 0x3, PT ;  /* 0x000000030000780c */ /* 0x000fe20003f06070 */
[----:B------:R-:W-:Y:S01]  /*bc90*/  BSSY.RECONVERGENT B1, `(.L_x_439) ;  /* 0x000002f000017945 */ /* 0x000fe20003800200 */
[----:B-1----:R-:W-:Y:S02]  /*bca0*/  LOP3.LUT R10, R3, 0x3, RZ, 0xc0, !PT ;  /* 0x00000003030a7812 */ /* 0x002fe400078ec0ff */
[----:B------:R-:W-:Y:S01]  /*bcb0*/  MOV R0, RZ ;  /* 0x000000ff00007202 */ /* 0x000fe20000000f00 */
[----:B0-----:R-:W-:-:S04]  /*bcc0*/  IMAD.U32 R11, RZ, RZ, UR4 ;  /* 0x00000004ff0b7e24 */ /* 0x001fc8000f8e00ff */
[----:B--2---:R-:W-:-:S04]  /*bcd0*/  VIADD R13, R11, 0x2 ;  /* 0x000000020b0d7836 */ /* 0x004fc80000000000 */
[----:B------:R-:W-:Y:S01]  /*bce0*/  IMAD R12, R2, R13, RZ ;  /* 0x0000000d020c7224 */ /* 0x000fe200078e02ff */
[----:B------:R-:W-:Y:S06]  /*bcf0*/  @!P0 BRA `(.L_x_440) ;  /* 0x0000000000a08947 */ /* 0x000fec0003800000 */
[----:B------:R-:W0:Y:S01]  /*bd00*/  LDC.64 R4, c[0x0][0x390] ;  /* 0x0000e400ff047b82 */ /* 0x000e220000000a00 */
[----:B------:R-:W-:Y:S01]  /*bd10*/  LOP3.LUT R0, R3, 0xfffffffc, RZ, 0xc0, !PT ;  /* 0xfffffffc03007812 */ /* 0x000fe200078ec0ff */
[----:B------:R-:W-:Y:S02]  /*bd20*/  IMAD.IADD R3, R12, 0x1, -R11 ;  /* 0x000000010c037824 */ /* 0x000fe400078e0a0b */
[----:B------:R-:W-:Y:S02]  /*bd30*/  IMAD.MOV.U32 R16, RZ, RZ, RZ ;  /* 0x000000ffff107224 */ /* 0x000fe400078e00ff */
[----:B------:R-:W-:-:S07]  /*bd40*/  IMAD.MOV.U32 R17, RZ, RZ, -0x2 ;  /* 0xfffffffeff117424 */ /* 0x000fce00078e00ff */
.L_x_443:
        /* <DEDUP_REMOVED lines=12> */
.L_x_442:
[----:B------:R-:W-:Y:S05]  /*be10*/  BSYNC.RECONVERGENT B2 ;  /* 0x0000000000027941 */ /* 0x000fea0003800200 */
.L_x_441:
[----:B------:R-:W2:Y:S01]  /*be20*/  @!P1 LDG.E R19, desc[UR10][R6.64+0x4] ;  /* 0x0000040a06139981 */ /* 0x000ea2000c1e1900 */
[----:B------:R-:W-:Y:S01]  /*be30*/  IADD3 R14, PT, PT, R16, 0x2, RZ ;  /* 0x00000002100e7810 */ /* 0x000fe20007ffe0ff */
[----:B------:R-:W1:Y:S03]  /*be40*/  LDCU.64 UR4, c[0x0][0x390] ;  /* 0x00007200ff0477ac */ /* 0x000e660008000a00 */
[----:B------:R-:W-:Y:S01]  /*be50*/  ISETP.GT.AND P0, PT, R14, R11, PT ;  /* 0x0000000b0e00720c */ /* 0x000fe20003f04270 */
[----:B0-----:R-:W-:Y:S02]  /*be60*/  VIADD R15, R17, 0x2 ;  /* 0x00000002110f7836 */ /* 0x001fe40000000000 */
[----:B------:R-:W-:-:S03]  /*be70*/  VIADD R14, R16, 0x3 ;  /* 0x00000003100e7836 */ /* 0x000fc60000000000 */
[----:B------:R-:W-:Y:S02]  /*be80*/  SHF.R.S32.HI R23, RZ, 0x1f, R15 ;  /* 0x0000001fff177819 */ /* 0x000fe4000001140f */
[----:B------:R-:W-:Y:S01]  /*be90*/  IADD3 R15, P2, PT, R12, R15, RZ ;  /* 0x0000000f0c0f7210 */ /* 0x000fe20007f5e0ff */
[----:B--2---:R2:W-:Y:S04]  /*bea0*/  @!P1 STG.E desc[UR10][R8.64+0x4], R19 ;  /* 0x0000041308009986 */ /* 0x0045e8000c10190a */
[----:B------:R-:W3:Y:S01]  /*beb0*/  @!P0 LDG.E R21, desc[UR10][R6.64+0x8] ;  /* 0x0000080a06158981 */ /* 0x000ee2000c1e1900 */
[----:B------:R-:W-:Y:S02]  /*bec0*/  ISETP.GT.AND P1, PT, R14, R11, PT ;  /* 0x0000000b0e00720c */ /* 0x000fe40003f24270 */
[----:B------:R-:W-:-:S02]  /*bed0*/  LEA.HI.X.SX32 R18, R12, R23, 0x1, P2 ;  /* 0x000000170c127211 */ /* 0x000fc400010f0eff */
[----:B-1----:R-:W-:-:S04]  /*bee0*/  LEA R14, P2, R15, UR4, 0x2 ;  /* 0x000000040f0e7c11 */ /* 0x002fc8000f8410ff */
[----:B------:R-:W-:-:S05]  /*bef0*/  LEA.HI.X R15, R15, UR5, R18, 0x2, P2 ;  /* 0x000000050f0f7c11 */ /* 0x000fca00090f1412 */
[----:B---3--:R2:W-:Y:S04]  /*bf00*/  @!P0 STG.E desc[UR10][R14.64+0x8], R21 ;  /* 0x000008150e008986 */ /* 0x0085e8000c10190a */
[----:B------:R-:W3:Y:S01]  /*bf10*/  @!P1 LDG.E R7, desc[UR10][R6.64+0xc] ;  /* 0x00000c0a06079981 */ /* 0x000ee2000c1e1900 */
[----:B------:R-:W-:Y:S02]  /*bf20*/  VIADD R16, R16, 0x4 ;  /* 0x0000000410107836 */ /* 0x000fe40000000000 */
[----:B------:R-:W-:Y:S02]  /*bf30*/  VIADD R3, R3, 0x4 ;  /* 0x0000000403037836 */ /* 0x000fe40000000000 */
[----:B------:R-:W-:Y:S01]  /*bf40*/  VIADD R17, R17, 0x4 ;  /* 0x0000000411117836 */ /* 0x000fe20000000000 */
[----:B------:R-:W-:Y:S01]  /*bf50*/  ISETP.NE.AND P0, PT, R16, R0, PT ;  /* 0x000000001000720c */ /* 0x000fe20003f05270 */
[----:B---3--:R2:W-:-:S12]  /*bf60*/  @!P1 STG.E desc[UR10][R14.64+0xc], R7 ;  /* 0x00000c070e009986 */ /* 0x0085d8000c10190a */
[----:B------:R-:W-:Y:S05]  /*bf70*/  @P0 BRA `(.L_x_443) ;  /* 0xfffffffc00740947 */ /* 0x000fea000383ffff */
.L_x_440:
[----:B------:R-:W-:Y:S05]  /*bf80*/  BSYNC.RECONVERGENT B1 ;  /* 0x0000000000017941 */ /* 0x000fea0003800200 */
.L_x_439:
[----:B------:R-:W-:-:S13]  /*bf90*/  ISETP.NE.AND P0, PT, R10, RZ, PT ;  /* 0x000000ff0a00720c */ /* 0x000fda0003f05270 */
[----:B------:R-:W-:Y:S05]  /*bfa0*/  @!P0 BRA `(.L_x_438) ;  /* 0x0000000000488947 */ /* 0x000fea0003800000 */
[----:B--2---:R-:W0:Y:S01]  /*bfb0*/  LDC.64 R6, c[0x0][0x390] ;  /* 0x0000e400ff067b82 */ /* 0x004e220000000a00 */
[----:B------:R-:W-:Y:S02]  /*bfc0*/  IADD3 R11, PT, PT, R0, -R11, R12 ;  /* 0x8000000b000b7210 */ /* 0x000fe40007ffe00c */
[----:B------:R-:W-:-:S03]  /*bfd0*/  IADD3 R12, PT, PT, -R10, RZ, RZ ;  /* 0x000000ff0a0c7210 */ /* 0x000fc60007ffe1ff */
[----:B------:R-:W-:Y:S02]  /*bfe0*/  VIADD R3, R11, 0xfffffffe ;  /* 0xfffffffe0b037836 */ /* 0x000fe40000000000 */
[----:B------:R-:W1:Y:S01]  /*bff0*/  LDC.64 R4, c[0x0][0x390] ;  /* 0x0000e400ff047b82 */ /* 0x000e620000000a00 */
[----:B0-----:R-:W-:-:S07]  /*c000*/  IMAD.WIDE R6, R13, 0x4, R6 ;  /* 0x000000040d067825 */ /* 0x001fce00078e0206 */
.L_x_444:
[----:B------:R-:W0:Y:S01]  /*c010*/  LDCU UR4, c[0x3][URZ] ;  /* 0x00c00000ff0477ac */ /* 0x000e220008000800 */
[----:B-1----:R-:W-:Y:S01]  /*c020*/  IMAD.WIDE R10, R3, 0x4, R4 ;  /* 0x00000004030a7825 */ /* 0x002fe200078e0204 */
[----:B0-----:R-:W-:-:S04]  /*c030*/  ISETP.GT.AND P0, PT, R0, UR4, PT ;  /* 0x0000000400007c0c */ /* 0x001fc8000bf04270 */
[----:B------:R-:W-:-:S13]  /*c040*/  ISETP.EQ.OR P0, PT, R0, RZ, P0 ;  /* 0x000000ff0000720c */ /* 0x000fda0000702670 */
[----:B------:R-:W2:Y:S01]  /*c050*/  @!P0 LDG.E R11, desc[UR10][R10.64] ;  /* 0x0000000a0a0b8981 */ /* 0x000ea2000c1e1900 */
[----:B------:R-:W-:-:S04]  /*c060*/  IMAD.WIDE R8, R3, 0x4, R6 ;  /* 0x0000000403087825 */ /* 0x000fc800078e0206 */
[----:B------:R-:W-:Y:S02]  /*c070*/  VIADD R12, R12, 0x1 ;  /* 0x000000010c0c7836 */ /* 0x000fe40000000000 */
[----:B------:R-:W-:Y:S02]  /*c080*/  VIADD R3, R3, 0x1 ;  /* 0x0000000103037836 */ /* 0x000fe40000000000 */
[----:B------:R-:W-:Y:S01]  /*c090*/  VIADD R0, R0, 0x1 ;  /* 0x0000000100007836 */ /* 0x000fe20000000000 */
[----:B--2---:R0:W-:Y:S01]  /*c0a0*/  @!P0 STG.E desc[UR10][R8.64], R11 ;  /* 0x0000000b08008986 */ /* 0x0041e2000c10190a */
[----:B------:R-:W-:-:S13]  /*c0b0*/  ISETP.NE.AND P0, PT, R12, RZ, PT ;  /* 0x000000ff0c00720c */ /* 0x000fda0003f05270 */
[----:B0-----:R-:W-:Y:S05]  /*c0c0*/  @P0 BRA `(.L_x_444) ;  /* 0xfffffffc00d00947 */ /* 0x001fea000383ffff */
.L_x_438:
[----:B------:R-:W-:Y:S05]  /*c0d0*/  BSYNC.RECONVERGENT B0 ;  /* 0x0000000000007941 */ /* 0x000fea0003800200 */
.L_x_437:
[----:B------:R-:W0:Y:S02]  /*c0e0*/  LDC R0, c[0x3][RZ] ;  /* 0x00c00000ff007b82 */ /* 0x000e240000000800 */
[C---:B0-----:R-:W-:Y:S01]  /*c0f0*/  ISETP.NE.AND P0, PT, R0.reuse, -0x1, PT ;  /* 0xffffffff0000780c */ /* 0x041fe20003f05270 */
[----:B------:R-:W-:-:S04]  /*c100*/  VIADD R3, R0, 0x2 ;  /* 0x0000000200037836 */ /* 0x000fc80000000000 */
[----:B-12---:R-:W-:-:S08]  /*c110*/  IMAD R7, R2, R3, RZ ;  /* 0x0000000302077224 */ /* 0x006fd000078e02ff */
        /* <DEDUP_REMOVED lines=8> */
.L_x_445:
        /* <DEDUP_REMOVED lines=10> */
        .weak           $__internal_2_$__cuda_sm20_rcp_rn_f32_slowpath
        .type           $__internal_2_$__cuda_sm20_rcp_rn_f32_slowpath,@function
        .size           $__internal_2_$__cuda_sm20_rcp_rn_f32_slowpath,(.L_x_862 - $__internal_2_$__cuda_sm20_rcp_rn_f32_slowpath)
$__internal_2_$__cuda_sm20_rcp_rn_f32_slowpath:
        /* <DEDUP_REMOVED lines=15> */
.L_x_446:
        /* <DEDUP_REMOVED lines=16> */
[----:B------:R-:W-:-:S03]  /*c430*/  LOP3.LUT R11, R16, R13, RZ, 0xc0, !PT ;  /* 0x0000000d100b7212 */ /* 0x000fc600078ec0ff */
[----:B------:R-:W-:Y:S01]  /*c440*/  IMAD.MOV R12, RZ, RZ, -R12 ;  /* 0x000000ffff0c7224 */ /* 0x000fe200078e0a0c */
[----:B------:R-:W-:-:S04]  /*c450*/  SHF.R.U32.HI R11, RZ, R10, R11 ;  /* 0x0000000aff0b7219 */ /* 0x000fc8000001160b */
[----:B------:R-:W-:Y:S02]  /*c460*/  LOP3.LUT P1, RZ, R12, R10, R13, 0xf8, !PT ;  /* 0x0000000a0cff7212 */ /* 0x000fe4000782f80d */
[C---:B------:R-:W-:Y:S02]  /*c470*/  LOP3.LUT P0, RZ, R11.reuse, 0x1, RZ, 0xc0, !PT ;  /* 0x000000010bff7812 */ /* 0x040fe4000780c0ff */
[----:B------:R-:W-:-:S04]  /*c480*/  LOP3.LUT P2, RZ, R11, 0x2, RZ, 0xc0, !PT ;  /* 0x000000020bff7812 */ /* 0x000fc8000784c0ff */
[----:B------:R-:W-:Y:S02]  /*c490*/  PLOP3.LUT P0, PT, P0, P1, P2, 0xe0, 0x0 ;  /* 0x000000000000781c */ /* 0x000fe40000703c20 */
[----:B------:R-:W-:Y:S02]  /*c4a0*/  LOP3.LUT P1, RZ, R4, 0x7fffff, RZ, 0xc0, !PT ;  /* 0x007fffff04ff7812 */ /* 0x000fe4000782c0ff */
[----:B------:R-:W-:-:S05]  /*c4b0*/  SEL R10, RZ, 0x1, !P0 ;  /* 0x00000001ff0a7807 */ /* 0x000fca0004000000 */
[----:B------:R-:W-:-:S05]  /*c4c0*/  IMAD.MOV R10, RZ, RZ, -R10 ;  /* 0x000000ffff0a7224 */ /* 0x000fca00078e0a0a */
[----:B------:R-:W-:Y:S02]  /*c4d0*/  ISETP.GE.AND P0, PT, R10, RZ, PT ;  /* 0x000000ff0a00720c */ /* 0x000fe40003f06270 */
[----:B------:R-:W-:-:S04]  /*c4e0*/  IADD3 R10, PT, PT, R9, -0xfc, RZ ;  /* 0xffffff04090a7810 */ /* 0x000fc80007ffe0ff */
[----:B------:R-:W-:-:S07]  /*c4f0*/  SHF.R.U32.HI R9, RZ, R10, R13 ;  /* 0x0000000aff097219 */ /* 0x000fce000001160d */
[----:B------:R-:W-:-:S04]  /*c500*/  @!P0 VIADD R9, R9, 0x1 ;  /* 0x0000000109098836 */ /* 0x000fc80000000000 */
[----:B------:R-:W-:-:S05]  /*c510*/  @!P1 IMAD.SHL.U32 R9, R9, 0x2, RZ ;  /* 0x0000000209099824 */ /* 0x000fca00078e00ff */
[----:B------:R-:W-:Y:S01]  /*c520*/  LOP3.LUT R9, R9, 0x80000000, R4, 0xf8, !PT ;  /* 0x8000000009097812 */ /* 0x000fe200078ef804 */
[----:B------:R-:W-:Y:S06]  /*c530*/  BRA `(.L_x_447) ;  /* 0x0000000000047947 */ /* 0x000fec0003800000 */
.L_x_448:
[----:B------:R2:W3:Y:S02]  /*c540*/  MUFU.RCP R9, R4 ;  /* 0x0000000400097308 */ /* 0x0004e40000001000 */
.L_x_447:
[----:B0123--:R-:W-:Y:S02]  /*c550*/  IMAD.MOV.U32 R4, RZ, RZ, R9 ;  /* 0x000000ffff047224 */ /* 0x00ffe400078e0009 */
[----:B------:R-:W-:-:S04]  /*c560*/  IMAD.MOV.U32 R9, RZ, RZ, 0x0 ;  /* 0x00000000ff097424 */ /* 0x000fc800078e00ff */
[----:B------:R-:W-:Y:S05]  /*c570*/  RET.REL.NODEC R8 `(_Z33computeDivergenceAndPressureOnGPUPfS_S_S_) ;  /* 0xffffff3808a07950 */ /* 0x000fea0003c3ffff */
.L_x_449:
        /* <DEDUP_REMOVED lines=16> */
.L_x_862:


//--------------------- .text._Z11advectOnGPUiPfS_S_S_ --------------------------
	.section	.text._Z11advectOnGPUiPfS_S_S_,"ax",@progbits
	.align	128
        .global         _Z11advectOnGPUiPfS_S_S_
        .type           _Z11advectOnGPUiPfS_S_S_,@function
        .size           _Z11advectOnGPUiPfS_S_S_,(.L_x_866 - _Z11advectOnGPUiPfS_S_S_)
        .other          _Z11advectOnGPUiPfS_S_S_,@"STO_CUDA_ENTRY STV_DEFAULT"
_Z11advectOnGPUiPfS_S_S_:
.text._Z11advectOnGPUiPfS_S_S_:
[----:B------:R-:W-:Y:S01]  /*0000*/  LDC R1, c[0x0][0x37c] ;  /* 0x0000df00ff017b82 */ /* 0x000fe20000000800 */
[----:B------:R-:W0:Y:S07]  /*0010*/  LDCU UR12, c[0x0][0x360] ;  /* 0x00006c00ff0c77ac */ /* 0x000e2e0008000800 */
[----:B------:R-:W1:Y:S01]  /*0020*/  LDC R7, c[0x3][RZ] ;  /* 0x00c00000ff077b82 */ /* 0x000e620000000800 */
[----:B------:R-:W2:Y:S01]  /*0030*/  LDCU UR13, c[0x0][0x364] ;  /* 0x00006c80ff0d77ac */ /* 0x000ea20008000800 */
[----:B------:R-:W0:Y:S06]  /*0040*/  LDCU UR8, c[0x0][0x370] ;  /* 0x00006e00ff0877ac */ /* 0x000e2c0008000800 */
[----:B------:R-:W3:Y:S01]  /*0050*/  S2UR UR6, SR_CTAID.X ;  /* 0x00000000000679c3 */ /* 0x000ee20000002500 */
[----:B------:R-:W2:Y:S01]  /*0060*/  LDCU UR4, c[0x0][0x374] ;  /* 0x00006e80ff0477ac */ /* 0x000ea20008000800 */
[----:B------:R-:W4:Y:S06]  /*0070*/  LDCU.64 UR10, c[0x0][0x358] ;  /* 0x00006b00ff0a77ac */ /* 0x000f2c0008000a00 */
[----:B------:R-:W5:Y:S01]  /*0080*/  S2UR UR7, SR_CTAID.Y ;  /* 0x00000000000779c3 */ /* 0x000f620000002600 */
[----:B0-----:R-:W-:-:S02]  /*0090*/  UIMAD UR8, UR12, UR8, URZ ;  /* 0x000000080c0872a4 */ /* 0x001fc4000f8e02ff */
[----:B--2---:R-:W-:-:S04]  /*00a0*/  UIMAD UR4, UR13, UR4, URZ ;  /* 0x000000040d0472a4 */ /* 0x004fc8000f8e02ff */
[----:B------:R-:W-:Y:S01]  /*00b0*/  IMAD R9, RZ, RZ, -UR8 ;  /* 0x80000008ff097e24 */ /* 0x000fe2000f8e02ff */
[----:B------:R-:W-:Y:S01]  /*00c0*/  ISETP.NE.U32.AND P2, PT, RZ, UR8, PT ;  /* 0x00000008ff007c0c */ /* 0x000fe2000bf45070 */
[----:B---3--:R-:W-:Y:S01]  /*00d0*/  UIMAD UR6, UR6, UR12, URZ ;  /* 0x0000000c060672a4 */ /* 0x008fe2000f8e02ff */
[----:B------:R-:W0:Y:S01]  /*00e0*/  I2F.U32.RP R0, UR8 ;  /* 0x0000000800007d06 */ /* 0x000e220008209000 */
[----:B------:R-:W-:Y:S01]  /*00f0*/  IMAD R11, RZ, RZ, -UR4 ;  /* 0x80000004ff0b7e24 */ /* 0x000fe2000f8e02ff */
[----:B------:R-:W-:Y:S01]  /*0100*/  ISETP.NE.U32.AND P5, PT, RZ, UR4, PT ;  /* 0x00000004ff007c0c */ /* 0x000fe2000bfa5070 */
[----:B-----5:R-:W-:-:S05]  /*0110*/  UIMAD UR7, UR7, UR13, URZ ;  /* 0x0000000d070772a4 */ /* 0x020fca000f8e02ff */
[----:B------:R-:W2:Y:S08]  /*0120*/  I2F.U32.RP R6, UR4 ;  /* 0x0000000400067d06 */ /* 0x000eb00008209000 */
[----:B0-----:R-:W0:Y:S08]  /*0130*/  MUFU.RCP R0, R0 ;  /* 0x0000000000007308 */ /* 0x001e300000001000 */
[----:B--2---:R-:W2:Y:S01]  /*0140*/  MUFU.RCP R6, R6 ;  /* 0x0000000600067308 */ /* 0x004ea20000001000 */
[----:B0-----:R-:W-:-:S07]  /*0150*/  VIADD R2, R0, 0xffffffe ;  /* 0x0ffffffe00027836 */ /* 0x001fce0000000000 */
[----:B------:R0:W3:Y:S01]  /*0160*/  F2I.FTZ.U32.TRUNC.NTZ R3, R2 ;  /* 0x0000000200037305 */ /* 0x0000e2000021f000 */
[----:B--2---:R-:W-:Y:S01]  /*0170*/  VIADD R4, R6, 0xffffffe ;  /* 0x0ffffffe06047836 */ /* 0x004fe20000000000 */
[----:B-1----:R-:W-:-:S06]  /*0180*/  IADD3 R6, PT, PT, R7, 0x1, RZ ;  /* 0x0000000107067810 */ /* 0x002fcc0007ffe0ff */
[----:B------:R1:W2:Y:S01]  /*0190*/  F2I.FTZ.U32.TRUNC.NTZ R5, R4 ;  /* 0x0000000400057305 */ /* 0x0002a2000021f000 */
[----:B0-----:R-:W-:Y:S02]  /*01a0*/  IMAD.MOV.U32 R2, RZ, RZ, RZ ;  /* 0x000000ffff027224 */ /* 0x001fe400078e00ff */
[----:B---3--:R-:W-:Y:S02]  /*01b0*/  IMAD R9, R9, R3, RZ ;  /* 0x0000000309097224 */ /* 0x008fe400078e02ff */
[----:B-1----:R-:W-:Y:S02]  /*01c0*/  IMAD.MOV.U32 R4, RZ, RZ, RZ ;  /* 0x000000ffff047224 */ /* 0x002fe400078e00ff */
[----:B------:R-:W-:Y:S02]  /*01d0*/  IMAD.HI.U32 R3, R3, R9, R2 ;  /* 0x0000000903037227 */ /* 0x000fe400078e0002 */
[----:B------:R-:W0:Y:S02]  /*01e0*/  S2R R9, SR_TID.Y ;  /* 0x0000000000097919 */ /* 0x000e240000002200 */
[----:B--2---:R-:W-:-:S02]  /*01f0*/  IMAD R11, R11, R5, RZ ;  /* 0x000000050b0b7224 */ /* 0x004fc400078e02ff */
[----:B------:R-:W-:-:S04]  /*0200*/  IMAD.HI.U32 R0, R3, R6, RZ ;  /* 0x0000000603007227 */ /* 0x000fc800078e00ff */
[----:B------:R-:W-:-:S04]  /*0210*/  IMAD.HI.U32 R5, R5, R11, R4 ;  /* 0x0000000b05057227 */ /* 0x000fc800078e0004 */
[----:B------:R-:W-:Y:S02]  /*0220*/  IMAD.MOV R3, RZ, RZ, -R0 ;  /* 0x000000ffff037224 */ /* 0x000fe400078e0a00 */
[----:B------:R-:W-:-:S04]  /*0230*/  IMAD.HI.U32 R14, R5, R6, RZ ;  /* 0x00000006050e7227 */ /* 0x000fc800078e00ff */
[----:B------:R-:W-:-:S04]  /*0240*/  IMAD.MOV R5, RZ, RZ, -R14 ;  /* 0x000000ffff057224 */ /* 0x000fc800078e0a0e */
[--C-:B------:R-:W-:Y:S02]  /*0250*/  IMAD R2, R5, UR4, R6.reuse ;  /* 0x0000000405027c24 */ /* 0x100fe4000f8e0206 */
[----:B------:R-:W-:Y:S02]  /*0260*/  IMAD R6, R3, UR8, R6 ;  /* 0x0000000803067c24 */ /* 0x000fe4000f8e0206 */
[----:B------:R-:W1:Y:S01]  /*0270*/  S2R R3, SR_TID.X ;  /* 0x0000000000037919 */ /* 0x000e620000002100 */
[----:B------:R-:W-:Y:S02]  /*0280*/  ISETP.GE.U32.AND P3, PT, R2, UR4, PT ;  /* 0x0000000402007c0c */ /* 0x000fe4000bf66070 */
[----:B------:R-:W-:Y:S01]  /*0290*/  ISETP.GE.U32.AND P0, PT, R6, UR8, PT ;  /* 0x0000000806007c0c */ /* 0x000fe2000bf06070 */
[----:B0-----:R-:W-:-:S10]  /*02a0*/  VIADD R9, R9, UR7 ;  /* 0x0000000709097c36 */ /* 0x001fd40008000000 */
[----:B------:R-:W-:Y:S01]  /*02b0*/  @P3 IADD3 R2, PT, PT, R2, -UR4, RZ ;  /* 0x8000000402023c10 */ /* 0x000fe2000fffe0ff */
[----:B------:R-:W-:Y:S02]  /*02c0*/  @P3 VIADD R14, R14, 0x1 ;  /* 0x000000010e0e3836 */ /* 0x000fe40000000000 */
[----:B------:R-:W-:Y:S01]  /*02d0*/  @P0 VIADD R6, R6, -UR8 ;  /* 0x8000000806060c36 */ /* 0x000fe20008000000 */
[----:B------:R-:W-:Y:S01]  /*02e0*/  ISETP.GE.U32.AND P4, PT, R2, UR4, PT ;  /* 0x0000000402007c0c */ /* 0x000fe2000bf86070 */
[----:B------:R-:W-:-:S03]  /*02f0*/  @P0 VIADD R0, R0, 0x1 ;  /* 0x0000000100000836 */ /* 0x000fc60000000000 */
[----:B------:R-:W-:-:S09]  /*0300*/  ISETP.GE.U32.AND P1, PT, R6, UR8, PT ;  /* 0x0000000806007c0c */ /* 0x000fd2000bf26070 */
[----:B------:R-:W-:Y:S01]  /*0310*/  @P4 VIADD R14, R14, 0x1 ;  /* 0x000000010e0e4836 */ /* 0x000fe20000000000 */
[----:B------:R-:W-:Y:S01]  /*0320*/  @!P5 LOP3.LUT R14, RZ, UR4, RZ, 0x33, !PT ;  /* 0x00000004ff0edc12 */ /* 0x000fe2000f8e33ff */
[----:B-1----:R-:W-:Y:S02]  /*0330*/  VIADD R3, R3, UR6 ;  /* 0x0000000603037c36 */ /* 0x002fe40008000000 */
[----:B------:R-:W-:Y:S02]  /*0340*/  @P1 IADD3 R0, PT, PT, R0, 0x1, RZ ;  /* 0x0000000100001810 */ /* 0x000fe40007ffe0ff */
[C---:B------:R-:W-:Y:S01]  /*0350*/  ISETP.GT.U32.AND P0, PT, R14.reuse, 0x7ffffffe, PT ;  /* 0x7ffffffe0e00780c */ /* 0x040fe20003f04070 */
[----:B------:R-:W-:Y:S01]  /*0360*/  VIADD R19, R14, 0x1 ;  /* 0x000000010e137836 */ /* 0x000fe20000000000 */
[----:B------:R-:W-:Y:S01]  /*0370*/  @!P2 LOP3.LUT R0, RZ, UR8, RZ, 0x33, !PT ;  /* 0x00000008ff00ac12 */ /* 0x000fe2000f8e33ff */
[----:B------:R-:W-:-:S04]  /*0380*/  IMAD R5, R9, R14, R9 ;  /* 0x0000000e09057224 */ /* 0x000fc800078e0209 */
[----:B------:R-:W-:Y:S02]  /*0390*/  IMAD R2, R3, R0, R3 ;  /* 0x0000000003027224 */ /* 0x000fe400078e0203 */
[----:B------:R-:W-:-:S04]  /*03a0*/  VIADD R3, R0, 0x1 ;  /* 0x0000000100037836 */ /* 0x000fc80000000000 */
[----:B----4-:R-:W-:Y:S05]  /*03b0*/  @P0 BRA `(.L_x_450) ;  /* 0x0000000c00280947 */ /* 0x010fea0003800000 */
[----:B------:R-:W0:Y:S01]  /*03c0*/  I2F.F64 R10, R7 ;  /* 0x00000007000a7312 */ /* 0x000e220000201c00 */
[----:B------:R-:W1:Y:S01]  /*03d0*/  LDCU UR4, c[0x3][0x4] ;  /* 0x00c00080ff0477ac */ /* 0x000e620008000800 */
[----:B------:R-:W-:Y:S02]  /*03e0*/  I2FP.F32.S32 R6, R7 ;  /* 0x0000000700067245 */ /* 0x000fe40000201400 */
[----:B------:R-:W-:Y:S01]  /*03f0*/  IADD3 R4, PT, PT, R7, 0x2, RZ ;  /* 0x0000000207047810 */ /* 0x000fe20007ffe0ff */
[----:B0-----:R-:W-:Y:S02]  /*0400*/  DADD R10, R10, 0.5 ;  /* 0x3fe000000a0a7429 */ /* 0x001fe40000000000 */
[----:B-1----:R-:W-:Y:S01]  /*0410*/  FMUL R6, R6, UR4 ;  /* 0x0000000406067c20 */ /* 0x002fe20008400000 */
[----:B------:R-:W-:-:S08]  /*0420*/  UMOV UR4, URZ ;  /* 0x000000ff00047c82 */ /* 0x000fd00008000000 */
.L_x_459:
[----:B------:R-:W-:-:S13]  /*0430*/  ISETP.GT.U32.AND P0, PT, R0, 0x7ffffffe, PT ;  /* 0x7ffffffe0000780c */ /* 0x000fda0003f04070 */
[----:B01----:R-:W-:Y:S05]  /*0440*/  @P0 BRA `(.L_x_451) ;  /* 0x0000000800f80947 */ /* 0x003fea0003800000 */
[----:B------:R-:W0:Y:S01]  /*0450*/  LDCU UR5, c[0x3][URZ] ;  /* 0x00c00000ff0577ac */ /* 0x000e220008000800 */
[----:B------:R-:W-:Y:S02]  /*0460*/  VIADD R8, R5, UR4 ;  /* 0x0000000405087c36 */ /* 0x000fe40008000000 */
[----:B------:R-:W-:-:S03]  /*0470*/  IMAD.MOV.U32 R13, RZ, RZ, RZ ;  /* 0x000000ffff0d7224 */ /* 0x000fc600078e00ff */
[----:B------:R-:W-:Y:S01]  /*0480*/  I2FP.F32.U32 R7, R8 ;  /* 0x0000000800077245 */ /* 0x000fe20000201000 */
[----:B0-----:R-:W-:-:S04]  /*0490*/  UIADD3 UR5, UPT, UPT, UR5, 0x1, URZ ;  /* 0x0000000105057890 */ /* 0x001fc8000fffe0ff */
[----:B------:R-:W-:-:S09]  /*04a0*/  UISETP.GT.U32.AND UP0, UPT, UR8, UR5, UPT ;  /* 0x000000050800728c */ /* 0x000fd2000bf04070 */
[----:B------:R-:W-:Y:S05]  /*04b0*/  BRA.U UP0, `(.L_x_452) ;  /* 0x0000000500f07547 */ /* 0x000fea000b800000 */
[----:B------:R-:W0:Y:S01]  /*04c0*/  LDCU UR5, c[0x3][URZ] ;  /* 0x00c00000ff0577ac */ /* 0x000e220008000800 */
[----:B------:R-:W1:Y:S01]  /*04d0*/  LDCU UR9, c[0x3][URZ] ;  /* 0x00c00000ff0977ac */ /* 0x000e620008000800 */
[----:B0-----:R-:W-:Y:S01]  /*04e0*/  ISETP.GT.AND P0, PT, R8, UR5, PT ;  /* 0x0000000508007c0c */ /* 0x001fe2000bf04270 */
[----:B------:R-:W-:-:S03]  /*04f0*/  UMOV UR5, URZ ;  /* 0x000000ff00057c82 */ /* 0x000fc60008000000 */
[----:B------:R-:W-:Y:S02]  /*0500*/  ISETP.GT.AND P0, PT, R8, RZ, !P0 ;  /* 0x000000ff0800720c */ /* 0x000fe40004704270 */
[----:B------:R-:W-:-:S05]  /*0510*/  LOP3.LUT R8, R3, 0xfffffffe, RZ, 0xc0, !PT ;  /* 0xfffffffe03087812 */ /* 0x000fca00078ec0ff */
[----:B-1----:R-:W-:-:S07]  /*0520*/  IMAD.MOV R8, RZ, RZ, -R8 ;  /* 0x000000ffff087224 */ /* 0x002fce00078e0a08 */
.L_x_457:
[----:B0-----:R-:W-:Y:S01]  /*0530*/  VIADD R21, R2, UR5 ;  /* 0x0000000502157c36 */ /* 0x001fe20008000000 */
[----:B------:R-:W-:Y:S04]  /*0540*/  BSSY.RECONVERGENT B0, `(.L_x_453) ;  /* 0x0000035000007945 */ /* 0x000fe80003800200 */
[----:B------:R-:W-:-:S04]  /*0550*/  ISETP.GT.AND P1, PT, R21, UR9, PT ;  /* 0x0000000915007c0c */ /* 0x000fc8000bf24270 */
[----:B------:R-:W-:-:S04]  /*0560*/  ISETP.GT.AND P1, PT, R21, RZ, !P1 ;  /* 0x000000ff1500720c */ /* 0x000fc80004f24270 */
[----:B------:R-:W-:-:S13]  /*0570*/  PLOP3.LUT P1, PT, P1, P0, PT, 0x80, 0x8 ;  /* 0x000000000008781c */ /* 0x000fda0000f21070 */
[----:B------:R-:W-:Y:S05]  /*0580*/  @!P1 BRA `(.L_x_454) ;  /* 0x0000000000c09947 */ /* 0x000fea0003800000 */
[----:B------:R-:W0:Y:S01]  /*0590*/  LDC.64 R16, c[0x0][0x398] ;  /* 0x0000e600ff107b82 */ /* 0x000e220000000a00 */
[----:B------:R-:W-:-:S05]  /*05a0*/  IADD3 R15, PT, PT, R5, UR4, RZ ;  /* 0x00000004050f7c10 */ /* 0x000fca000fffe0ff */
[----:B------:R-:W-:Y:S02]  /*05b0*/  IMAD R15, R4, R15, R21 ;  /* 0x0000000f040f7224 */ /* 0x000fe400078e0215 */
[----:B------:R-:W1:Y:S02]  /*05c0*/  LDC.64 R12, c[0x0][0x3a0] ;  /* 0x0000e800ff0c7b82 */ /* 0x000e640000000a00 */
[----:B0-----:R-:W-:-:S06]  /*05d0*/  IMAD.WIDE R16, R15, 0x4, R16 ;  /* 0x000000040f107825 */ /* 0x001fcc00078e0210 */
[----:B------:R-:W2:Y:S01]  /*05e0*/  LDG.E R16, desc[UR10][R16.64] ;  /* 0x0000000a10107981 */ /* 0x000ea2000c1e1900 */
[----:B-1----:R-:W-:-:S06]  /*05f0*/  IMAD.WIDE R12, R15, 0x4, R12 ;  /* 0x000000040f0c7825 */ /* 0x002fcc00078e020c */
[----:B------:R-:W3:Y:S01]  /*0600*/  LDG.E R12, desc[UR10][R12.64] ;  /* 0x0000000a0c0c7981 */ /* 0x000ee2000c1e1900 */
[----:B------:R-:W-:Y:S01]  /*0610*/  I2FP.F32.U32 R15, R21 ;  /* 0x00000015000f7245 */ /* 0x000fe20000201000 */
[----:B------:R-:W-:Y:S04]  /*0620*/  F2F.F32.F64 R25, R10 ;  /* 0x0000000a00197310 */ /* 0x000fe80000301000 */
[-C--:B--2---:R-:W-:Y:S01]  /*0630*/  FFMA R15, R16, -R6.reuse, R15 ;  /* 0x80000006100f7223 */ /* 0x084fe2000000000f */
[----:B---3--:R-:W-:-:S04]  /*0640*/  FFMA R18, R12, -R6, R7 ;  /* 0x800000060c127223 */ /* 0x008fc80000000007 */
[----:B------:R-:W-:Y:S01]  /*0650*/  FMNMX.NAN R24, R15, 0.5, !PT ;  /* 0x3f0000000f187809 */ /* 0x000fe20007820000 */
[----:B------:R-:W0:Y:S01]  /*0660*/  LDC.64 R12, c[0x0][0x390] ;  /* 0x0000e400ff0c7b82 */ /* 0x000e220000000a00 */
[----:B------:R-:W-:Y:S02]  /*0670*/  FMNMX.NAN R18, R18, 0.5, !PT ;  /* 0x3f00000012127809 */ /* 0x000fe40007820000 */
[----:B------:R-:W1:Y:S08]  /*0680*/  F2F.F64.F32 R20, R24 ;  /* 0x0000001800147310 */ /* 0x000e700000201800 */
[----:B------:R-:W2:Y:S01]  /*0690*/  F2F.F64.F32 R22, R18 ;  /* 0x0000001200167310 */ /* 0x000ea20000201800 */
[----:B-1----:R-:W-:-:S02]  /*06a0*/  DSETP.GEU.AND P1, PT, R10, R20, PT ;  /* 0x000000140a00722a */ /* 0x002fc40003f2e000 */
[----:B--2---:R-:W-:-:S04]  /*06b0*/  DSETP.GEU.AND P2, PT, R10, R22, PT ;  /* 0x000000160a00722a */ /* 0x004fc80003f4e000 */
[C---:B------:R-:W-:Y:S02]  /*06c0*/  FSEL R15, R25.reuse, R24, !P1 ;  /* 0x00000018190f7208 */ /* 0x040fe40004800000 */
[----:B------:R-:W-:Y:S02]  /*06d0*/  FSEL R22, R25, R18, !P2 ;  /* 0x0000001219167208 */ /* 0x000fe40005000000 */
[----:B------:R-:W-:Y:S08]  /*06e0*/  F2I.TRUNC.NTZ R23, R15 ;  /* 0x0000000f00177305 */ /* 0x000ff0000020f100 */
[----:B------:R-:W1:Y:S02]  /*06f0*/  F2I.TRUNC.NTZ R20, R22 ;  /* 0x0000001600147305 */ /* 0x000e64000020f100 */
[----:B-1----:R-:W-:-:S04]  /*0700*/  IMAD R17, R4, R20, R23 ;  /* 0x0000001404117224 */ /* 0x002fc800078e0217 */
[----:B0-----:R-:W-:-:S05]  /*0710*/  IMAD.WIDE R12, R17, 0x4, R12 ;  /* 0x00000004110c7825 */ /* 0x001fca00078e020c */
[----:B------:R-:W2:Y:S01]  /*0720*/  LDG.E R18, desc[UR10][R12.64+0x4] ;  /* 0x0000040a0c127981 */ /* 0x000ea2000c1e1900 */
[----:B------:R-:W-:-:S03]  /*0730*/  IMAD.WIDE R16, R4, 0x4, R12 ;  /* 0x0000000404107825 */ /* 0x000fc600078e020c */
[----:B------:R0:W3:Y:S04]  /*0740*/  LDG.E R25, desc[UR10][R12.64] ;  /* 0x0000000a0c197981 */ /* 0x0000e8000c1e1900 */
[----:B------:R-:W4:Y:S04]  /*0750*/  LDG.E R24, desc[UR10][R16.64+0x4] ;  /* 0x0000040a10187981 */ /* 0x000f28000c1e1900 */
[----:B------:R-:W5:Y:S01]  /*0760*/  LDG.E R26, desc[UR10][R16.64] ;  /* 0x0000000a101a7981 */ /* 0x000f62000c1e1900 */
[----:B------:R-:W-:Y:S02]  /*0770*/  I2FP.F32.S32 R27, R20 ;  /* 0x00000014001b7245 */ /* 0x000fe40000201400 */
[----:B------:R-:W1:Y:S03]  /*0780*/  LDC.64 R20, c[0x0][0x388] ;  /* 0x0000e200ff147b82 */ /* 0x000e660000000a00 */
[----:B------:R-:W-:Y:S01]  /*0790*/  FADD R27, R22, -R27 ;  /* 0x8000001b161b7221 */ /* 0x000fe20000000000 */
[----:B------:R-:W-:-:S03]  /*07a0*/  I2FP.F32.S32 R22, R23 ;  /* 0x0000001700167245 */ /* 0x000fc60000201400 */
[----:B------:R-:W-:Y:S01]  /*07b0*/  FADD R23, -R27, 1 ;  /* 0x3f8000001b177421 */ /* 0x000fe20000000100 */
[----:B------:R-:W-:Y:S02]  /*07c0*/  VIADD R29, R2, UR5 ;  /* 0x00000005021d7c36 */ /* 0x000fe40008000000 */
[----:B------:R-:W-:Y:S01]  /*07d0*/  FADD R15, R15, -R22 ;  /* 0x800000160f0f7221 */ /* 0x000fe20000000000 */
[----:B0-----:R-:W-:-:S04]  /*07e0*/  VIADD R12, R5, UR4 ;  /* 0x00000004050c7c36 */ /* 0x001fc80008000000 */
[----:B------:R-:W-:-:S04]  /*07f0*/  IMAD R29, R4, R12, R29 ;  /* 0x0000000c041d7224 */ /* 0x000fc800078e021d */
[----:B-1----:R-:W-:-:S04]  /*0800*/  IMAD.WIDE R20, R29, 0x4, R20 ;  /* 0x000000041d147825 */ /* 0x002fc800078e0214 */
[C---:B--2---:R-:W-:Y:S01]  /*0810*/  FMUL R18, R23.reuse, R18 ;  /* 0x0000001217127220 */ /* 0x044fe20000400000 */
[----:B---3--:R-:W-:-:S03]  /*0820*/  FMUL R25, R23, R25 ;  /* 0x0000001917197220 */ /* 0x008fc60000400000 */
[----:B----4-:R-:W-:-:S04]  /*0830*/  FFMA R18, R27, R24, R18 ;  /* 0x000000181b127223 */ /* 0x010fc80000000012 */
[----:B------:R-:W-:Y:S01]  /*0840*/  FMUL R18, R15, R18 ;  /* 0x000000120f127220 */ /* 0x000fe20000400000 */
[----:B-----5:R-:W-:Y:S01]  /*0850*/  FFMA R26, R27, R26, R25 ;  /* 0x0000001a1b1a7223 */ /* 0x020fe20000000019 */
[----:B------:R-:W-:-:S04]  /*0860*/  FADD R15, -R15, 1 ;  /* 0x3f8000000f0f7421 */ /* 0x000fc80000000100 */
[----:B------:R-:W-:-:S05]  /*0870*/  FFMA R15, R15, R26, R18 ;  /* 0x0000001a0f0f7223 */ /* 0x000fca0000000012 */
[----:B------:R0:W-:Y:S02]  /*0880*/  STG.E desc[UR10][R20.64], R15 ;  /* 0x0000000f14007986 */ /* 0x0001e4000c10190a */
.L_x_454:
[----:B------:R-:W-:Y:S05]  /*0890*/  BSYNC.RECONVERGENT B0 ;  /* 0x0000000000007941 */ /* 0x000fea0003800200 */
.L_x_453:
[----:B------:R-:W-:Y:S01]  /*08a0*/  VIADD R18, R2, UR5 ;  /* 0x0000000502127c36 */ /* 0x000fe20008000000 */
[----:B------:R-:W-:Y:S01]  /*08b0*/  IADD3 R8, PT, PT, R8, 0x2, RZ ;  /* 0x0000000208087810 */ /* 0x000fe20007ffe0ff */
[----:B------:R-:W-:Y:S02]  /*08c0*/  BSSY.RECONVERGENT B0, `(.L_x_455) ;  /* 0x0000038000007945 */ /* 0x000fe40003800200 */
[----:B0-----:R-:W-:Y:S01]  /*08d0*/  VIADD R20, R18, 0x1 ;  /* 0x0000000112147836 */ /* 0x001fe20000000000 */
[----:B------:R-:W-:-:S04]  /*08e0*/  ISETP.NE.AND P3, PT, R8, RZ, PT ;  /* 0x000000ff0800720c */ /* 0x000fc80003f65270 */
[----:B------:R-:W-:-:S04]  /*08f0*/  ISETP.GT.AND P1, PT, R20, UR9, PT ;  /* 0x0000000914007c0c */ /* 0x000fc8000bf24270 */
[----:B------:R-:W-:-:S04]  /*0900*/  ISETP.LT.U32.AND P1, PT, R18, 0x7fffffff, !P1 ;  /* 0x7fffffff1200780c */ /* 0x000fc80004f21070 */
[----:B------:R-:W-:-:S13]  /*0910*/  PLOP3.LUT P1, PT, P1, P0, PT, 0x80, 0x8 ;  /* 0x000000000008781c */ /* 0x000fda0000f21070 */
[----:B------:R-:W-:Y:S05]  /*0920*/  @!P1 BRA `(.L_x_456) ;  /* 0x0000000000c49947 */ /* 0x000fea0003800000 */
[----:B------:R-:W0:Y:S01]  /*0930*/  LDC.64 R16, c[0x0][0x398] ;  /* 0x0000e600ff107b82 */ /* 0x000e220000000a00 */
[----:B------:R-:W-:-:S04]  /*0940*/  VIADD R15, R5, UR4 ;  /* 0x00000004050f7c36 */ /* 0x000fc80008000000 */
[----:B------:R-:W-:-:S03]  /*0950*/  IMAD R18, R4, R15, R18 ;  /* 0x0000000f04127224 */ /* 0x000fc600078e0212 */
[----:B------:R-:W1:Y:S01]  /*0960*/  LDC.64 R12, c[0x0][0x3a0] ;  /* 0x0000e800ff0c7b82 */ /* 0x000e620000000a00 */
[----:B------:R-:W-:-:S04]  /*0970*/  VIADD R23, R18, 0x1 ;  /* 0x0000000112177836 */ /* 0x000fc80000000000 */
        /* <DEDUP_REMOVED lines=8> */
[----:B------:R-:W-:Y:S02]  /*0a00*/  FMNMX.NAN R24, R13, 0.5, !PT ;  /* 0x3f0000000d187809 */ /* 0x000fe40007820000 */
[----:B------:R-:W-:Y:S02]  /*0a10*/  FMNMX.NAN R25, R18, 0.5, !PT ;  /* 0x3f00000012197809 */ /* 0x000fe40007820000 */
[----:B------:R-:W0:Y:S08]  /*0a20*/  F2F.F64.F32 R12, R24 ;  /* 0x00000018000c7310 */ /* 0x000e300000201800 */
[----:B------:R-:W1:Y:S01]  /*0a30*/  F2F.F64.F32 R20, R25 ;  /* 0x0000001900147310 */ /* 0x000e620000201800 */
[C---:B0-----:R-:W-:Y:S01]  /*0a40*/  DSETP.GEU.AND P1, PT, R10.reuse, R12, PT ;  /* 0x0000000c0a00722a */ /* 0x041fe20003f2e000 */
[----:B------:R-:W0:Y:S01]  /*0a50*/  LDC.64 R12, c[0x0][0x390] ;  /* 0x0000e400ff0c7b82 */ /* 0x000e220000000a00 */
[----:B-1----:R-:W-:-:S04]  /*0a60*/  DSETP.GEU.AND P2, PT, R10, R20, PT ;  /* 0x000000140a00722a */ /* 0x002fc80003f4e000 */
        /* <DEDUP_REMOVED lines=17> */
[----:B------:R-:W-:Y:S02]  /*0b80*/  FADD R23, R18, -R23 ;  /* 0x8000001712177221 */ /* 0x000fe40000000000 */
[----:B------:R-:W-:-:S04]  /*0b90*/  IMAD R22, R4, R15, R22 ;  /* 0x0000000f04167224 */ /* 0x000fc800078e0216 */
[----:B0-----:R-:W-:-:S04]  /*0ba0*/  VIADD R13, R22, 0x1 ;  /* 0x00000001160d7836 */ /* 0x001fc80000000000 */
[----:B-1----:R-:W-:-:S04]  /*0bb0*/  IMAD.WIDE R20, R13, 0x4, R20 ;  /* 0x000000040d147825 */ /* 0x002fc800078e0214 */
[C---:B--2---:R-:W-:Y:S01]  /*0bc0*/  FMUL R24, R29.reuse, R24 ;  /* 0x000000181d187220 */ /* 0x044fe20000400000 */
[----:B---3--:R-:W-:-:S03]  /*0bd0*/  FMUL R26, R29, R26 ;  /* 0x0000001a1d1a7220 */ /* 0x008fc60000400000 */
[----:B----4-:R-:W-:-:S04]  /*0be0*/  FFMA R24, R28, R25, R24 ;  /* 0x000000191c187223 */ /* 0x010fc80000000018 */
[C---:B------:R-:W-:Y:S01]  /*0bf0*/  FMUL R24, R23.reuse, R24 ;  /* 0x0000001817187220 */ /* 0x040fe20000400000 */
[----:B-----5:R-:W-:Y:S01]  /*0c00*/  FFMA R26, R28, R27, R26 ;  /* 0x0000001b1c1a7223 */ /* 0x020fe2000000001a */
[----:B------:R-:W-:-:S04]  /*0c10*/  FADD R23, -R23, 1 ;  /* 0x3f80000017177421 */ /* 0x000fc80000000100 */
[----:B------:R-:W-:-:S05]  /*0c20*/  FFMA R23, R23, R26, R24 ;  /* 0x0000001a17177223 */ /* 0x000fca0000000018 */
[----:B------:R0:W-:Y:S02]  /*0c30*/  STG.E desc[UR10][R20.64], R23 ;  /* 0x0000001714007986 */ /* 0x0001e4000c10190a */
.L_x_456:
[----:B------:R-:W-:Y:S05]  /*0c40*/  BSYNC.RECONVERGENT B0 ;  /* 0x0000000000007941 */ /* 0x000fea0003800200 */
.L_x_455:
[----:B------:R-:W-:Y:S01]  /*0c50*/  UIADD3 UR5, UPT, UPT, UR5, 0x2, URZ ;  /* 0x0000000205057890 */ /* 0x000fe2000fffe0ff */
[----:B------:R-:W-:Y:S11]  /*0c60*/  @P3 BRA `(.L_x_457) ;  /* 0xfffffff800303947 */ /* 0x000ff6000383ffff */
[----:B------:R-:W-:-:S07]  /*0c70*/  LOP3.LUT R13, R3, 0xfffffffe, RZ, 0xc0, !PT ;  /* 0xfffffffe030d7812 */ /* 0x000fce00078ec0ff */
.L_x_452:
[----:B------:R-:W-:-:S04]  /*0c80*/  LOP3.LUT R8, R0, 0x1, RZ, 0xc0, !PT ;  /* 0x0000000100087812 */ /* 0x000fc800078ec0ff */
[----:B------:R-:W-:-:S13]  /*0c90*/  ISETP.NE.U32.AND P0, PT, R8, 0x1, PT ;  /* 0x000000010800780c */ /* 0x000fda0003f05070 */
[----:B------:R-:W-:Y:S05]  /*0ca0*/  @!P0 BRA `(.L_x_451) ;  /* 0x0000000000e08947 */ /* 0x000fea0003800000 */
[----:B------:R-:W1:Y:S01]  /*0cb0*/  LDCU UR5, c[0x3][URZ] ;  /* 0x00c00000ff0577ac */ /* 0x000e620008000800 */
[----:B------:R-:W-:Y:S01]  /*0cc0*/  IMAD.IADD R15, R2, 0x1, R13 ;  /* 0x00000001020f7824 */ /* 0x000fe200078e020d */
[----:B------:R-:W-:Y:S01]  /*0cd0*/  IADD3 R8, PT, PT, R5, UR4, RZ ;  /* 0x0000000405087c10 */ /* 0x000fe2000fffe0ff */
[----:B------:R-:W-:Y:S03]  /*0ce0*/  BSSY.RECONVERGENT B0, `(.L_x_451) ;  /* 0x0000034000007945 */ /* 0x000fe60003800200 */
[C---:B-1----:R-:W-:Y:S02]  /*0cf0*/  ISETP.GT.AND P1, PT, R8.reuse, UR5, PT ;  /* 0x0000000508007c0c */ /* 0x042fe4000bf24270 */
[----:B------:R-:W-:Y:S02]  /*0d00*/  ISETP.GT.AND P0, PT, R15, UR5, PT ;  /* 0x000000050f007c0c */ /* 0x000fe4000bf04270 */
[----:B------:R-:W-:-:S02]  /*0d10*/  ISETP.GT.AND P1, PT, R8, RZ, !P1 ;  /* 0x000000ff0800720c */ /* 0x000fc40004f24270 */
[----:B------:R-:W-:-:S04]  /*0d20*/  ISETP.GT.AND P0, PT, R15, RZ, !P0 ;  /* 0x000000ff0f00720c */ /* 0x000fc80004704270 */
[----:B------:R-:W-:-:S13]  /*0d30*/  PLOP3.LUT P0, PT, P0, P1, PT, 0x80, 0x8 ;  /* 0x000000000008781c */ /* 0x000fda0000703070 */
[----:B------:R-:W-:Y:S05]  /*0d40*/  @!P0 BRA `(.L_x_458) ;  /* 0x0000000000b48947 */ /* 0x000fea0003800000 */
[----:B------:R-:W1:Y:S01]  /*0d50*/  LDC.64 R12, c[0x0][0x398] ;  /* 0x0000e600ff0c7b82 */ /* 0x000e620000000a00 */
[----:B------:R-:W-:-:S04]  /*0d60*/  VIADD R8, R5, UR4 ;  /* 0x0000000405087c36 */ /* 0x000fc80008000000 */
[----:B------:R-:W-:-:S03]  /*0d70*/  IMAD R8, R4, R8, R15 ;  /* 0x0000000804087224 */ /* 0x000fc600078e020f */
[----:B------:R-:W2:Y:S01]  /*0d80*/  LDC.64 R16, c[0x0][0x3a0] ;  /* 0x0000e800ff107b82 */ /* 0x000ea20000000a00 */
[----:B-1----:R-:W-:-:S06]  /*0d90*/  IMAD.WIDE R12, R8, 0x4, R12 ;  /* 0x00000004080c7825 */ /* 0x002fcc00078e020c */
[----:B------:R-:W3:Y:S01]  /*0da0*/  LDG.E R12, desc[UR10][R12.64] ;  /* 0x0000000a0c0c7981 */ /* 0x000ee2000c1e1900 */
[----:B--2---:R-:W-:-:S06]  /*0db0*/  IMAD.WIDE R16, R8, 0x4, R16 ;  /* 0x0000000408107825 */ /* 0x004fcc00078e0210 */
[----:B------:R-:W2:Y:S01]  /*0dc0*/  LDG.E R16, desc[UR10][R16.64] ;  /* 0x0000000a10107981 */ /* 0x000ea2000c1e1900 */
[----:B------:R-:W-:Y:S01]  /*0dd0*/  I2FP.F32.U32 R15, R15 ;  /* 0x0000000f000f7245 */ /* 0x000fe20000201000 */
[----:B------:R-:W-:Y:S04]  /*0de0*/  F2F.F32.F64 R25, R10 ;  /* 0x0000000a00197310 */ /* 0x000fe80000301000 */
[-C--:B---3--:R-:W-:Y:S02]  /*0df0*/  FFMA R15, R12, -R6.reuse, R15 ;  /* 0x800000060c0f7223 */ /* 0x088fe4000000000f */
[----:B------:R-:W1:Y:S01]  /*0e00*/  LDC.64 R12, c[0x0][0x390] ;  /* 0x0000e400ff0c7b82 */ /* 0x000e620000000a00 */
[----:B--2---:R-:W-:Y:S02]  /*0e10*/  FFMA R7, R16, -R6, R7 ;  /* 0x8000000610077223 */ /* 0x004fe40000000007 */
[----:B------:R-:W-:-:S03]  /*0e20*/  FMNMX.NAN R18, R15, 0.5, !PT ;  /* 0x3f0000000f127809 */ /* 0x000fc60007820000 */
[----:B------:R-:W-:Y:S01]  /*0e30*/  FMNMX.NAN R24, R7, 0.5, !PT ;  /* 0x3f00000007187809 */ /* 0x000fe20007820000 */
[----:B0-----:R-:W0:Y:S08]  /*0e40*/  F2F.F64.F32 R20, R18 ;  /* 0x0000001200147310 */ /* 0x001e300000201800 */
[----:B------:R-:W2:Y:S01]  /*0e50*/  F2F.F64.F32 R22, R24 ;  /* 0x0000001800167310 */ /* 0x000ea20000201800 */
[----:B0-----:R-:W-:-:S02]  /*0e60*/  DSETP.GEU.AND P0, PT, R10, R20, PT ;  /* 0x000000140a00722a */ /* 0x001fc40003f0e000 */
[----:B--2---:R-:W-:-:S04]  /*0e70*/  DSETP.GEU.AND P1, PT, R10, R22, PT ;  /* 0x000000160a00722a */ /* 0x004fc80003f2e000 */
[C---:B------:R-:W-:Y:S02]  /*0e80*/  FSEL R7, R25.reuse, R18, !P0 ;  /* 0x0000001219077208 */ /* 0x040fe40004000000 */
[----:B------:R-:W-:Y:S02]  /*0e90*/  FSEL R22, R25, R24, !P1 ;  /* 0x0000001819167208 */ /* 0x000fe40004800000 */
[----:B------:R-:W-:Y:S08]  /*0ea0*/  F2I.TRUNC.NTZ R15, R7 ;  /* 0x00000007000f7305 */ /* 0x000ff0000020f100 */
[----:B------:R-:W0:Y:S02]  /*0eb0*/  F2I.TRUNC.NTZ R20, R22 ;  /* 0x0000001600147305 */ /* 0x000e24000020f100 */
[----:B0-----:R-:W-:-:S04]  /*0ec0*/  IMAD R17, R4, R20, R15 ;  /* 0x0000001404117224 */ /* 0x001fc800078e020f */
[----:B-1----:R-:W-:-:S05]  /*0ed0*/  IMAD.WIDE R12, R17, 0x4, R12 ;  /* 0x00000004110c7825 */ /* 0x002fca00078e020c */
[----:B------:R-:W2:Y:S01]  /*0ee0*/  LDG.E R18, desc[UR10][R12.64+0x4] ;  /* 0x0000040a0c127981 */ /* 0x000ea2000c1e1900 */
[----:B------:R-:W-:-:S03]  /*0ef0*/  IMAD.WIDE R16, R4, 0x4, R12 ;  /* 0x0000000404107825 */ /* 0x000fc600078e020c */
[----:B------:R-:W3:Y:S04]  /*0f00*/  LDG.E R24, desc[UR10][R12.64] ;  /* 0x0000000a0c187981 */ /* 0x000ee8000c1e1900 */
[----:B------:R-:W4:Y:S04]  /*0f10*/  LDG.E R23, desc[UR10][R16.64+0x4] ;  /* 0x0000040a10177981 */ /* 0x000f28000c1e1900 */
[----:B------:R-:W5:Y:S01]  /*0f20*/  LDG.E R25, desc[UR10][R16.64] ;  /* 0x0000000a10197981 */ /* 0x000f62000c1e1900 */
[----:B------:R-:W-:Y:S02]  /*0f30*/  I2FP.F32.S32 R27, R20 ;  /* 0x00000014001b7245 */ /* 0x000fe40000201400 */
[----:B------:R-:W0:Y:S03]  /*0f40*/  LDC.64 R20, c[0x0][0x388] ;  /* 0x0000e200ff147b82 */ /* 0x000e260000000a00 */
[----:B------:R-:W-:Y:S01]  /*0f50*/  FADD R26, R22, -R27 ;  /* 0x8000001b161a7221 */ /* 0x000fe20000000000 */
[----:B------:R-:W-:-:S03]  /*0f60*/  I2FP.F32.S32 R22, R15 ;  /* 0x0000000f00167245 */ /* 0x000fc60000201400 */
[----:B------:R-:W-:Y:S02]  /*0f70*/  FADD R27, -R26, 1 ;  /* 0x3f8000001a1b7421 */ /* 0x000fe40000000100 */
[----:B------:R-:W-:Y:S01]  /*0f80*/  FADD R22, R7, -R22 ;  /* 0x8000001607167221 */ /* 0x000fe20000000000 */
[----:B0-----:R-:W-:-:S04]  /*0f90*/  IMAD.WIDE R20, R8, 0x4, R20 ;  /* 0x0000000408147825 */ /* 0x001fc800078e0214 */
        /* <DEDUP_REMOVED lines=8> */
.L_x_458:
[----:B------:R-:W-:Y:S05]  /*1020*/  BSYNC.RECONVERGENT B0 ;  /* 0x0000000000007941 */ /* 0x000fea0003800200 */
.L_x_451:
[----:B------:R-:W-:Y:S01]  /*1030*/  ISETP.NE.AND P0, PT, R14, UR4, PT ;  /* 0x000000040e007c0c */ /* 0x000fe2000bf05270 */
[----:B------:R-:W-:-:S12]  /*1040*/  UIADD3 UR4, UPT, UPT, UR4, 0x1, URZ ;  /* 0x0000000104047890 */ /* 0x000fd8000fffe0ff */
[----:B------:R-:W-:Y:S05]  /*1050*/  @P0 BRA `(.L_x_459) ;  /* 0xfffffff000f40947 */ /* 0x000fea000383ffff */
.L_x_450:
[----:B------:R-:W-:-:S13]  /*1060*/  LOP3.LUT P0, RZ, R2, R5, RZ, 0xfc, !PT ;  /* 0x0000000502ff7212 */ /* 0x000fda000780fcff */
[----:B------:R-:W-:Y:S05]  /*1070*/  @P0 BRA `(.L_x_460) ;  /* 0x0000001c00380947 */ /* 0x000fea0003800000 */
[----:B------:R-:W-:-:S13]  /*1080*/  ISETP.GT.U32.AND P0, PT, R14, 0x7ffffffe, PT ;  /* 0x7ffffffe0e00780c */ /* 0x000fda0003f04070 */
[----:B------:R-:W-:Y:S05]  /*1090*/  @P0 BRA `(.L_x_461) ;  /* 0x00000008002c0947 */ /* 0x000fea0003800000 */
[----:B------:R-:W2:Y:S01]  /*10a0*/  LDCU UR5, c[0x0][0x380] ;  /* 0x00007000ff0577ac */ /* 0x000ea20008000800 */
[----:B------:R-:W3:Y:S01]  /*10b0*/  LDCU UR4, c[0x3][URZ] ;  /* 0x00c00000ff0477ac */ /* 0x000ee20008000800 */
[----:B--2---:R-:W-:Y:S02]  /*10c0*/  UISETP.NE.AND UP0, UPT, UR5, 0x1, UPT ;  /* 0x000000010500788c */ /* 0x004fe4000bf05270 */
[----:B---3--:R-:W-:-:S07]  /*10d0*/  UIADD3 UR9, UPT, UPT, UR4, 0x2, URZ ;  /* 0x0000000204097890 */ /* 0x008fce000fffe0ff */
[----:B------:R-:W-:Y:S05]  /*10e0*/  BRA.U UP0, `(.L_x_462) ;  /* 0x0000000500187547 */ /* 0x000fea000b800000 */
[----:B------:R-:W-:Y:S01]  /*10f0*/  ISETP.GE.U32.AND P0, PT, R14, 0x3, PT ;  /* 0x000000030e00780c */ /* 0x000fe20003f06070 */
[----:B------:R-:W-:Y:S01]  /*1100*/  IMAD.MOV.U32 R2, RZ, RZ, RZ ;  /* 0x000000ffff027224 */ /* 0x000fe200078e00ff */
[----:B------:R-:W-:-:S04]  /*1110*/  LOP3.LUT R4, R19, 0x3, RZ, 0xc0, !PT ;  /* 0x0000000313047812 */ /* 0x000fc800078ec0ff */
[----:B------:R-:W-:-:S07]  /*1120*/  ISETP.NE.AND P1, PT, R4, RZ, PT ;  /* 0x000000ff0400720c */ /* 0x000fce0003f25270 */
[----:B------:R-:W-:Y:S06]  /*1130*/  @!P0 BRA `(.L_x_463) ;  /* 0x0000000000c08947 */ /* 0x000fec0003800000 */
[----:B------:R-:W2:Y:S01]  /*1140*/  LDC R6, c[0x3][RZ] ;  /* 0x00c00000ff067b82 */ /* 0x000ea20000000800 */
[----:B------:R-:W-:Y:S01]  /*1150*/  USHF.L.U32 UR5, UR4, 0x1, URZ ;  /* 0x0000000104057899 */ /* 0x000fe200080006ff */
[----:B------:R-:W-:Y:S01]  /*1160*/  HFMA2 R7, -RZ, RZ, 0, 2.384185791015625e-07 ;  /* 0x00000004ff077431 */ /* 0x000fe200000001ff */
[----:B------:R-:W-:Y:S01]  /*1170*/  UIMAD UR8, UR4, 0x3, URZ ;  /* 0x00000003040878a4 */ /* 0x000fe2000f8e02ff */
[----:B------:R-:W-:Y:S01]  /*1180*/  LOP3.LUT R2, R19, 0xfffffffc, RZ, 0xc0, !PT ;  /* 0xfffffffc13027812 */ /* 0x000fe200078ec0ff */
[----:B------:R-:W-:Y:S01]  /*1190*/  IMAD.MOV.U32 R12, RZ, RZ, RZ ;  /* 0x000000ffff0c7224 */ /* 0x000fe200078e00ff */
[----:B------:R-:W-:Y:S01]  /*11a0*/  ULEA UR4, UR4, 0x8, 0x2 ;  /* 0x0000000804047891 */ /* 0x000fe2000f8e10ff */
[----:B------:R-:W-:Y:S01]  /*11b0*/  IMAD.U32 R10, RZ, RZ, UR5 ;  /* 0x00000005ff0a7e24 */ /* 0x000fe2000f8e00ff */
[----:B------:R-:W3:Y:S01]  /*11c0*/  LDC R5, c[0x3][RZ] ;  /* 0x00c00000ff057b82 */ /* 0x000ee20000000800 */
[----:B------:R-:W-:-:S09]  /*11d0*/  IMAD.U32 R11, RZ, RZ, UR8 ;  /* 0x00000008ff0b7e24 */ /* 0x000fd2000f8e00ff */
.L_x_464:
[----:B---3--:R-:W-:-:S04]  /*11e0*/  ISETP.GT.AND P0, PT, R12, R5, PT ;  /* 0x000000050c00720c */ /* 0x008fc80003f04270 */
[----:B------:R-:W-:-:S13]  /*11f0*/  ISETP.EQ.OR P0, PT, R12, RZ, P0 ;  /* 0x000000ff0c00720c */ /* 0x000fda0000702670 */
[----:B----4-:R-:W3:Y:S01]  /*1200*/  @!P0 LDC.64 R8, c[0x0][0x388] ;  /* 0x0000e200ff088b82 */ /* 0x010ee20000000a00 */
[----:B------:R-:W-:-:S04]  /*1210*/  @!P0 VIADD R13, R7, 0xfffffffc ;  /* 0xfffffffc070d8836 */ /* 0x000fc80000000000 */
[----:B---3--:R-:W-:-:S05]  /*1220*/  @!P0 IMAD.WIDE R8, R13, 0x4, R8 ;  /* 0x000000040d088825 */ /* 0x008fca00078e0208 */
[----:B------:R-:W0:Y:S01]  /*1230*/  @!P0 LDG.E R13, desc[UR10][R8.64+0x4] ;  /* 0x0000040a080d8981 */ /* 0x000e22000c1e1900 */
[----:B------:R-:W-:-:S13]  /*1240*/  ISETP.GE.AND P2, PT, R12, R5, PT ;  /* 0x000000050c00720c */ /* 0x000fda0003f46270 */
[----:B-1----:R-:W1:Y:S01]  /*1250*/  @!P2 LDC.64 R14, c[0x0][0x388] ;  /* 0x0000e200ff0eab82 */ /* 0x002e620000000a00 */
[----:B--2---:R-:W-:-:S04]  /*1260*/  @!P2 VIADD R17, R6, 0x2 ;  /* 0x000000020611a836 */ /* 0x004fc80000000000 */
[----:B-1----:R-:W-:-:S04]  /*1270*/  @!P2 IMAD.WIDE R14, R17, 0x4, R14 ;  /* 0x00000004110ea825 */ /* 0x002fc800078e020e */
[----:B0-----:R-:W-:-:S05]  /*1280*/  @!P0 FADD R21, -R13, -RZ ;  /* 0x800000ff0d158221 */ /* 0x001fca0000000100 */
        /* <DEDUP_REMOVED lines=27> */
.L_x_463:
[----:B------:R-:W-:Y:S05]  /*1440*/  @!P1 BRA `(.L_x_461) ;  /* 0x0000000400409947 */ /* 0x000fea0003800000 */
[----:B------:R-:W2:Y:S01]  /*1450*/  LDC R11, c[0x3][RZ] ;  /* 0x00c00000ff0b7b82 */ /* 0x000ea20000000800 */
[----:B------:R-:W-:Y:S02]  /*1460*/  IMAD.MOV R6, RZ, RZ, -R4 ;  /* 0x000000ffff067224 */ /* 0x000fe400078e0a04 */
[----:B------:R-:W-:-:S07]  /*1470*/  IMAD R7, R2, UR9, RZ ;  /* 0x0000000902077c24 */ /* 0x000fce000f8e02ff */
.L_x_465:
[----:B--2---:R-:W-:-:S04]  /*1480*/  ISETP.GT.AND P0, PT, R2, R11, PT ;  /* 0x0000000b0200720c */ /* 0x004fc80003f04270 */
[----:B------:R-:W-:-:S13]  /*1490*/  ISETP.EQ.OR P0, PT, R2, RZ, P0 ;  /* 0x000000ff0200720c */ /* 0x000fda0000702670 */
[----:B------:R-:W2:Y:S02]  /*14a0*/  @!P0 LDC.64 R4, c[0x0][0x388] ;  /* 0x0000e200ff048b82 */ /* 0x000ea40000000a00 */
[----:B--2---:R-:W-:-:S05]  /*14b0*/  @!P0 IMAD.WIDE R4, R7, 0x4, R4 ;  /* 0x0000000407048825 */ /* 0x004fca00078e0204 */
[----:B----4-:R-:W2:Y:S01]  /*14c0*/  @!P0 LDG.E R8, desc[UR10][R4.64+0x4] ;  /* 0x0000040a04088981 */ /* 0x010ea2000c1e1900 */
[----:B------:R-:W-:Y:S01]  /*14d0*/  IADD3 R6, PT, PT, R6, 0x1, RZ ;  /* 0x0000000106067810 */ /* 0x000fe20007ffe0ff */
[----:B--2---:R-:W-:-:S05]  /*14e0*/  @!P0 FADD R9, -R8, -RZ ;  /* 0x800000ff08098221 */ /* 0x004fca0000000100 */
[----:B------:R2:W-:Y:S01]  /*14f0*/  @!P0 STG.E desc[UR10][R4.64], R9 ;  /* 0x0000000904008986 */ /* 0x0005e2000c10190a */
[----:B------:R-:W-:-:S13]  /*1500*/  ISETP.NE.AND P0, PT, R6, RZ, PT ;  /* 0x000000ff0600720c */ /* 0x000fda0003f05270 */
[----:B--2---:R-:W-:Y:S05]  /*1510*/  @!P0 BRA `(.L_x_461) ;  /* 0x00000004000c8947 */ /* 0x004fea0003800000 */
[----:B------:R-:W-:Y:S02]  /*1520*/  VIADD R2, R2, 0x1 ;  /* 0x0000000102027836 */ /* 0x000fe40000000000 */
[----:B------:R-:W-:Y:S01]  /*1530*/  VIADD R7, R7, UR9 ;  /* 0x0000000907077c36 */ /* 0x000fe20008000000 */
[----:B------:R-:W-:Y:S06]  /*1540*/  BRA `(.L_x_465) ;  /* 0xfffffffc00cc7947 */ /* 0x000fec000383ffff */
.L_x_462:
        /* <DEDUP_REMOVED lines=15> */
.L_x_467:
[----:B---3--:R-:W-:-:S04]  /*1640*/  ISETP.GT.AND P0, PT, R14, R5, PT ;  /* 0x000000050e00720c */ /* 0x008fc80003f04270 */
[----:B------:R-:W-:-:S13]  /*1650*/  ISETP.EQ.OR P0, PT, R14, RZ, P0 ;  /* 0x000000ff0e00720c */ /* 0x000fda0000702670 */
[----:B----4-:R-:W3:Y:S01]  /*1660*/  @!P0 LDC.64 R10, c[0x0][0x388] ;  /* 0x0000e200ff0a8b82 */ /* 0x010ee20000000a00 */
[----:B------:R-:W-:-:S04]  /*1670*/  @!P0 VIADD R7, R9, 0xfffffffc ;  /* 0xfffffffc09078836 */ /* 0x000fc80000000000 */
[----:B---3--:R-:W-:-:S05]  /*1680*/  @!P0 IMAD.WIDE R10, R7, 0x4, R10 ;  /* 0x00000004070a8825 */ /* 0x008fca00078e020a */
[----:B-1----:R-:W3:Y:S01]  /*1690*/  @!P0 LDG.E R15, desc[UR10][R10.64+0x4] ;  /* 0x0000040a0a0f8981 */ /* 0x002ee2000c1e1900 */
[----:B------:R-:W-:-:S13]  /*16a0*/  ISETP.GE.AND P2, PT, R14, R5, PT ;  /* 0x000000050e00720c */ /* 0x000fda0003f46270 */
[----:B------:R-:W1:Y:S01]  /*16b0*/  @!P2 LDC.64 R6, c[0x0][0x388] ;  /* 0x0000e200ff06ab82 */ /* 0x000e620000000a00 */
[----:B--2---:R-:W-:-:S04]  /*16c0*/  @!P2 VIADD R17, R8, 0x2 ;  /* 0x000000020811a836 */ /* 0x004fc80000000000 */
[----:B-1----:R-:W-:Y:S01]  /*16d0*/  @!P2 IMAD.WIDE R6, R17, 0x4, R6 ;  /* 0x000000041106a825 */ /* 0x002fe200078e0206 */
[----:B------:R-:W-:Y:S01]  /*16e0*/  IADD3 R16, PT, PT, R14, 0x2, RZ ;  /* 0x000000020e107810 */ /* 0x000fe20007ffe0ff */
[----:B---3--:R1:W-:Y:S04]  /*16f0*/  @!P0 STG.E desc[UR10][R10.64], R15 ;  /* 0x0000000f0a008986 */ /* 0x0083e8000c10190a */
[----:B------:R-:W2:Y:S01]  /*1700*/  @!P2 LDG.E R19, desc[UR10][R6.64+0x4] ;  /* 0x0000040a0613a981 */ /* 0x000ea2000c1e1900 */
[----:B------:R-:W-:-:S13]  /*1710*/  ISETP.GT.AND P0, PT, R16, R5, PT ;  /* 0x000000051000720c */ /* 0x000fda0003f04270 */
[----:B------:R-:W3:Y:S01]  /*1720*/  @!P0 LDC.64 R16, c[0x0][0x388] ;  /* 0x0000e200ff108b82 */ /* 0x000ee20000000a00 */
[----:B0-----:R-:W-:-:S04]  /*1730*/  @!P0 VIADD R21, R12, 0x4 ;  /* 0x000000040c158836 */ /* 0x001fc80000000000 */
[----:B---3--:R-:W-:-:S04]  /*1740*/  @!P0 IMAD.WIDE R16, R21, 0x4, R16 ;  /* 0x0000000415108825 */ /* 0x008fc800078e0210 */
[----:B------:R-:W-:Y:S01]  /*1750*/  VIADD R18, R14, 0x3 ;  /* 0x000000030e127836 */ /* 0x000fe20000000000 */
[----:B--2---:R4:W-:Y:S04]  /*1760*/  @!P2 STG.E desc[UR10][R6.64], R19 ;  /* 0x000000130600a986 */ /* 0x0049e8000c10190a */
[----:B------:R-:W2:Y:S01]  /*1770*/  @!P0 LDG.E R21, desc[UR10][R16.64+0x4] ;  /* 0x0000040a10158981 */ /* 0x000ea2000c1e1900 */
[----:B------:R-:W-:-:S13]  /*1780*/  ISETP.GT.AND P2, PT, R18, R5, PT ;  /* 0x000000051200720c */ /* 0x000fda0003f44270 */
[----:B-1----:R-:W0:Y:S01]  /*1790*/  @!P2 LDC.64 R10, c[0x0][0x388] ;  /* 0x0000e200ff0aab82 */ /* 0x002e220000000a00 */
[----:B------:R-:W-:-:S04]  /*17a0*/  @!P2 VIADD R15, R13, 0x6 ;  /* 0x000000060d0fa836 */ /* 0x000fc80000000000 */
[----:B0-----:R-:W-:Y:S01]  /*17b0*/  @!P2 IMAD.WIDE R10, R15, 0x4, R10 ;  /* 0x000000040f0aa825 */ /* 0x001fe200078e020a */
[----:B--2---:R4:W-:Y:S04]  /*17c0*/  @!P0 STG.E desc[UR10][R16.64], R21 ;  /* 0x0000001510008986 */ /* 0x0049e8000c10190a */
[----:B------:R-:W2:Y:S01]  /*17d0*/  @!P2 LDG.E R15, desc[UR10][R10.64+0x4] ;  /* 0x0000040a0a0fa981 */ /* 0x000ea2000c1e1900 */
[----:B------:R-:W-:Y:S01]  /*17e0*/  VIADD R14, R14, 0x4 ;  /* 0x000000040e0e7836 */ /* 0x000fe20000000000 */
[----:B------:R-:W-:Y:S01]  /*17f0*/  IADD3 R8, PT, PT, R8, UR4, RZ ;  /* 0x0000000408087c10 */ /* 0x000fe2000fffe0ff */
[----:B------:R-:W-:Y:S02]  /*1800*/  VIADD R9, R9, UR4 ;  /* 0x0000000409097c36 */ /* 0x000fe40008000000 */
[----:B------:R-:W-:Y:S01]  /*1810*/  VIADD R12, R12, UR4 ;  /* 0x000000040c0c7c36 */ /* 0x000fe20008000000 */
[----:B------:R-:W-:Y:S01]  /*1820*/  ISETP.NE.AND P0, PT, R14, R2, PT ;  /* 0x000000020e00720c */ /* 0x000fe20003f05270 */
[----:B------:R-:W-:Y:S01]  /*1830*/  VIADD R13, R13, UR4 ;  /* 0x000000040d0d7c36 */ /* 0x000fe20008000000 */
[----:B--2---:R4:W-:Y:S11]  /*1840*/  @!P2 STG.E desc[UR10][R10.64], R15 ;  /* 0x0000000f0a00a986 */ /* 0x0049f6000c10190a */
[----:B------:R-:W-:Y:S05]  /*1850*/  @P0 BRA `(.L_x_467) ;  /* 0xfffffffc00780947 */ /* 0x000fea000383ffff */
.L_x_466:
[----:B------:R-:W-:Y:S05]  /*1860*/  @!P1 BRA `(.L_x_461) ;  /* 0x0000000000389947 */ /* 0x000fea0003800000 */
[----:B----4-:R-:W2:Y:S01]  /*1870*/  LDC R11, c[0x3][RZ] ;  /* 0x00c00000ff0b7b82 */ /* 0x010ea20000000800 */
[----:B------:R-:W-:Y:S02]  /*1880*/  IMAD.MOV R6, RZ, RZ, -R4 ;  /* 0x000000ffff067224 */ /* 0x000fe400078e0a04 */
[----:B------:R-:W-:-:S07]  /*1890*/  IMAD R7, R2, UR9, RZ ;  /* 0x0000000902077c24 */ /* 0x000fce000f8e02ff */
.L_x_468:
[----:B--2---:R-:W-:-:S04]  /*18a0*/  ISETP.GT.AND P0, PT, R2, R11, PT ;  /* 0x0000000b0200720c */ /* 0x004fc80003f04270 */
[----:B------:R-:W-:-:S13]  /*18b0*/  ISETP.EQ.OR P0, PT, R2, RZ, P0 ;  /* 0x000000ff0200720c */ /* 0x000fda0000702670 */
[----:B------:R-:W2:Y:S02]  /*18c0*/  @!P0 LDC.64 R4, c[0x0][0x388] ;  /* 0x0000e200ff048b82 */ /* 0x000ea40000000a00 */
[----:B--2---:R-:W-:-:S05]  /*18d0*/  @!P0 IMAD.WIDE R4, R7, 0x4, R4 ;  /* 0x0000000407048825 */ /* 0x004fca00078e0204 */
[----:B------:R-:W2:Y:S01]  /*18e0*/  @!P0 LDG.E R9, desc[UR10][R4.64+0x4] ;  /* 0x0000040a04098981 */ /* 0x000ea2000c1e1900 */
[----:B------:R-:W-:Y:S01]  /*18f0*/  IADD3 R6, PT, PT, R6, 0x1, RZ ;  /* 0x0000000106067810 */ /* 0x000fe20007ffe0ff */
[----:B------:R-:W-:Y:S02]  /*1900*/  VIADD R7, R7, UR9 ;  /* 0x0000000907077c36 */ /* 0x000fe40008000000 */
[----:B------:R-:W-:Y:S01]  /*1910*/  VIADD R2, R2, 0x1 ;  /* 0x0000000102027836 */ /* 0x000fe20000000000 */
[----:B--2---:R3:W-:Y:S01]  /*1920*/  @!P0 STG.E desc[UR10][R4.64], R9 ;  /* 0x0000000904008986 */ /* 0x0047e2000c10190a */
[----:B------:R-:W-:-:S13]  /*1930*/  ISETP.NE.AND P0, PT, R6, RZ, PT ;  /* 0x000000ff0600720c */ /* 0x000fda0003f05270 */
[----:B---3--:R-:W-:Y:S05]  /*1940*/  @P0 BRA `(.L_x_468) ;  /* 0xfffffffc00d40947 */ /* 0x008fea000383ffff */
.L_x_461:
[----:B------:R-:W-:-:S13]  /*1950*/  ISETP.GT.U32.AND P0, PT, R0, 0x7ffffffe, PT ;  /* 0x7ffffffe0000780c */ /* 0x000fda0003f04070 */
[----:B------:R-:W-:Y:S05]  /*1960*/  @P0 BRA `(.L_x_469) ;  /* 0x0000001000d40947 */ /* 0x000fea0003800000 */
[----:B------:R-:W2:Y:S02]  /*1970*/  LDCU UR4, c[0x0][0x380] ;  /* 0x00007000ff0477ac */ /* 0x000ea40008000800 */
[----:B--2---:R-:W-:-:S09]  /*1980*/  UISETP.NE.AND UP0, UPT, UR4, 0x2, UPT ;  /* 0x000000020400788c */ /* 0x004fd2000bf05270 */
[----:B------:R-:W-:Y:S05]  /*1990*/  BRA.U UP0, `(.L_x_470) ;  /* 0x00000005002c7547 */ /* 0x000fea000b800000 */
[----:B------:R-:W-:Y:S01]  /*19a0*/  ISETP.GE.U32.AND P0, PT, R0, 0x3, PT ;  /* 0x000000030000780c */ /* 0x000fe20003f06070 */
[----:B------:R-:W-:Y:S01]  /*19b0*/  IMAD.MOV.U32 R0, RZ, RZ, RZ ;  /* 0x000000ffff007224 */ /* 0x000fe200078e00ff */
[----:B----4-:R-:W-:-:S11]  /*19c0*/  LOP3.LUT R6, R3, 0x3, RZ, 0xc0, !PT ;  /* 0x0000000303067812 */ /* 0x010fd600078ec0ff */
[----:B------:R-:W-:Y:S05]  /*19d0*/  @!P0 BRA `(.L_x_471) ;  /* 0x0000000000b08947 */ /* 0x000fea0003800000 */
[----:B------:R-:W2:Y:S01]  /*19e0*/  LDCU.64 UR8, c[0x0][0x388] ;  /* 0x00007100ff0877ac */ /* 0x000ea20008000a00 */
[----:B------:R-:W3:Y:S01]  /*19f0*/  LDC R10, c[0x3][RZ] ;  /* 0x00c00000ff0a7b82 */ /* 0x000ee20000000800 */
[----:B------:R-:W-:Y:S01]  /*1a00*/  LOP3.LUT R0, R3, 0xfffffffc, RZ, 0xc0, !PT ;  /* 0xfffffffc03007812 */ /* 0x000fe200078ec0ff */
[----:B------:R-:W4:Y:S01]  /*1a10*/  LDCU UR4, c[0x3][URZ] ;  /* 0x00c00000ff0477ac */ /* 0x000f220008000800 */
[----:B--2---:R-:W-:-:S04]  /*1a20*/  UIADD3 UR5, UP0, UPT, UR8, 0x8, URZ ;  /* 0x0000000808057890 */ /* 0x004fc8000ff1e0ff */
[----:B------:R-:W-:Y:S02]  /*1a30*/  UIADD3.X UR8, UPT, UPT, URZ, UR9, URZ, UP0, !UPT ;  /* 0x00000009ff087290 */ /* 0x000fe400087fe4ff */
[----:B----4-:R-:W-:Y:S01]  /*1a40*/  UIADD3 UR4, UPT, UPT, UR4, 0x2, URZ ;  /* 0x0000000204047890 */ /* 0x010fe2000fffe0ff */
[----:B------:R-:W-:-:S03]  /*1a50*/  MOV R8, UR5 ;  /* 0x0000000500087c02 */ /* 0x000fc60008000f00 */
[----:B------:R-:W-:Y:S02]  /*1a60*/  IMAD.U32 R9, RZ, RZ, UR8 ;  /* 0x00000008ff097e24 */ /* 0x000fe4000f8e00ff */
[----:B------:R-:W-:Y:S01]  /*1a70*/  IMAD.U32 R7, RZ, RZ, UR4 ;  /* 0x00000004ff077e24 */ /* 0x000fe2000f8e00ff */
[----:B------:R-:W-:-:S06]  /*1a80*/  UMOV UR4, URZ ;  /* 0x000000ff00047c82 */ /* 0x000fcc0008000000 */
.L_x_475:
[C---:B---3--:R-:W-:Y:S01]  /*1a90*/  ISETP.LT.AND P0, PT, R10.reuse, UR4, PT ;  /* 0x000000040a007c0c */ /* 0x048fe2000bf01270 */
[----:B------:R-:W-:Y:S01]  /*1aa0*/  UIADD3 UR9, UPT, UPT, UR4, 0x2, URZ ;  /* 0x0000000204097890 */ /* 0x000fe2000fffe0ff */
[----:B------:R-:W-:Y:S01]  /*1ab0*/  IMAD.U32 R4, RZ, RZ, UR5 ;  /* 0x00000005ff047e24 */ /* 0x000fe2000f8e00ff */
[C---:B------:R-:W-:Y:S01]  /*1ac0*/  ISETP.LE.AND P1, PT, R10.reuse, UR4, PT ;  /* 0x000000040a007c0c */ /* 0x040fe2000bf23270 */
[----:B------:R-:W-:Y:S01]  /*1ad0*/  IMAD.U32 R5, RZ, RZ, UR8 ;  /* 0x00000008ff057e24 */ /* 0x000fe2000f8e00ff */
[----:B------:R-:W-:Y:S01]  /*1ae0*/  ISETP.EQ.OR P0, PT, RZ, UR4, P0 ;  /* 0x00000004ff007c0c */ /* 0x000fe20008702670 */
[----:B------:R-:W-:Y:S01]  /*1af0*/  IMAD.MOV.U32 R2, RZ, RZ, R8 ;  /* 0x000000ffff027224 */ /* 0x000fe200078e0008 */
[----:B------:R-:W-:Y:S01]  /*1b00*/  ISETP.LT.AND P2, PT, R10, UR9, PT ;  /* 0x000000090a007c0c */ /* 0x000fe2000bf41270 */
[----:B------:R-:W-:Y:S01]  /*1b10*/  IMAD.WIDE R4, R7, 0x4, R4 ;  /* 0x0000000407047825 */ /* 0x000fe200078e0204 */
[----:B------:R-:W-:-:S09]  /*1b20*/  MOV R3, R9 ;  /* 0x0000000900037202 */ /* 0x000fd20000000f00 */
[----:B------:R-:W-:Y:S05]  /*1b30*/  @P0 BRA `(.L_x_472) ;  /* 0x00000000000c0947 */ /* 0x000fea0003800000 */
[----:B------:R-:W2:Y:S02]  /*1b40*/  LDG.E R8, desc[UR10][R4.64+-0x8] ;  /* 0xfffff80a04087981 */ /* 0x000ea4000c1e1900 */
[----:B--2---:R-:W-:-:S05]  /*1b50*/  FADD R9, -R8, -RZ ;  /* 0x800000ff08097221 */ /* 0x004fca0000000100 */
[----:B------:R2:W-:Y:S02]  /*1b60*/  STG.E desc[UR10][R2.64+-0x8], R9 ;  /* 0xfffff80902007986 */ /* 0x0005e4000c10190a */
.L_x_472:
[----:B------:R-:W-:Y:S05]  /*1b70*/  @P1 BRA `(.L_x_473) ;  /* 0x00000000000c1947 */ /* 0x000fea0003800000 */
[----:B------:R-:W2:Y:S02]  /*1b80*/  LDG.E R8, desc[UR10][R4.64+-0x4] ;  /* 0xfffffc0a04087981 */ /* 0x000ea4000c1e1900 */
[----:B--2---:R-:W-:-:S05]  /*1b90*/  FADD R9, -R8, -RZ ;  /* 0x800000ff08097221 */ /* 0x004fca0000000100 */
[----:B------:R3:W-:Y:S02]  /*1ba0*/  STG.E desc[UR10][R2.64+-0x4], R9 ;  /* 0xfffffc0902007986 */ /* 0x0007e4000c10190a */
.L_x_473:
[----:B------:R-:W-:Y:S05]  /*1bb0*/  @P2 BRA `(.L_x_474) ;  /* 0x00000000000c2947 */ /* 0x000fea0003800000 */
[----:B------:R-:W2:Y:S02]  /*1bc0*/  LDG.E R8, desc[UR10][R4.64] ;  /* 0x0000000a04087981 */ /* 0x000ea4000c1e1900 */
[----:B--23--:R-:W-:-:S05]  /*1bd0*/  FADD R9, -R8, -RZ ;  /* 0x800000ff08097221 */ /* 0x00cfca0000000100 */
[----:B------:R4:W-:Y:S02]  /*1be0*/  STG.E desc[UR10][R2.64], R9 ;  /* 0x0000000902007986 */ /* 0x0009e4000c10190a */
.L_x_474:
[----:B------:R-:W-:-:S06]  /*1bf0*/  UIADD3 UR9, UPT, UPT, UR4, 0x3, URZ ;  /* 0x0000000304097890 */ /* 0x000fcc000fffe0ff */
[----:B------:R-:W-:-:S13]  /*1c00*/  ISETP.LT.AND P0, PT, R10, UR9, PT ;  /* 0x000000090a007c0c */ /* 0x000fda000bf01270 */
[----:B------:R-:W5:Y:S01]  /*1c10*/  @!P0 LDG.E R4, desc[UR10][R4.64+0x4] ;  /* 0x0000040a04048981 */ /* 0x000f62000c1e1900 */
[----:B------:R-:W-:Y:S01]  /*1c20*/  UIADD3 UR4, UPT, UPT, UR4, 0x4, URZ ;  /* 0x0000000404047890 */ /* 0x000fe2000fffe0ff */
[----:B------:R-:W-:Y:S01]  /*1c30*/  IADD3 R8, P1, PT, R2, 0x10, RZ ;  /* 0x0000001002087810 */ /* 0x000fe20007f3e0ff */
[----:B------:R-:W-:-:S04]  /*1c40*/  VIADD R7, R7, 0x4 ;  /* 0x0000000407077836 */ /* 0x000fc80000000000 */
[----:B--234-:R-:W-:Y:S02]  /*1c50*/  IMAD.X R9, RZ, RZ, R3, P1 ;  /* 0x000000ffff097224 */ /* 0x01cfe400008e0603 */
[----:B-----5:R-:W-:-:S05]  /*1c60*/  @!P0 FADD R11, -R4, -RZ ;  /* 0x800000ff040b8221 */ /* 0x020fca0000000100 */
[----:B------:R2:W-:Y:S01]  /*1c70*/  @!P0 STG.E desc[UR10][R2.64+0x4], R11 ;  /* 0x0000040b02008986 */ /* 0x0005e2000c10190a */
[----:B------:R-:W-:-:S13]  /*1c80*/  ISETP.NE.AND P0, PT, R0, UR4, PT ;  /* 0x0000000400007c0c */ /* 0x000fda000bf05270 */
[----:B--2---:R-:W-:Y:S05]  /*1c90*/  @P0 BRA `(.L_x_475) ;  /* 0xfffffffc007c0947 */ /* 0x004fea000383ffff */
.L_x_471:
[----:B------:R-:W-:-:S13]  /*1ca0*/  ISETP.NE.AND P0, PT, R6, RZ, PT ;  /* 0x000000ff0600720c */ /* 0x000fda0003f05270 */
[----:B------:R-:W-:Y:S05]  /*1cb0*/  @!P0 BRA `(.L_x_469) ;  /* 0x0000001000008947 */ /* 0x000fea0003800000 */
[----:B------:R-:W2:Y:S01]  /*1cc0*/  LDC.64 R2, c[0x0][0x388] ;  /* 0x0000e200ff027b82 */ /* 0x000ea20000000a00 */
[----:B------:R-:W3:Y:S01]  /*1cd0*/  LDCU UR4, c[0x3][URZ] ;  /* 0x00c00000ff0477ac */ /* 0x000ee20008000800 */
[----:B------:R-:W-:-:S06]  /*1ce0*/  IADD3 R6, PT, PT, -R6, RZ, RZ ;  /* 0x000000ff06067210 */ /* 0x000fcc0007ffe1ff */
[----:B------:R-:W4:Y:S01]  /*1cf0*/  LDC R11, c[0x3][RZ] ;  /* 0x00c00000ff0b7b82 */ /* 0x000f220000000800 */
[C---:B---3--:R-:W-:Y:S01]  /*1d00*/  IADD3.X R5, PT, PT, R0.reuse, UR4, RZ, PT, PT ;  /* 0x0000000400057c10 */ /* 0x048fe2000bfee4ff */
[----:B--2---:R-:W-:-:S04]  /*1d10*/  IMAD.WIDE.U32 R2, R0, 0x4, R2 ;  /* 0x0000000400027825 */ /* 0x004fc800078e0002 */
[----:B------:R-:W-:Y:S02]  /*1d20*/  IMAD.MOV.U32 R4, RZ, RZ, R2 ;  /* 0x000000ffff047224 */ /* 0x000fe400078e0002 */
[----:B------:R-:W-:-:S07]  /*1d30*/  IMAD.MOV.U32 R7, RZ, RZ, R3 ;  /* 0x000000ffff077224 */ /* 0x000fce00078e0003 */
.L_x_476:
[----:B----4-:R-:W-:-:S04]  /*1d40*/  ISETP.GT.AND P0, PT, R0, R11, PT ;  /* 0x0000000b0000720c */ /* 0x010fc80003f04270 */
[----:B------:R-:W-:-:S13]  /*1d50*/  ISETP.EQ.OR P0, PT, R0, RZ, P0 ;  /* 0x000000ff0000720c */ /* 0x000fda0000702670 */
[----:B------:R-:W2:Y:S02]  /*1d60*/  @!P0 LDC.64 R2, c[0x0][0x388] ;  /* 0x0000e200ff028b82 */ /* 0x000ea40000000a00 */
[----:B--2---:R-:W-:-:S06]  /*1d70*/  @!P0 IMAD.WIDE R2, R5, 0x4, R2 ;  /* 0x0000000405028825 */ /* 0x004fcc00078e0202 */
[----:B------:R2:W3:Y:S01]  /*1d80*/  @!P0 LDG.E R2, desc[UR10][R2.64] ;  /* 0x0000000a02028981 */ /* 0x0004e2000c1e1900 */
[----:B------:R-:W-:Y:S02]  /*1d90*/  VIADD R6, R6, 0x1 ;  /* 0x0000000106067836 */ /* 0x000fe40000000000 */
[----:B--2---:R-:W-:Y:S02]  /*1da0*/  @!P0 IMAD.MOV.U32 R3, RZ, RZ, R7 ;  /* 0x000000ffff038224 */ /* 0x004fe400078e0007 */
[----:B---3--:R-:W-:Y:S01]  /*1db0*/  @!P0 FADD R9, -R2, -RZ ;  /* 0x800000ff02098221 */ /* 0x008fe20000000100 */
[----:B------:R-:W-:Y:S01]  /*1dc0*/  @!P0 IMAD.MOV.U32 R2, RZ, RZ, R4 ;  /* 0x000000ffff028224 */ /* 0x000fe200078e0004 */
[----:B------:R-:W-:-:S04]  /*1dd0*/  IADD3 R4, P1, PT, R4, 0x4, RZ ;  /* 0x0000000404047810 */ /* 0x000fc80007f3e0ff */
[----:B------:R2:W-:Y:S01]  /*1de0*/  @!P0 STG.E desc[UR10][R2.64], R9 ;  /* 0x0000000902008986 */ /* 0x0005e2000c10190a */
[----:B------:R-:W-:Y:S01]  /*1df0*/  ISETP.NE.AND P0, PT, R6, RZ, PT ;  /* 0x000000ff0600720c */ /* 0x000fe20003f05270 */
[----:B------:R-:W-:-:S12]  /*1e00*/  IMAD.X R7, RZ, RZ, R7, P1 ;  /* 0x000000ffff077224 */ /* 0x000fd800008e0607 */
[----:B--2---:R-:W-:Y:S05]  /*1e10*/  @!P0 BRA `(.L_x_469) ;  /* 0x0000000c00a88947 */ /* 0x004fea0003800000 */
[----:B------:R-:W-:Y:S01]  /*1e20*/  IADD3 R0, PT, PT, R0, 0x1, RZ ;  /* 0x0000000100007810 */ /* 0x000fe20007ffe0ff */
[----:B------:R-:W-:Y:S01]  /*1e30*/  VIADD R5, R5, 0x1 ;  /* 0x0000000105057836 */ /* 0x000fe20000000000 */
[----:B------:R-:W-:Y:S06]  /*1e40*/  BRA `(.L_x_476) ;  /* 0xfffffffc00bc7947 */ /* 0x000fec000383ffff */
.L_x_470:
[----:B------:R-:W-:Y:S01]  /*1e50*/  ISETP.GE.U32.AND P0, PT, R0, 0x3, PT ;  /* 0x000000030000780c */ /* 0x000fe20003f06070 */
[----:B------:R-:W-:Y:S01]  /*1e60*/  IMAD.MOV.U32 R0, RZ, RZ, RZ ;  /* 0x000000ffff007224 */ /* 0x000fe200078e00ff */
[----:B------:R-:W-:-:S11]  /*1e70*/  LOP3.LUT R2, R3, 0x3, RZ, 0xc0, !PT ;  /* 0x0000000303027812 */ /* 0x000fd600078ec0ff */
[----:B------:R-:W-:Y:S05]  /*1e80*/  @!P0 BRA `(.L_x_477) ;  /* 0x0000000c00288947 */ /* 0x000fea0003800000 */
[----:B------:R-:W2:Y:S01]  /*1e90*/  LDCU.64 UR4, c[0x0][0x388] ;  /* 0x00007100ff0477ac */ /* 0x000ea20008000a00 */
[----:B----4-:R-:W3:Y:S01]  /*1ea0*/  LDC R7, c[0x3][RZ] ;  /* 0x00c00000ff077b82 */ /* 0x010ee20000000800 */
[----:B------:R-:W-:Y:S01]  /*1eb0*/  LOP3.LUT R0, R3, 0xfffffffc, RZ, 0xc0, !PT ;  /* 0xfffffffc03007812 */ /* 0x000fe200078ec0ff */
[----:B------:R-:W-:Y:S01]  /*1ec0*/  IMAD.MOV.U32 R6, RZ, RZ, 0x2 ;  /* 0x00000002ff067424 */ /* 0x000fe200078e00ff */
[----:B------:R-:W4:Y:S02]  /*1ed0*/  LDCU UR8, c[0x3][URZ] ;  /* 0x00c00000ff0877ac */ /* 0x000f240008000800 */
[----:B------:R-:W-:-:S03]  /*1ee0*/  ISETP.GT.AND P0, PT, R0, RZ, PT ;  /* 0x000000ff0000720c */ /* 0x000fc60003f04270 */
[----:B------:R-:W0:Y:S01]  /*1ef0*/  LDC.64 R4, c[0x0][0x388] ;  /* 0x0000e200ff047b82 */ /* 0x000e220000000a00 */
[----:B--2---:R-:W-:-:S04]  /*1f00*/  UIADD3 UR4, UP0, UPT, UR4, 0x8, URZ ;  /* 0x0000000804047890 */ /* 0x004fc8000ff1e0ff */
[----:B------:R-:W-:Y:S01]  /*1f10*/  UIADD3.X UR5, UPT, UPT, URZ, UR5, URZ, UP0, !UPT ;  /* 0x00000005ff057290 */ /* 0x000fe200087fe4ff */
[----:B----4-:R-:W-:Y:S01]  /*1f20*/  IMAD.U32 R3, RZ, RZ, UR8 ;  /* 0x00000008ff037e24 */ /* 0x010fe2000f8e00ff */
[----:B------:R-:W-:Y:S01]  /*1f30*/  MOV R8, UR4 ;  /* 0x0000000400087c02 */ /* 0x000fe20008000f00 */
[----:B------:R-:W-:-:S03]  /*1f40*/  UMOV UR4, URZ ;  /* 0x000000ff00047c82 */ /* 0x000fc60008000000 */
[----:B------:R-:W-:Y:S01]  /*1f50*/  IMAD.U32 R9, RZ, RZ, UR5 ;  /* 0x00000005ff097e24 */ /* 0x000fe2000f8e00ff */
[----:B------:R-:W-:Y:S06]  /*1f60*/  @!P0 BRA `(.L_x_478) ;  /* 0x00000008007c8947 */ /* 0x000fec0003800000 */
[----:B------:R-:W-:Y:S01]  /*1f70*/  VIADD R10, R0, -UR4 ;  /* 0x80000004000a7c36 */ /* 0x000fe20008000000 */
[----:B------:R-:W-:-:S04]  /*1f80*/  PLOP3.LUT P0, PT, PT, PT, PT, 0x80, 0x8 ;  /* 0x000000000008781c */ /* 0x000fc80003f0f070 */
[----:B------:R-:W-:-:S13]  /*1f90*/  ISETP.GT.AND P1, PT, R10, 0xc, PT ;  /* 0x0000000c0a00780c */ /* 0x000fda0003f24270 */
[----:B------:R-:W-:Y:S05]  /*1fa0*/  @!P1 BRA `(.L_x_479) ;  /* 0x00000004008c9947 */ /* 0x000fea0003800000 */
[----:B------:R-:W2:Y:S01]  /*1fb0*/  LDC R16, c[0x3][RZ] ;  /* 0x00c00000ff107b82 */ /* 0x000ea20000000800 */
[----:B------:R-:W-:Y:S01]  /*1fc0*/  PLOP3.LUT P0, PT, PT, PT, PT, 0x8, 0x80 ;  /* 0x000000000080781c */ /* 0x000fe20003f0e170 */
[----:B------:R-:W-:-:S06]  /*1fd0*/  VIADD R17, R0, 0xfffffff4 ;  /* 0xfffffff400117836 */ /* 0x000fcc0000000000 */
[----:B------:R-:W4:Y:S06]  /*1fe0*/  LDC.64 R10, c[0x0][0x388] ;  /* 0x0000e200ff0a7b82 */ /* 0x000f2c0000000a00 */
.L_x_492:
[----:B--2---:R-:W-:Y:S01]  /*1ff0*/  ISETP.LT.AND P1, PT, R16, UR4, PT ;  /* 0x0000000410007c0c */ /* 0x004fe2000bf21270 */
[----:B------:R-:W-:Y:S01]  /*2000*/  UIADD3 UR5, UPT, UPT, UR4, 0x2, URZ ;  /* 0x0000000204057890 */ /* 0x000fe2000fffe0ff */
[----:B-1----:R-:W-:Y:S01]  /*2010*/  VIADD R15, R3, 0x2 ;  /* 0x00000002030f7836 */ /* 0x002fe20000000000 */
[----:B------:R-:W-:Y:S01]  /*2020*/  UIADD3 UR8, UPT, UPT, UR4, 0x3, URZ ;  /* 0x0000000304087890 */ /* 0x000fe2000fffe0ff */
[----:B------:R-:W-:Y:S01]  /*2030*/  ISETP.EQ.OR P1, PT, R6, 0x2, P1 ;  /* 0x000000020600780c */ /* 0x000fe20000f22670 */
[----:B------:R-:W-:Y:S01]  /*2040*/  IMAD.MOV.U32 R13, RZ, RZ, R9 ;  /* 0x000000ffff0d7224 */ /* 0x000fe200078e0009 */
[C---:B------:R-:W-:Y:S02]  /*2050*/  ISETP.LE.AND P2, PT, R16.reuse, UR4, PT ;  /* 0x0000000410007c0c */ /* 0x040fe4000bf43270 */
[C---:B------:R-:W-:Y:S02]  /*2060*/  ISETP.LT.AND P4, PT, R16.reuse, UR5, PT ;  /* 0x0000000510007c0c */ /* 0x040fe4000bf81270 */
[----:B------:R-:W-:-:S02]  /*2070*/  ISETP.LT.AND P3, PT, R16, UR8, PT ;  /* 0x0000000810007c0c */ /* 0x000fc4000bf61270 */
[----:B------:R-:W-:Y:S01]  /*2080*/  MOV R12, R8 ;  /* 0x00000008000c7202 */ /* 0x000fe20000000f00 */
[----:B----4-:R-:W-:-:S04]  /*2090*/  IMAD.WIDE R8, R15, 0x4, R10 ;  /* 0x000000040f087825 */ /* 0x010fc800078e020a */
[----:B------:R-:W-:Y:S06]  /*20a0*/  @P1 BRA `(.L_x_480) ;  /* 0x0000000000081947 */ /* 0x000fec0003800000 */
[----:B------:R-:W2:Y:S04]  /*20b0*/  LDG.E R15, desc[UR10][R8.64] ;  /* 0x0000000a080f7981 */ /* 0x000ea8000c1e1900 */
[----:B--2---:R1:W-:Y:S02]  /*20c0*/  STG.E desc[UR10][R12.64+-0x8], R15 ;  /* 0xfffff80f0c007986 */ /* 0x0043e4000c10190a */
.L_x_480:
[----:B------:R-:W-:Y:S05]  /*20d0*/  @P2 BRA `(.L_x_481) ;  /* 0x0000000000082947 */ /* 0x000fea0003800000 */
[----:B-1----:R-:W2:Y:S04]  /*20e0*/  LDG.E R15, desc[UR10][R8.64+0x4] ;  /* 0x0000040a080f7981 */ /* 0x002ea8000c1e1900 */
[----:B--2---:R2:W-:Y:S02]  /*20f0*/  STG.E desc[UR10][R12.64+-0x4], R15 ;  /* 0xfffffc0f0c007986 */ /* 0x0045e4000c10190a */
.L_x_481:
[----:B------:R-:W-:Y:S05]  /*2100*/  @P4 BRA `(.L_x_482) ;  /* 0x0000000000084947 */ /* 0x000fea0003800000 */
[----:B-12---:R-:W2:Y:S04]  /*2110*/  LDG.E R15, desc[UR10][R8.64+0x8] ;  /* 0x0000080a080f7981 */ /* 0x006ea8000c1e1900 */
[----:B--2---:R4:W-:Y:S02]  /*2120*/  STG.E desc[UR10][R12.64], R15 ;  /* 0x0000000f0c007986 */ /* 0x0049e4000c10190a */
.L_x_482:
[----:B-12-4-:R1:W2:Y:S01]  /*2130*/  @!P3 LDG.E R15, desc[UR10][R8.64+0xc] ;  /* 0x00000c0a080fb981 */ /* 0x0162a2000c1e1900 */
[----:B------:R-:W-:Y:S01]  /*2140*/  UIADD3 UR9, UPT, UPT, UR4, 0x4, URZ ;  /* 0x0000000404097890 */ /* 0x000fe2000fffe0ff */
[----:B------:R-:W-:Y:S01]  /*2150*/  VIADD R14, R6, 0x4 ;  /* 0x00000004060e7836 */ /* 0x000fe20000000000 */
[----:B------:R-:W-:Y:S01]  /*2160*/  UIADD3 UR5, UPT, UPT, UR4, 0x6, URZ ;  /* 0x0000000604057890 */ /* 0x000fe2000fffe0ff */
[----:B------:R-:W-:Y:S01]  /*2170*/  VIADD R19, R3, 0x6 ;  /* 0x0000000603137836 */ /* 0x000fe20000000000 */
[----:B------:R-:W-:Y:S02]  /*2180*/  UIADD3 UR8, UPT, UPT, UR4, 0x7, URZ ;  /* 0x0000000704087890 */ /* 0x000fe4000fffe0ff */
[C---:B------:R-:W-:Y:S02]  /*2190*/  ISETP.LT.AND P1, PT, R16.reuse, UR9, PT ;  /* 0x0000000910007c0c */ /* 0x040fe4000bf21270 */
[----:B------:R-:W-:Y:S01]  /*21a0*/  ISETP.LE.AND P4, PT, R16, UR9, PT ;  /* 0x0000000910007c0c */ /* 0x000fe2000bf83270 */
[----:B-1----:R-:W-:Y:S01]  /*21b0*/  IMAD.WIDE R8, R19, 0x4, R10 ;  /* 0x0000000413087825 */ /* 0x002fe200078e020a */
[----:B------:R-:W-:-:S02]  /*21c0*/  ISETP.EQ.OR P1, PT, R14, 0x2, P1 ;  /* 0x000000020e00780c */ /* 0x000fc40000f22670 */
[C---:B------:R-:W-:Y:S02]  /*21d0*/  ISETP.LT.AND P5, PT, R16.reuse, UR5, PT ;  /* 0x0000000510007c0c */ /* 0x040fe4000bfa1270 */
[----:B------:R-:W-:Y:S01]  /*21e0*/  ISETP.LT.AND P2, PT, R16, UR8, PT ;  /* 0x0000000810007c0c */ /* 0x000fe2000bf41270 */
[----:B--2---:R1:W-:Y:S08]  /*21f0*/  @!P3 STG.E desc[UR10][R12.64+0x4], R15 ;  /* 0x0000040f0c00b986 */ /* 0x0043f0000c10190a */
[----:B------:R-:W-:Y:S05]  /*2200*/  @P1 BRA `(.L_x_483) ;  /* 0x0000000000081947 */ /* 0x000fea0003800000 */
[----:B-1----:R-:W2:Y:S04]  /*2210*/  LDG.E R15, desc[UR10][R8.64] ;  /* 0x0000000a080f7981 */ /* 0x002ea8000c1e1900 */
[----:B--2---:R2:W-:Y:S02]  /*2220*/  STG.E desc[UR10][R12.64+0x8], R15 ;  /* 0x0000080f0c007986 */ /* 0x0045e4000c10190a */
.L_x_483:
[----:B------:R-:W-:Y:S05]  /*2230*/  @P4 BRA `(.L_x_484) ;  /* 0x0000000000084947 */ /* 0x000fea0003800000 */
[----:B-12---:R-:W2:Y:S04]  /*2240*/  LDG.E R15, desc[UR10][R8.64+0x4] ;  /* 0x0000040a080f7981 */ /* 0x006ea8000c1e1900 */
[----:B--2---:R4:W-:Y:S02]  /*2250*/  STG.E desc[UR10][R12.64+0xc], R15 ;  /* 0x00000c0f0c007986 */ /* 0x0049e4000c10190a */
.L_x_484:
[----:B------:R-:W-:Y:S05]  /*2260*/  @P5 BRA `(.L_x_485) ;  /* 0x0000000000085947 */ /* 0x000fea0003800000 */
[----:B-12-4-:R-:W2:Y:S04]  /*2270*/  LDG.E R15, desc[UR10][R8.64+0x8] ;  /* 0x0000080a080f7981 */ /* 0x016ea8000c1e1900 */
[----:B--2---:R1:W-:Y:S02]  /*2280*/  STG.E desc[UR10][R12.64+0x10], R15 ;  /* 0x0000100f0c007986 */ /* 0x0043e4000c10190a */
.L_x_485:
[----:B-12-4-:R1:W2:Y:S01]  /*2290*/  @!P2 LDG.E R15, desc[UR10][R8.64+0xc] ;  /* 0x00000c0a080fa981 */ /* 0x0162a2000c1e1900 */
[----:B------:R-:W-:Y:S01]  /*22a0*/  UIADD3 UR9, UPT, UPT, UR4, 0x8, URZ ;  /* 0x0000000804097890 */ /* 0x000fe2000fffe0ff */
[----:B------:R-:W-:Y:S01]  /*22b0*/  VIADD R14, R6, 0x8 ;  /* 0x00000008060e7836 */ /* 0x000fe20000000000 */
[----:B------:R-:W-:Y:S01]  /*22c0*/  UIADD3 UR5, UPT, UPT, UR4, 0xa, URZ ;  /* 0x0000000a04057890 */ /* 0x000fe2000fffe0ff */
[----:B------:R-:W-:Y:S01]  /*22d0*/  IADD3 R19, PT, PT, R3, 0xa, RZ ;  /* 0x0000000a03137810 */ /* 0x000fe20007ffe0ff */
        /* <DEDUP_REMOVED lines=11> */
.L_x_486:
[----:B------:R-:W-:Y:S05]  /*2390*/  @P4 BRA `(.L_x_487) ;  /* 0x0000000000084947 */ /* 0x000fea0003800000 */
[----:B-12---:R-:W2:Y:S04]  /*23a0*/  LDG.E R15, desc[UR10][R8.64+0x4] ;  /* 0x0000040a080f7981 */ /* 0x006ea8000c1e1900 */
[----:B--2---:R4:W-:Y:S02]  /*23b0*/  STG.E desc[UR10][R12.64+0x1c], R15 ;  /* 0x00001c0f0c007986 */ /* 0x0049e4000c10190a */
.L_x_487:
[----:B------:R-:W-:Y:S05]  /*23c0*/  @P5 BRA `(.L_x_488) ;  /* 0x0000000000085947 */ /* 0x000fea0003800000 */
[----:B-12-4-:R-:W2:Y:S04]  /*23d0*/  LDG.E R15, desc[UR10][R8.64+0x8] ;  /* 0x0000080a080f7981 */ /* 0x016ea8000c1e1900 */
[----:B--2---:R1:W-:Y:S02]  /*23e0*/  STG.E desc[UR10][R12.64+0x20], R15 ;  /* 0x0000200f0c007986 */ /* 0x0043e4000c10190a */
.L_x_488:
[----:B------:R-:W5:Y:S01]  /*23f0*/  @!P3 LDG.E R9, desc[UR10][R8.64+0xc] ;  /* 0x00000c0a0809b981 */ /* 0x000f62000c1e1900 */
[----:B------:R-:W-:Y:S01]  /*2400*/  UIADD3 UR8, UPT, UPT, UR4, 0xc, URZ ;  /* 0x0000000c04087890 */ /* 0x000fe2000fffe0ff */
[----:B------:R-:W-:Y:S01]  /*2410*/  VIADD R14, R6, 0xc ;  /* 0x0000000c060e7836 */ /* 0x000fe20000000000 */
[----:B------:R-:W-:Y:S01]  /*2420*/  UIADD3 UR5, UPT, UPT, UR4, 0xe, URZ ;  /* 0x0000000e04057890 */ /* 0x000fe2000fffe0ff */
[----:B-12-4-:R-:W-:-:S03]  /*2430*/  VIADD R15, R3, 0xe ;  /* 0x0000000e030f7836 */ /* 0x016fc60000000000 */
[C---:B------:R-:W-:Y:S02]  /*2440*/  ISETP.LT.AND P1, PT, R16.reuse, UR8, PT ;  /* 0x0000000810007c0c */ /* 0x040fe4000bf21270 */
[----:B------:R-:W-:Y:S02]  /*2450*/  ISETP.LE.AND P2, PT, R16, UR8, PT ;  /* 0x0000000810007c0c */ /* 0x000fe4000bf43270 */
[----:B------:R-:W-:Y:S01]  /*2460*/  ISETP.EQ.OR P1, PT, R14, 0x2, P1 ;  /* 0x000000020e00780c */ /* 0x000fe20000f22670 */
[----:B------:R-:W-:Y:S01]  /*2470*/  IMAD.WIDE R14, R15, 0x4, R10 ;  /* 0x000000040f0e7825 */ /* 0x000fe200078e020a */
[----:B------:R-:W-:Y:S01]  /*2480*/  ISETP.LT.AND P4, PT, R16, UR5, PT ;  /* 0x0000000510007c0c */ /* 0x000fe2000bf81270 */
[----:B-----5:R1:W-:Y:S10]  /*2490*/  @!P3 STG.E desc[UR10][R12.64+0x24], R9 ;  /* 0x000024090c00b986 */ /* 0x0203f4000c10190a */
[----:B------:R-:W-:Y:S05]  /*24a0*/  @P1 BRA `(.L_x_489) ;  /* 0x0000000000081947 */ /* 0x000fea0003800000 */
[----:B-1----:R-:W2:Y:S04]  /*24b0*/  LDG.E R9, desc[UR10][R14.64] ;  /* 0x0000000a0e097981 */ /* 0x002ea8000c1e1900 */
[----:B--2---:R2:W-:Y:S02]  /*24c0*/  STG.E desc[UR10][R12.64+0x28], R9 ;  /* 0x000028090c007986 */ /* 0x0045e4000c10190a */
.L_x_489:
[----:B------:R-:W-:Y:S05]  /*24d0*/  @P2 BRA `(.L_x_490) ;  /* 0x0000000000082947 */ /* 0x000fea0003800000 */
[----:B-12---:R-:W2:Y:S04]  /*24e0*/  LDG.E R9, desc[UR10][R14.64+0x4] ;  /* 0x0000040a0e097981 */ /* 0x006ea8000c1e1900 */
[----:B--2---:R4:W-:Y:S02]  /*24f0*/  STG.E desc[UR10][R12.64+0x2c], R9 ;  /* 0x00002c090c007986 */ /* 0x0049e4000c10190a */
.L_x_490:
[----:B------:R-:W-:Y:S05]  /*2500*/  @P4 BRA `(.L_x_491) ;  /* 0x0000000000084947 */ /* 0x000fea0003800000 */
[----:B-12-4-:R-:W2:Y:S04]  /*2510*/  LDG.E R9, desc[UR10][R14.64+0x8] ;  /* 0x0000080a0e097981 */ /* 0x016ea8000c1e1900 */
[----:B--2---:R1:W-:Y:S02]  /*2520*/  STG.E desc[UR10][R12.64+0x30], R9 ;  /* 0x000030090c007986 */ /* 0x0043e4000c10190a */
.L_x_491:
[----:B------:R-:W-:-:S06]  /*2530*/  UIADD3 UR5, UPT, UPT, UR4, 0xf, URZ ;  /* 0x0000000f04057890 */ /* 0x000fcc000fffe0ff */
[----:B------:R-:W-:-:S13]  /*2540*/  ISETP.LT.AND P1, PT, R16, UR5, PT ;  /* 0x0000000510007c0c */ /* 0x000fda000bf21270 */
[----:B------:R-:W5:Y:S01]  /*2550*/  @!P1 LDG.E R15, desc[UR10][R14.64+0xc] ;  /* 0x00000c0a0e0f9981 */ /* 0x000f62000c1e1900 */
[----:B------:R-:W-:Y:S01]  /*2560*/  UIADD3 UR4, UPT, UPT, UR4, 0x10, URZ ;  /* 0x0000001004047890 */ /* 0x000fe2000fffe0ff */
[----:B------:R-:W-:Y:S01]  /*2570*/  IADD3 R8, P2, PT, R12, 0x40, RZ ;  /* 0x000000400c087810 */ /* 0x000fe20007f5e0ff */
[----:B------:R-:W-:Y:S01]  /*2580*/  VIADD R3, R3, 0x10 ;  /* 0x0000001003037836 */ /* 0x000fe20000000000 */
[----:B------:R-:W-:-:S03]  /*2590*/  IADD3 R6, PT, PT, R6, 0x10, RZ ;  /* 0x0000001006067810 */ /* 0x000fc60007ffe0ff */
[----:B-12-4-:R-:W-:Y:S01]  /*25a0*/  IMAD.X R9, RZ, RZ, R13, P2 ;  /* 0x000000ffff097224 */ /* 0x016fe200010e060d */
[----:B-----5:R1:W-:Y:S01]  /*25b0*/  @!P1 STG.E desc[UR10][R12.64+0x34], R15 ;  /* 0x0000340f0c009986 */ /* 0x0203e2000c10190a */
[----:B------:R-:W-:-:S13]  /*25c0*/  ISETP.LE.AND P1, PT, R17, UR4, PT ;  /* 0x0000000411007c0c */ /* 0x000fda000bf23270 */
[----:B-1----:R-:W-:Y:S05]  /*25d0*/  @!P1 BRA `(.L_x_492) ;  /* 0xfffffff800849947 */ /* 0x002fea000383ffff */
.L_x_479:
[----:B------:R-:W-:-:S05]  /*25e0*/  VIADD R10, R0, -UR4 ;  /* 0x80000004000a7c36 */ /* 0x000fca0008000000 */
[----:B------:R-:W-:-:S13]  /*25f0*/  ISETP.GT.AND P1, PT, R10, 0x4, PT ;  /* 0x000000040a00780c */ /* 0x000fda0003f24270 */
[----:B------:R-:W-:Y:S05]  /*2600*/  @!P1 BRA `(.L_x_493) ;  /* 0x0000000000cc9947 */ /* 0x000fea0003800000 */
[----:B------:R-:W2:Y:S01]  /*2610*/  LDC R14, c[0x3][RZ] ;  /* 0x00c00000ff0e7b82 */ /* 0x000ea20000000800 */
[----:B------:R-:W-:Y:S01]  /*2620*/  UIADD3 UR5, UPT, UPT, UR4, 0x2, URZ ;  /* 0x0000000204057890 */ /* 0x000fe2000fffe0ff */
[----:B------:R-:W-:Y:S01]  /*2630*/  VIADD R13, R3, 0x2 ;  /* 0x00000002030d7836 */ /* 0x000fe20000000000 */
[----:B------:R-:W-:-:S05]  /*2640*/  UIADD3 UR8, UPT, UPT, UR4, 0x3, URZ ;  /* 0x0000000304087890 */ /* 0x000fca000fffe0ff */
[----:B------:R-:W4:Y:S01]  /*2650*/  LDC.64 R10, c[0x0][0x388] ;  /* 0x0000e200ff0a7b82 */ /* 0x000f220000000a00 */
[C---:B--2---:R-:W-:Y:S02]  /*2660*/  ISETP.LT.AND P0, PT, R14.reuse, UR4, PT ;  /* 0x000000040e007c0c */ /* 0x044fe4000bf01270 */
[----:B------:R-:W-:Y:S02]  /*2670*/  ISETP.LE.AND P1, PT, R14, UR4, PT ;  /* 0x000000040e007c0c */ /* 0x000fe4000bf23270 */
[----:B------:R-:W-:Y:S02]  /*2680*/  ISETP.EQ.OR P0, PT, R6, 0x2, P0 ;  /* 0x000000020600780c */ /* 0x000fe40000702670 */
[C---:B------:R-:W-:Y:S02]  /*2690*/  ISETP.LT.AND P2, PT, R14.reuse, UR5, PT ;  /* 0x000000050e007c0c */ /* 0x040fe4000bf41270 */
[----:B------:R-:W-:Y:S01]  /*26a0*/  ISETP.LT.AND P3, PT, R14, UR8, PT ;  /* 0x000000080e007c0c */ /* 0x000fe2000bf61270 */
[----:B----4-:R-:W-:-:S08]  /*26b0*/  IMAD.WIDE R12, R13, 0x4, R10 ;  /* 0x000000040d0c7825 */ /* 0x010fd000078e020a */
[----:B------:R-:W-:Y:S05]  /*26c0*/  @P0 BRA `(.L_x_494) ;  /* 0x0000000000080947 */ /* 0x000fea0003800000 */
[----:B-1----:R-:W2:Y:S04]  /*26d0*/  LDG.E R15, desc[UR10][R12.64] ;  /* 0x0000000a0c0f7981 */ /* 0x002ea8000c1e1900 */
[----:B--2---:R2:W-:Y:S02]  /*26e0*/  STG.E desc[UR10][R8.64+-0x8], R15 ;  /* 0xfffff80f08007986 */ /* 0x0045e4000c10190a */
.L_x_494:
[----:B------:R-:W-:Y:S05]  /*26f0*/  @P1 BRA `(.L_x_495) ;  /* 0x0000000000081947 */ /* 0x000fea0003800000 */
[----:B-12---:R-:W2:Y:S04]  /*2700*/  LDG.E R15, desc[UR10][R12.64+0x4] ;  /* 0x0000040a0c0f7981 */ /* 0x006ea8000c1e1900 */
[----:B--2---:R4:W-:Y:S02]  /*2710*/  STG.E desc[UR10][R8.64+-0x4], R15 ;  /* 0xfffffc0f08007986 */ /* 0x0049e4000c10190a */
.L_x_495:
[----:B------:R-:W-:Y:S05]  /*2720*/  @P2 BRA `(.L_x_496) ;  /* 0x0000000000082947 */ /* 0x000fea0003800000 */
[----:B-12-4-:R-:W2:Y:S04]  /*2730*/  LDG.E R15, desc[UR10][R12.64+0x8] ;  /* 0x0000080a0c0f7981 */ /* 0x016ea8000c1e1900 */
[----:B--2---:R1:W-:Y:S02]  /*2740*/  STG.E desc[UR10][R8.64], R15 ;  /* 0x0000000f08007986 */ /* 0x0043e4000c10190a */
.L_x_496:
[----:B-12-4-:R-:W2:Y:S01]  /*2750*/  @!P3 LDG.E R15, desc[UR10][R12.64+0xc] ;  /* 0x00000c0a0c0fb981 */ /* 0x016ea2000c1e1900 */
[----:B------:R-:W-:Y:S01]  /*2760*/  UIADD3 UR4, UPT, UPT, UR4, 0x4, URZ ;  /* 0x0000000404047890 */ /* 0x000fe2000fffe0ff */
[----:B------:R-:W-:Y:S02]  /*2770*/  VIADD R6, R6, 0x4 ;  /* 0x0000000406067836 */ /* 0x000fe40000000000 */
[----:B------:R-:W-:-:S03]  /*2780*/  VIADD R17, R3, 0x6 ;  /* 0x0000000603117836 */ /* 0x000fc60000000000 */
[----:B------:R-:W-:Y:S01]  /*2790*/  ISETP.LT.AND P0, PT, R14, UR4, PT ;  /* 0x000000040e007c0c */ /* 0x000fe2000bf01270 */
[----:B------:R-:W-:-:S03]  /*27a0*/  IMAD.WIDE R10, R17, 0x4, R10 ;  /* 0x00000004110a7825 */ /* 0x000fc600078e020a */
[----:B------:R-:W-:Y:S01]  /*27b0*/  ISETP.EQ.OR P0, PT, R6, 0x2, P0 ;  /* 0x000000020600780c */ /* 0x000fe20000702670 */
[----:B--2---:R1:W-:-:S12]  /*27c0*/  @!P3 STG.E desc[UR10][R8.64+0x4], R15 ;  /* 0x0000040f0800b986 */ /* 0x0043d8000c10190a */
[----:B------:R-:W2:Y:S01]  /*27d0*/  @!P0 LDG.E R17, desc[UR10][R10.64] ;  /* 0x0000000a0a118981 */ /* 0x000ea2000c1e1900 */
[----:B------:R-:W-:Y:S02]  /*27e0*/  ISETP.LE.AND P1, PT, R14, UR4, PT ;  /* 0x000000040e007c0c */ /* 0x000fe4000bf23270 */
[----:B------:R-:W-:Y:S01]  /*27f0*/  IADD3 R12, P3, PT, R8, 0x10, RZ ;  /* 0x00000010080c7810 */ /* 0x000fe20007f7e0ff */
[----:B--2---:R1:W-:Y:S10]  /*2800*/  @!P0 STG.E desc[UR10][R8.64+0x8], R17 ;  /* 0x0000081108008986 */ /* 0x0043f4000c10190a */
[----:B------:R-:W2:Y:S01]  /*2810*/  @!P1 LDG.E R19, desc[UR10][R10.64+0x4] ;  /* 0x0000040a0a139981 */ /* 0x000ea2000c1e1900 */
[----:B------:R-:W-:Y:S01]  /*2820*/  IADD3.X R13, PT, PT, RZ, R9, RZ, P3, !PT ;  /* 0x00000009ff0d7210 */ /* 0x000fe20001ffe4ff */
[----:B------:R-:W-:-:S02]  /*2830*/  UIADD3 UR5, UPT, UPT, UR4, 0x2, URZ ;  /* 0x0000000204057890 */ /* 0x000fc4000fffe0ff */
[----:B------:R-:W-:-:S04]  /*2840*/  UIADD3 UR8, UPT, UPT, UR4, 0x3, URZ ;  /* 0x0000000304087890 */ /* 0x000fc8000fffe0ff */
[C---:B------:R-:W-:Y:S02]  /*2850*/  ISETP.LT.AND P0, PT, R14.reuse, UR5, PT ;  /* 0x000000050e007c0c */ /* 0x040fe4000bf01270 */
[----:B------:R-:W-:Y:S01]  /*2860*/  ISETP.LT.AND P2, PT, R14, UR8, PT ;  /* 0x000000080e007c0c */ /* 0x000fe2000bf41270 */
[----:B--2---:R1:W-:Y:S10]  /*2870*/  @!P1 STG.E desc[UR10][R12.64+-0x4], R19 ;  /* 0xfffffc130c009986 */ /* 0x0043f4000c10190a */
[----:B------:R-:W-:Y:S05]  /*2880*/  @P0 BRA `(.L_x_497) ;  /* 0x0000000000080947 */ /* 0x000fea0003800000 */
[----:B-1----:R-:W2:Y:S04]  /*2890*/  LDG.E R9, desc[UR10][R10.64+0x8] ;  /* 0x0000080a0a097981 */ /* 0x002ea8000c1e1900 */
[----:B--2---:R2:W-:Y:S02]  /*28a0*/  STG.E desc[UR10][R12.64], R9 ;  /* 0x000000090c007986 */ /* 0x0045e4000c10190a */
.L_x_497:
[----:B------:R-:W4:Y:S01]  /*28b0*/  @!P2 LDG.E R11, desc[UR10][R10.64+0xc] ;  /* 0x00000c0a0a0ba981 */ /* 0x000f22000c1e1900 */
[----:B-1----:R-:W-:Y:S01]  /*28c0*/  IADD3 R8, P1, PT, R12, 0x10, RZ ;  /* 0x000000100c087810 */ /* 0x002fe20007f3e0ff */
[----:B------:R-:W-:Y:S01]  /*28d0*/  VIADD R3, R3, 0x4 ;  /* 0x0000000403037836 */ /* 0x000fe20000000000 */
[----:B------:R-:W-:Y:S01]  /*28e0*/  PLOP3.LUT P0, PT, PT, PT, PT, 0x8, 0x80 ;  /* 0x000000000080781c */ /* 0x000fe20003f0e170 */
[----:B------:R-:W-:Y:S01]  /*28f0*/  VIADD R6, R6, 0x4 ;  /* 0x0000000406067836 */ /* 0x000fe20000000000 */
[----:B------:R-:W-:Y:S01]  /*2900*/  UIADD3 UR4, UPT, UPT, UR4, 0x4, URZ ;  /* 0x0000000404047890 */ /* 0x000fe2000fffe0ff */
[----:B------:R-:W-:Y:S02]  /*2910*/  VIADD R3, R3, 0x4 ;  /* 0x0000000403037836 */ /* 0x000fe40000000000 */
[----:B--2---:R-:W-:Y:S01]  /*2920*/  IMAD.X R9, RZ, RZ, R13, P1 ;  /* 0x000000ffff097224 */ /* 0x004fe200008e060d */
[----:B----4-:R2:W-:Y:S08]  /*2930*/  @!P2 STG.E desc[UR10][R12.64+0x4], R11 ;  /* 0x0000040b0c00a986 */ /* 0x0105f0000c10190a */
.L_x_493:
[----:B------:R-:W-:-:S13]  /*2940*/  ISETP.NE.OR P0, PT, R0, UR4, P0 ;  /* 0x0000000400007c0c */ /* 0x000fda0008705670 */
[----:B------:R-:W-:Y:S05]  /*2950*/  @!P0 BRA `(.L_x_477) ;  /* 0x0000000000748947 */ /* 0x000fea0003800000 */
.L_x_478:
[----:B---3--:R-:W-:Y:S01]  /*2960*/  ISETP.LT.AND P0, PT, R7, UR4, PT ;  /* 0x0000000407007c0c */ /* 0x008fe2000bf01270 */
[----:B------:R-:W-:Y:S01]  /*2970*/  UIADD3 UR5, UPT, UPT, UR4, 0x2, URZ ;  /* 0x0000000204057890 */ /* 0x000fe2000fffe0ff */
[----:B--2---:R-:W-:Y:S01]  /*2980*/  IADD3 R11, PT, PT, R3, 0x2, RZ ;  /* 0x00000002030b7810 */ /* 0x004fe20007ffe0ff */
[----:B------:R-:W-:Y:S01]  /*2990*/  IMAD.MOV.U32 R12, RZ, RZ, R8 ;  /* 0x000000ffff0c7224 */ /* 0x000fe200078e0008 */
[----:B------:R-:W-:Y:S01]  /*29a0*/  ISETP.EQ.OR P0, PT, R6, 0x2, P0 ;  /* 0x000000020600780c */ /* 0x000fe20000702670 */
[----:B------:R-:W-:Y:S01]  /*29b0*/  IMAD.MOV.U32 R13, RZ, RZ, R9 ;  /* 0x000000ffff0d7224 */ /* 0x000fe200078e0009 */
[----:B------:R-:W-:Y:S01]  /*29c0*/  ISETP.LE.AND P1, PT, R7, UR4, PT ;  /* 0x0000000407007c0c */ /* 0x000fe2000bf23270 */
[----:B0-----:R-:W-:Y:S01]  /*29d0*/  IMAD.WIDE R10, R11, 0x4, R4 ;  /* 0x000000040b0a7825 */ /* 0x001fe200078e0204 */
[----:B------:R-:W-:-:S09]  /*29e0*/  ISETP.LT.AND P2, PT, R7, UR5, PT ;  /* 0x0000000507007c0c */ /* 0x000fd2000bf41270 */
[----:B------:R-:W-:Y:S05]  /*29f0*/  @P0 BRA `(.L_x_498) ;  /* 0x0000000000080947 */ /* 0x000fea0003800000 */
[----:B------:R-:W2:Y:S04]  /*2a00*/  LDG.E R9, desc[UR10][R10.64] ;  /* 0x0000000a0a097981 */ /* 0x000ea8000c1e1900 */
[----:B--2---:R0:W-:Y:S02]  /*2a10*/  STG.E desc[UR10][R12.64+-0x8], R9 ;  /* 0xfffff8090c007986 */ /* 0x0041e4000c10190a */
.L_x_498:
[----:B------:R-:W-:Y:S05]  /*2a20*/  @P1 BRA `(.L_x_499) ;  /* 0x0000000000081947 */ /* 0x000fea0003800000 */
[----:B0-----:R-:W2:Y:S04]  /*2a30*/  LDG.E R9, desc[UR10][R10.64+0x4] ;  /* 0x0000040a0a097981 */ /* 0x001ea8000c1e1900 */
[----:B--2---:R2:W-:Y:S02]  /*2a40*/  STG.E desc[UR10][R12.64+-0x4], R9 ;  /* 0xfffffc090c007986 */ /* 0x0045e4000c10190a */
.L_x_499:
[----:B------:R-:W-:Y:S05]  /*2a50*/  @P2 BRA `(.L_x_500) ;  /* 0x0000000000082947 */ /* 0x000fea0003800000 */
[----:B0-2---:R-:W2:Y:S04]  /*2a60*/  LDG.E R9, desc[UR10][R10.64+0x8] ;  /* 0x0000080a0a097981 */ /* 0x005ea8000c1e1900 */
[----:B--2---:R3:W-:Y:S02]  /*2a70*/  STG.E desc[UR10][R12.64], R9 ;  /* 0x000000090c007986 */ /* 0x0047e4000c10190a */
.L_x_500:
[----:B------:R-:W-:-:S06]  /*2a80*/  UIADD3 UR5, UPT, UPT, UR4, 0x3, URZ ;  /* 0x0000000304057890 */ /* 0x000fcc000fffe0ff */
[----:B------:R-:W-:-:S13]  /*2a90*/  ISETP.LT.AND P0, PT, R7, UR5, PT ;  /* 0x0000000507007c0c */ /* 0x000fda000bf01270 */
[----:B------:R-:W4:Y:S01]  /*2aa0*/  @!P0 LDG.E R11, desc[UR10][R10.64+0xc] ;  /* 0x00000c0a0a0b8981 */ /* 0x000f22000c1e1900 */
[----:B------:R-:W-:Y:S01]  /*2ab0*/  UIADD3 UR4, UPT, UPT, UR4, 0x4, URZ ;  /* 0x0000000404047890 */ /* 0x000fe2000fffe0ff */
[----:B------:R-:W-:Y:S01]  /*2ac0*/  IADD3 R8, P1, PT, R12, 0x10, RZ ;  /* 0x000000100c087810 */ /* 0x000fe20007f3e0ff */
[----:B------:R-:W-:Y:S01]  /*2ad0*/  VIADD R3, R3, 0x4 ;  /* 0x0000000403037836 */ /* 0x000fe20000000000 */
[----:B------:R-:W-:-:S03]  /*2ae0*/  IADD3 R6, PT, PT, R6, 0x4, RZ ;  /* 0x0000000406067810 */ /* 0x000fc60007ffe0ff */
[----:B0-23--:R-:W-:Y:S01]  /*2af0*/  IMAD.X R9, RZ, RZ, R13, P1 ;  /* 0x000000ffff097224 */ /* 0x00dfe200008e060d */
[----:B----4-:R0:W-:Y:S01]  /*2b00*/  @!P0 STG.E desc[UR10][R12.64+0x4], R11 ;  /* 0x0000040b0c008986 */ /* 0x0101e2000c10190a */
[----:B------:R-:W-:-:S13]  /*2b10*/  ISETP.NE.AND P0, PT, R0, UR4, PT ;  /* 0x0000000400007c0c */ /* 0x000fda000bf05270 */
[----:B0-----:R-:W-:Y:S05]  /*2b20*/  @P0 BRA `(.L_x_478) ;  /* 0xfffffffc008c0947 */ /* 0x001fea000383ffff */
.L_x_477:
[----:B------:R-:W-:-:S13]  /*2b30*/  ISETP.NE.AND P0, PT, R2, RZ, PT ;  /* 0x000000ff0200720c */ /* 0x000fda0003f05270 */
[----:B------:R-:W-:Y:S05]  /*2b40*/  @!P0 BRA `(.L_x_469) ;  /* 0x00000000005c8947 */ /* 0x000fea0003800000 */
[----:B0-----:R-:W0:Y:S01]  /*2b50*/  LDC.64 R4, c[0x0][0x388] ;  /* 0x0000e200ff047b82 */ /* 0x001e220000000a00 */
[----:B------:R-:W5:Y:S01]  /*2b60*/  LDCU UR4, c[0x3][URZ] ;  /* 0x00c00000ff0477ac */ /* 0x000f620008000800 */
[----:B------:R-:W0:Y:S06]  /*2b70*/  LDCU UR5, c[0x3][URZ] ;  /* 0x00c00000ff0577ac */ /* 0x000e2c0008000800 */
[----:B---34-:R-:W3:Y:S01]  /*2b80*/  LDC.64 R6, c[0x0][0x388] ;  /* 0x0000e200ff067b82 */ /* 0x018ee20000000a00 */
[----:B0-----:R-:W-:-:S04]  /*2b90*/  IMAD.WIDE.U32 R4, R0, 0x4, R4 ;  /* 0x0000000400047825 */ /* 0x001fc800078e0004 */
[----:B------:R-:W-:Y:S02]  /*2ba0*/  IMAD.MOV.U32 R8, RZ, RZ, R4 ;  /* 0x000000ffff087224 */ /* 0x000fe400078e0004 */
[----:B--2---:R-:W-:Y:S01]  /*2bb0*/  IMAD.MOV.U32 R11, RZ, RZ, R5 ;  /* 0x000000ffff0b7224 */ /* 0x004fe200078e0005 */
[----:B-----5:R-:W-:Y:S01]  /*2bc0*/  IADD3.X R5, PT, PT, R0, UR4, RZ, PT, PT ;  /* 0x0000000400057c10 */ /* 0x020fe2000bfee4ff */
[----:B---3--:R-:W-:-:S07]  /*2bd0*/  IMAD.MOV R4, RZ, RZ, -R2 ;  /* 0x000000ffff047224 */ /* 0x008fce00078e0a02 */
.L_x_501:
[----:B------:R-:W-:Y:S01]  /*2be0*/  ISETP.GT.AND P0, PT, R0, UR5, PT ;  /* 0x0000000500007c0c */ /* 0x000fe2000bf04270 */
[----:B0-----:R-:W-:-:S03]  /*2bf0*/  IMAD.WIDE R2, R5, 0x4, R6 ;  /* 0x0000000405027825 */ /* 0x001fc600078e0206 */
        /* <DEDUP_REMOVED lines=12> */
.L_x_469:
[----:B---34-:R-:W3:Y:S08]  /*2cc0*/  LDC R7, c[0x3][RZ] ;  /* 0x00c00000ff077b82 */ /* 0x018ef00000000800 */
[----:B0-----:R-:W3:Y:S08]  /*2cd0*/  LDC.64 R2, c[0x0][0x388] ;  /* 0x0000e200ff027b82 */ /* 0x001ef00000000a00 */
[----:B------:R-:W0:Y:S01]  /*2ce0*/  LDC.64 R4, c[0x0][0x388] ;  /* 0x0000e200ff047b82 */ /* 0x000e220000000a00 */
[----:B---3--:R-:W-:-:S06]  /*2cf0*/  IMAD.WIDE R2, R7, 0x4, R2 ;  /* 0x0000000407027825 */ /* 0x008fcc00078e0202 */
[----:B------:R-:W3:Y:S04]  /*2d00*/  LDG.E R3, desc[UR10][R2.64+0x8] ;  /* 0x0000080a02037981 */ /* 0x000ee8000c1e1900 */
[----:B0-----:R-:W3:Y:S02]  /*2d10*/  LDG.E R0, desc[UR10][R4.64+0x4] ;  /* 0x0000040a04007981 */ /* 0x001ee4000c1e1900 */
[----:B---3--:R-:W-:-:S04]  /*2d20*/  FADD R0, R0, R3 ;  /* 0x0000000300007221 */ /* 0x008fc80000000000 */
[----:B------:R-:W-:-:S05]  /*2d30*/  FMUL R7, R0, 0.5 ;  /* 0x3f00000000077820 */ /* 0x000fca0000400000 */
[----:B------:R-:W-:Y:S01]  /*2d40*/  STG.E desc[UR10][R4.64], R7 ;  /* 0x0000000704007986 */ /* 0x000fe2000c10190a */
[----:B------:R-:W-:Y:S05]  /*2d50*/  EXIT ;  /* 0x000000000000794d */ /* 0x000fea0003800000 */
.L_x_460:
[----:B------:R-:W-:Y:S01]  /*2d60*/  UIADD3 UR4, UPT, UPT, UR12, -0x1, UR6 ;  /* 0xffffffff0c047890 */ /* 0x000fe2000fffe006 */
[----:B------:R-:W2:Y:S01]  /*2d70*/  LDC R4, c[0x3][RZ] ;  /* 0x00c00000ff047b82 */ /* 0x000ea20000000800 */
[----:B------:R-:W-:Y:S04]  /*2d80*/  BSSY.RECONVERGENT B0, `(.L_x_502) ;  /* 0x00008a4000007945 */ /* 0x000fe80003800200 */
[----:B------:R-:W-:-:S05]  /*2d90*/  IMAD R7, R3, UR4, RZ ;  /* 0x0000000403077c24 */ /* 0x000fca000f8e02ff */
[----:B------:R-:W-:Y:S02]  /*2da0*/  ISETP.NE.AND P0, PT, R2, R7, PT ;  /* 0x000000070200720c */ /* 0x000fe40003f05270 */
[----:B--2---:R-:W-:-:S11]  /*2db0*/  IADD3 R4, PT, PT, R4, 0x1, RZ ;  /* 0x0000000104047810 */ /* 0x004fd60007ffe0ff */
[----:B------:R-:W-:Y:S05]  /*2dc0*/  @P0 BRA `(.L_x_503) ;  /* 0x0000005000a40947 */ /* 0x000fea0003800000 */
[----:B------:R-:W-:-:S06]  /*2dd0*/  UIADD3 UR4, UPT, UPT, UR13, -0x1, UR7 ;  /* 0xffffffff0d047890 */ /* 0x000fcc000fffe007 */
[----:B------:R-:W-:-:S05]  /*2de0*/  IMAD R6, R19, UR4, RZ ;  /* 0x0000000413067c24 */ /* 0x000fca000f8e02ff */
[----:B------:R-:W-:-:S13]  /*2df0*/  ISETP.NE.AND P1, PT, R5, R6, PT ;  /* 0x000000060500720c */ /* 0x000fda0003f25270 */
[----:B------:R-:W-:Y:S05]  /*2e00*/  @P1 BRA `(.L_x_504) ;  /* 0x00000028005c1947 */ /* 0x000fea0003800000 */
[----:B------:R-:W-:-:S13]  /*2e10*/  ISETP.GT.U32.AND P0, PT, R14, 0x7ffffffe, PT ;  /* 0x7ffffffe0e00780c */ /* 0x000fda0003f04070 */
[----:B------:R-:W-:Y:S05]  /*2e20*/  @P0 BRA `(.L_x_505) ;  /* 0x0000000800400947 */ /* 0x000fea0003800000 */
[----:B------:R-:W2:Y:S01]  /*2e30*/  LDCU UR4, c[0x3][URZ] ;  /* 0x00c00000ff0477ac */ /* 0x000ea20008000800 */
[----:B------:R-:W-:Y:S01]  /*2e40*/  ISETP.GE.U32.AND P0, PT, R14, 0x3, PT ;  /* 0x000000030e00780c */ /* 0x000fe20003f06070 */
[----:B------:R-:W-:Y:S01]  /*2e50*/  IMAD.MOV.U32 R8, RZ, RZ, RZ ;  /* 0x000000ffff087224 */ /* 0x000fe200078e00ff */
[----:B------:R-:W-:Y:S01]  /*2e60*/  LOP3.LUT R7, R19, 0x3, RZ, 0xc0, !PT ;  /* 0x0000000313077812 */ /* 0x000fe200078ec0ff */
[----:B--2---:R-:W-:-:S04]  /*2e70*/  IMAD.U32 R6, RZ, RZ, UR4 ;  /* 0x00000004ff067e24 */ /* 0x004fc8000f8e00ff */
[----:B------:R-:W-:-:S06]  /*2e80*/  VIADD R10, R6, 0x2 ;  /* 0x00000002060a7836 */ /* 0x000fcc0000000000 */
[----:B------:R-:W-:Y:S05]  /*2e90*/  @!P0 BRA `(.L_x_506) ;  /* 0x0000000400a48947 */ /* 0x000fea0003800000 */
[----:B------:R-:W-:Y:S01]  /*2ea0*/  IMAD R12, R9, R10, RZ ;  /* 0x0000000a090c7224 */ /* 0x000fe200078e02ff */
[----:B------:R-:W-:Y:S01]  /*2eb0*/  LOP3.LUT R8, R19, 0xfffffffc, RZ, 0xc0, !PT ;  /* 0xfffffffc13087812 */ /* 0x000fe200078ec0ff */
[----:B------:R-:W2:Y:S01]  /*2ec0*/  LDC R9, c[0x3][RZ] ;  /* 0x00c00000ff097b82 */ /* 0x000ea20000000800 */
[----:B------:R-:W-:Y:S01]  /*2ed0*/  VIADD R17, R5, 0x2 ;  /* 0x0000000205117836 */ /* 0x000fe20000000000 */
[----:B------:R-:W-:Y:S01]  /*2ee0*/  SHF.R.S32.HI R16, RZ, 0x1f, R6 ;  /* 0x0000001fff107819 */ /* 0x000fe20000011406 */
[----:B------:R-:W-:Y:S01]  /*2ef0*/  IMAD R11, R19, R12, RZ ;  /* 0x0000000c130b7224 */ /* 0x000fe200078e02ff */
[C---:B------:R-:W-:Y:S01]  /*2f00*/  IADD3 R19, PT, PT, R5.reuse, 0x3, RZ ;  /* 0x0000000305137810 */ /* 0x040fe20007ffe0ff */
[----:B------:R-:W-:Y:S01]  /*2f10*/  IMAD R13, R5, R10, R10 ;  /* 0x0000000a050d7224 */ /* 0x000fe200078e020a */
[----:B------:R-:W-:Y:S01]  /*2f20*/  LEA R12, R6, 0x8, 0x2 ;  /* 0x00000008060c7811 */ /* 0x000fe200078e10ff */
[C---:B------:R-:W-:Y:S02]  /*2f30*/  IMAD R17, R10.reuse, R17, RZ ;  /* 0x000000110a117224 */ /* 0x040fe400078e02ff */
[----:B------:R-:W-:-:S02]  /*2f40*/  IMAD R19, R10, R19, RZ ;  /* 0x000000130a137224 */ /* 0x000fc400078e02ff */
[----:B01----:R-:W-:Y:S02]  /*2f50*/  VIADD R21, R5, 0x1 ;  /* 0x0000000105157836 */ /* 0x003fe40000000000 */
[----:B------:R-:W-:Y:S01]  /*2f60*/  IMAD.IADD R23, R13, 0x1, R6 ;  /* 0x000000010d177824 */ /* 0x000fe200078e0206 */
[----:B------:R-:W-:Y:S01]  /*2f70*/  IADD3 R27, PT, PT, R19, R6, RZ ;  /* 0x00000006131b7210 */ /* 0x000fe20007ffe0ff */
[----:B------:R-:W-:Y:S02]  /*2f80*/  IMAD.MOV R18, RZ, RZ, -R8 ;  /* 0x000000ffff127224 */ /* 0x000fe400078e0a08 */
[--C-:B------:R-:W-:Y:S02]  /*2f90*/  IMAD.IADD R25, R17, 0x1, R6.reuse ;  /* 0x0000000111197824 */ /* 0x100fe400078e0206 */
[----:B------:R-:W-:-:S07]  /*2fa0*/  IMAD.IADD R29, R11, 0x1, R6 ;  /* 0x000000010b1d7824 */ /* 0x000fce00078e0206 */
.L_x_515:
[C---:B0123--:R-:W-:Y:S01]  /*2fb0*/  VIADD R20, R21.reuse, 0xffffffff ;  /* 0xffffffff15147836 */ /* 0x04ffe20000000000 */
[C---:B------:R-:W-:Y:S01]  /*2fc0*/  IADD3 R14, PT, PT, R21.reuse, 0x2, RZ ;  /* 0x00000002150e7810 */ /* 0x040fe20007ffe0ff */
[----:B--2---:R-:W-:Y:S01]  /*2fd0*/  IMAD.MOV.U32 R6, RZ, RZ, R9 ;  /* 0x000000ffff067224 */ /* 0x004fe200078e0009 */
[----:B------:R-:W-:Y:S01]  /*2fe0*/  BSSY.RECONVERGENT B1, `(.L_x_507) ;  /* 0x0000018000017945 */ /* 0x000fe20003800200 */
[----:B------:R-:W-:-:S03]  /*2ff0*/  VIADD R15, R21, 0x1 ;  /* 0x00000001150f7836 */ /* 0x000fc60000000000 */
[CC--:B------:R-:W-:Y:S02]  /*3000*/  ISETP.GT.AND P1, PT, R20.reuse, R6.reuse, PT ;  /* 0x000000061400720c */ /* 0x0c0fe40003f24270 */
[-C--:B------:R-:W-:Y:S02]  /*3010*/  ISETP.GT.AND P2, PT, R21, R6.reuse, PT ;  /* 0x000000061500720c */ /* 0x080fe40003f44270 */
[----:B------:R-:W-:Y:S02]  /*3020*/  ISETP.LT.OR P1, PT, R20, 0x1, P1 ;  /* 0x000000011400780c */ /* 0x000fe40000f21670 */
[-C--:B------:R-:W-:Y:S02]  /*3030*/  ISETP.GT.AND P3, PT, R15, R6.reuse, PT ;  /* 0x000000060f00720c */ /* 0x080fe40003f64270 */
[----:B------:R-:W-:Y:S02]  /*3040*/  ISETP.GT.AND P0, PT, R14, R6, PT ;  /* 0x000000060e00720c */ /* 0x000fe40003f04270 */
[----:B------:R-:W-:-:S02]  /*3050*/  ISETP.GT.U32.OR P2, PT, R20, 0x7ffffffe, P2 ;  /* 0x7ffffffe1400780c */ /* 0x000fc40001744470 */
[----:B------:R-:W-:Y:S02]  /*3060*/  ISETP.LT.OR P3, PT, R15, 0x1, P3 ;  /* 0x000000010f00780c */ /* 0x000fe40001f61670 */
[----:B------:R-:W-:-:S03]  /*3070*/  ISETP.LT.OR P0, PT, R14, 0x1, P0 ;  /* 0x000000010e00780c */ /* 0x000fc60000701670 */
[----:B------:R-:W-:Y:S10]  /*3080*/  @P1 BRA `(.L_x_508) ;  /* 0x0000000000341947 */ /* 0x000ff40003800000 */
[----:B------:R-:W0:Y:S01]  /*3090*/  LDC.64 R14, c[0x0][0x388] ;  /* 0x0000e200ff0e7b82 */ /* 0x000e220000000a00 */
[----:B------:R-:W1:Y:S07]  /*30a0*/  LDCU.64 UR4, c[0x0][0x388] ;  /* 0x00007100ff0477ac */ /* 0x000e6e0008000a00 */
[----:B------:R-:W2:Y:S01]  /*30b0*/  LDC R20, c[0x0][0x380] ;  /* 0x0000e000ff147b82 */ /* 0x000ea20000000800 */
[----:B0-----:R-:W-:-:S06]  /*30c0*/  IMAD.WIDE R14, R29, 0x4, R14 ;  /* 0x000000041d0e7825 */ /* 0x001fcc00078e020e */
[----:B------:R-:W3:Y:S01]  /*30d0*/  LDG.E R14, desc[UR10][R14.64] ;  /* 0x0000000a0e0e7981 */ /* 0x000ee2000c1e1900 */
[C---:B------:R-:W-:Y:S02]  /*30e0*/  IADD3 R22, P1, PT, R11.reuse, R6, RZ ;  /* 0x000000060b167210 */ /* 0x040fe40007f3e0ff */
[----:B--2---:R-:W-:Y:S02]  /*30f0*/  ISETP.NE.AND P4, PT, R20, 0x1, PT ;  /* 0x000000011400780c */ /* 0x004fe40003f85270 */
[----:B------:R-:W-:-:S11]  /*3100*/  LEA.HI.X.SX32 R24, R11, R16, 0x1, P1 ;  /* 0x000000100b187211 */ /* 0x000fd600008f0eff */
[----:B---3--:R-:W-:Y:S01]  /*3110*/  @!P4 FADD R20, -R14, -RZ ;  /* 0x800000ff0e14c221 */ /* 0x008fe20000000100 */
[----:B------:R-:W-:Y:S01]  /*3120*/  @P4 IMAD.MOV.U32 R20, RZ, RZ, R14 ;  /* 0x000000ffff144224 */ /* 0x000fe200078e000e */
[----:B-1----:R-:W-:-:S04]  /*3130*/  LEA R14, P1, R22, UR4, 0x2 ;  /* 0x00000004160e7c11 */ /* 0x002fc8000f8210ff */
[----:B------:R-:W-:-:S05]  /*3140*/  LEA.HI.X R15, R22, UR5, R24, 0x2, P1 ;  /* 0x00000005160f7c11 */ /* 0x000fca00088f1418 */
[----:B------:R0:W-:Y:S04]  /*3150*/  STG.E desc[UR10][R14.64+0x4], R20 ;  /* 0x000004140e007986 */ /* 0x0001e8000c10190a */
.L_x_508:
[----:B------:R-:W-:Y:S05]  /*3160*/  BSYNC.RECONVERGENT B1 ;  /* 0x0000000000017941 */ /* 0x000fea0003800200 */
.L_x_507:
[----:B------:R-:W-:Y:S04]  /*3170*/  BSSY.RECONVERGENT B1, `(.L_x_509) ;  /* 0x000000f000017945 */ /* 0x000fe80003800200 */
[----:B------:R-:W-:Y:S05]  /*3180*/  @P2 BRA `(.L_x_510) ;  /* 0x0000000000342947 */ /* 0x000fea0003800000 */
[----:B0-----:R-:W0:Y:S01]  /*3190*/  LDC.64 R14, c[0x0][0x388] ;  /* 0x0000e200ff0e7b82 */ /* 0x001e220000000a00 */
[----:B------:R-:W1:Y:S07]  /*31a0*/  LDCU.64 UR4, c[0x0][0x388] ;  /* 0x00007100ff0477ac */ /* 0x000e6e0008000a00 */
[----:B------:R-:W2:Y:S01]  /*31b0*/  LDC R20, c[0x0][0x380] ;  /* 0x0000e000ff147b82 */ /* 0x000ea20000000800 */
[----:B0-----:R-:W-:-:S06]  /*31c0*/  IMAD.WIDE R14, R23, 0x4, R14 ;  /* 0x00000004170e7825 */ /* 0x001fcc00078e020e */
[----:B------:R-:W3:Y:S01]  /*31d0*/  LDG.E R14, desc[UR10][R14.64] ;  /* 0x0000000a0e0e7981 */ /* 0x000ee2000c1e1900 */
[C---:B------:R-:W-:Y:S02]  /*31e0*/  IADD3 R22, P2, PT, R13.reuse, R6, RZ ;  /* 0x000000060d167210 */ /* 0x040fe40007f5e0ff */
[----:B--2---:R-:W-:Y:S02]  /*31f0*/  ISETP.NE.AND P1, PT, R20, 0x1, PT ;  /* 0x000000011400780c */ /* 0x004fe40003f25270 */
[----:B------:R-:W-:-:S11]  /*3200*/  LEA.HI.X.SX32 R24, R13, R16, 0x1, P2 ;  /* 0x000000100d187211 */ /* 0x000fd600010f0eff */
[----:B---3--:R-:W-:Y:S02]  /*3210*/  @P1 IMAD.MOV.U32 R20, RZ, RZ, R14 ;  /* 0x000000ffff141224 */ /* 0x008fe400078e000e */
[----:B------:R-:W-:Y:S01]  /*3220*/  @!P1 FADD R20, -R14, -RZ ;  /* 0x800000ff0e149221 */ /* 0x000fe20000000100 */
[----:B-1----:R-:W-:-:S04]  /*3230*/  LEA R14, P1, R22, UR4, 0x2 ;  /* 0x00000004160e7c11 */ /* 0x002fc8000f8210ff */
[----:B------:R-:W-:-:S05]  /*3240*/  LEA.HI.X R15, R22, UR5, R24, 0x2, P1 ;  /* 0x00000005160f7c11 */ /* 0x000fca00088f1418 */
[----:B------:R1:W-:Y:S04]  /*3250*/  STG.E desc[UR10][R14.64+0x4], R20 ;  /* 0x000004140e007986 */ /* 0x0003e8000c10190a */
.L_x_510:
[----:B------:R-:W-:Y:S05]  /*3260*/  BSYNC.RECONVERGENT B1 ;  /* 0x0000000000017941 */ /* 0x000fea0003800200 */
.L_x_509:
[----:B------:R-:W-:Y:S04]  /*3270*/  BSSY.RECONVERGENT B1, `(.L_x_511) ;  /* 0x000000f000017945 */ /* 0x000fe80003800200 */
[----:B------:R-:W-:Y:S05]  /*3280*/  @P3 BRA `(.L_x_512) ;  /* 0x0000000000343947 */ /* 0x000fea0003800000 */
[----:B01----:R-:W0:Y:S01]  /*3290*/  LDC.64 R14, c[0x0][0x388] ;  /* 0x0000e200ff0e7b82 */ /* 0x003e220000000a00 */
        /* <DEDUP_REMOVED lines=12> */
.L_x_512:
[----:B------:R-:W-:Y:S05]  /*3360*/  BSYNC.RECONVERGENT B1 ;  /* 0x0000000000017941 */ /* 0x000fea0003800200 */
.L_x_511:
[----:B------:R-:W-:Y:S04]  /*3370*/  BSSY.RECONVERGENT B1, `(.L_x_513) ;  /* 0x000000f000017945 */ /* 0x000fe80003800200 */
[----:B------:R-:W-:Y:S05]  /*3380*/  @P0 BRA `(.L_x_514) ;  /* 0x0000000000340947 */ /* 0x000fea0003800000 */
[----:B012---:R-:W0:Y:S01]  /*3390*/  LDC.64 R14, c[0x0][0x388] ;  /* 0x0000e200ff0e7b82 */ /* 0x007e220000000a00 */
        /* <DEDUP_REMOVED lines=12> */
.L_x_514:
[----:B------:R-:W-:Y:S05]  /*3460*/  BSYNC.RECONVERGENT B1 ;  /* 0x0000000000017941 */ /* 0x000fea0003800200 */
.L_x_513:
[----:B------:R-:W-:Y:S01]  /*3470*/  IADD3 R18, PT, PT, R18, 0x4, RZ ;  /* 0x0000000412127810 */ /* 0x000fe20007ffe0ff */
[----:B------:R-:W-:Y:S01]  /*3480*/  VIADD R21, R21, 0x4 ;  /* 0x0000000415157836 */ /* 0x000fe20000000000 */
[C---:B------:R-:W-:Y:S01]  /*3490*/  IADD3 R25, PT, PT, R12.reuse, R25, RZ ;  /* 0x000000190c197210 */ /* 0x040fe20007ffe0ff */
[----:B------:R-:W-:Y:S01]  /*34a0*/  IMAD.IADD R13, R12, 0x1, R13 ;  /* 0x000000010c0d7824 */ /* 0x000fe200078e020d */
[----:B------:R-:W-:Y:S01]  /*34b0*/  ISETP.NE.AND P0, PT, R18, RZ, PT ;  /* 0x000000ff1200720c */ /* 0x000fe20003f05270 */
[C---:B------:R-:W-:Y:S02]  /*34c0*/  IMAD.IADD R23, R12.reuse, 0x1, R23 ;  /* 0x000000010c177824 */ /* 0x040fe400078e0217 */
[C---:B------:R-:W-:Y:S02]  /*34d0*/  IMAD.IADD R17, R12.reuse, 0x1, R17 ;  /* 0x000000010c117824 */ /* 0x040fe400078e0211 */
[C---:B------:R-:W-:Y:S02]  /*34e0*/  IMAD.IADD R19, R12.reuse, 0x1, R19 ;  /* 0x000000010c137824 */ /* 0x040fe400078e0213 */
[----:B------:R-:W-:-:S02]  /*34f0*/  IMAD.IADD R27, R12, 0x1, R27 ;  /* 0x000000010c1b7824 */ /* 0x000fc400078e021b */
[C---:B------:R-:W-:Y:S02]  /*3500*/  IMAD.IADD R11, R12.reuse, 0x1, R11 ;  /* 0x000000010c0b7824 */ /* 0x040fe400078e020b */
[----:B------:R-:W-:Y:S02]  /*3510*/  IMAD.IADD R29, R12, 0x1, R29 ;  /* 0x000000010c1d7824 */ /* 0x000fe400078e021d */
[----:B------:R-:W-:Y:S05]  /*3520*/  @P0 BRA `(.L_x_515) ;  /* 0xfffffff800a00947 */ /* 0x000fea000383ffff */
.L_x_506:
[----:B------:R-:W-:-:S13]  /*3530*/  ISETP.NE.AND P0, PT, R7, RZ, PT ;  /* 0x000000ff0700720c */ /* 0x000fda0003f05270 */
[----:B------:R-:W-:Y:S05]  /*3540*/  @!P0 BRA `(.L_x_505) ;  /* 0x0000000000788947 */ /* 0x000fea0003800000 */
[----:B------:R-:W4:Y:S01]  /*3550*/  LDC R18, c[0x3][RZ] ;  /* 0x00c00000ff127b82 */ /* 0x000f220000000800 */
[----:B------:R-:W-:Y:S01]  /*3560*/  IADD3 R5, PT, PT, R5, R8, RZ ;  /* 0x0000000805057210 */ /* 0x000fe20007ffe0ff */
[----:B0123--:R-:W-:Y:S01]  /*3570*/  IMAD.MOV R14, RZ, RZ, -R7 ;  /* 0x000000ffff0e7224 */ /* 0x00ffe200078e0a07 */
[----:B------:R-:W-:-:S03]  /*3580*/  SHF.R.S32.HI R17, RZ, 0x1f, R6 ;  /* 0x0000001fff117819 */ /* 0x000fc60000011406 */
[----:B------:R-:W-:Y:S02]  /*3590*/  IMAD R11, R10, R5, RZ ;  /* 0x000000050a0b7224 */ /* 0x000fe400078e02ff */
[----:B------:R-:W0:Y:S02]  /*35a0*/  LDC R19, c[0x0][0x380] ;  /* 0x0000e000ff137b82 */ /* 0x000e240000000800 */
[----:B------:R-:W-:-:S06]  /*35b0*/  IMAD.IADD R15, R11, 0x1, R6 ;  /* 0x000000010b0f7824 */ /* 0x000fcc00078e0206 */
[----:B------:R-:W1:Y:S02]  /*35c0*/  LDC.64 R12, c[0x0][0x388] ;  /* 0x0000e200ff0c7b82 */ /* 0x000e640000000a00 */
.L_x_518:
[C---:B----4-:R-:W-:Y:S01]  /*35d0*/  ISETP.GT.AND P0, PT, R5.reuse, R18, PT ;  /* 0x000000120500720c */ /* 0x050fe20003f04270 */
[----:B------:R-:W-:Y:S01]  /*35e0*/  VIADD R14, R14, 0x1 ;  /* 0x000000010e0e7836 */ /* 0x000fe20000000000 */
[----:B------:R-:W-:Y:S02]  /*35f0*/  BSSY.RECONVERGENT B1, `(.L_x_516) ;  /* 0x0000010000017945 */ /* 0x000fe40003800200 */
[C---:B------:R-:W-:Y:S01]  /*3600*/  ISETP.LT.OR P0, PT, R5.reuse, 0x1, P0 ;  /* 0x000000010500780c */ /* 0x040fe20000701670 */
[----:B------:R-:W-:Y:S01]  /*3610*/  VIADD R5, R5, 0x1 ;  /* 0x0000000105057836 */ /* 0x000fe20000000000 */
[----:B------:R-:W-:-:S11]  /*3620*/  ISETP.NE.AND P1, PT, R14, RZ, PT ;  /* 0x000000ff0e00720c */ /* 0x000fd60003f25270 */
[----:B--2---:R-:W-:Y:S05]  /*3630*/  @P0 BRA `(.L_x_517) ;  /* 0x00000000002c0947 */ /* 0x004fea0003800000 */
[----:B-1----:R-:W-:Y:S01]  /*3640*/  IMAD.WIDE R8, R15, 0x4, R12 ;  /* 0x000000040f087825 */ /* 0x002fe200078e020c */
[----:B------:R-:W1:Y:S05]  /*3650*/  LDCU.64 UR4, c[0x0][0x388] ;  /* 0x00007100ff0477ac */ /* 0x000e6a0008000a00 */
[----:B------:R-:W2:Y:S01]  /*3660*/  LDG.E R8, desc[UR10][R8.64] ;  /* 0x0000000a08087981 */ /* 0x000ea2000c1e1900 */
[----:B0-----:R-:W-:Y:S02]  /*3670*/  ISETP.NE.AND P2, PT, R19, 0x1, PT ;  /* 0x000000011300780c */ /* 0x001fe40003f45270 */
[----:B------:R-:W-:Y:S02]  /*3680*/  SHF.R.S32.HI R6, RZ, 0x1f, R11 ;  /* 0x0000001fff067819 */ /* 0x000fe4000001140b */
[----:B------:R-:W-:-:S04]  /*3690*/  IADD3 R7, P0, PT, R11, R18, RZ ;  /* 0x000000120b077210 */ /* 0x000fc80007f1e0ff */
[----:B------:R-:W-:Y:S02]  /*36a0*/  IADD3.X R16, PT, PT, R17, R6, RZ, P0, !PT ;  /* 0x0000000611107210 */ /* 0x000fe400007fe4ff */
[----:B-1----:R-:W-:-:S04]  /*36b0*/  LEA R6, P0, R7, UR4, 0x2 ;  /* 0x0000000407067c11 */ /* 0x002fc8000f8010ff */
[----:B------:R-:W-:Y:S01]  /*36c0*/  LEA.HI.X R7, R7, UR5, R16, 0x2, P0 ;  /* 0x0000000507077c11 */ /* 0x000fe200080f1410 */
[----:B--2---:R-:W-:-:S05]  /*36d0*/  @!P2 FADD R8, -R8, -RZ ;  /* 0x800000ff0808a221 */ /* 0x004fca0000000100 */
[----:B------:R2:W-:Y:S03]  /*36e0*/  STG.E desc[UR10][R6.64+0x4], R8 ;  /* 0x0000040806007986 */ /* 0x0005e6000c10190a */
.L_x_517:
[----:B------:R-:W-:Y:S05]  /*36f0*/  BSYNC.RECONVERGENT B1 ;  /* 0x0000000000017941 */ /* 0x000fea0003800200 */
.L_x_516:
[C---:B------:R-:W-:Y:S02]  /*3700*/  IMAD.IADD R11, R10.reuse, 0x1, R11 ;  /* 0x000000010a0b7824 */ /* 0x040fe400078e020b */
[----:B------:R-:W-:Y:S01]  /*3710*/  IMAD.IADD R15, R10, 0x1, R15 ;  /* 0x000000010a0f7824 */ /* 0x000fe200078e020f */
[----:B------:R-:W-:Y:S06]  /*3720*/  @P1 BRA `(.L_x_518) ;  /* 0xfffffffc00a81947 */ /* 0x000fec000383ffff */
.L_x_505:
[----:B------:R-:W-:-:S13]  /*3730*/  ISETP.GT.U32.AND P0, PT, R0, 0x7ffffffe, PT ;  /* 0x7ffffffe0000780c */ /* 0x000fda0003f04070 */
[----:B------:R-:W-:Y:S05]  /*3740*/  @P0 BRA `(.L_x_519) ;  /* 0x0000001c00940947 */ /* 0x000fea0003800000 */
[----:B------:R-:W4:Y:S01]  /*3750*/  LDCU UR4, c[0x0][0x380] ;  /* 0x00007000ff0477ac */ /* 0x000f220008000800 */
[----:B------:R-:W5:Y:S01]  /*3760*/  LDCU UR5, c[0x3][URZ] ;  /* 0x00c00000ff0577ac */ /* 0x000f620008000800 */
[----:B----4-:R-:W-:Y:S01]  /*3770*/  UISETP.NE.AND UP0, UPT, UR4, 0x2, UPT ;  /* 0x000000020400788c */ /* 0x010fe2000bf05270 */
[----:B-----5:R-:W-:-:S04]  /*3780*/  IMAD.U32 R5, RZ, RZ, UR5 ;  /* 0x00000005ff057e24 */ /* 0x020fc8000f8e00ff */
[----:B--2---:R-:W-:-:S04]  /*3790*/  VIADD R7, R5, 0x2 ;  /* 0x0000000205077836 */ /* 0x004fc80000000000 */
[----:B------:R-:W-:Y:S01]  /*37a0*/  IMAD R6, R4, R7, RZ ;  /* 0x0000000704067224 */ /* 0x000fe200078e02ff */
[----:B------:R-:W-:Y:S06]  /*37b0*/  BRA.U UP0, `(.L_x_520) ;  /* 0x0000000d00f87547 */ /* 0x000fec000b800000 */
[----:B------:R-:W-:Y:S01]  /*37c0*/  ISETP.GE.U32.AND P0, PT, R0, 0x3, PT ;  /* 0x000000030000780c */ /* 0x000fe20003f06070 */
[----:B------:R-:W-:Y:S01]  /*37d0*/  HFMA2 R9, -RZ, RZ, 0, 0 ;  /* 0x00000000ff097431 */ /* 0x000fe200000001ff */
[----:B------:R-:W-:-:S11]  /*37e0*/  LOP3.LUT R0, R3, 0x3, RZ, 0xc0, !PT ;  /* 0x0000000303007812 */ /* 0x000fd600078ec0ff */
[----:B------:R-:W-:Y:S05]  /*37f0*/  @!P0 BRA `(.L_x_521) ;  /* 0x0000000c00948947 */ /* 0x000fea0003800000 */
[----:B------:R-:W-:Y:S01]  /*3800*/  LOP3.LUT R9, R3, 0xfffffffc, RZ, 0xc0, !PT ;  /* 0xfffffffc03097812 */ /* 0x000fe200078ec0ff */
[----:B------:R-:W2:Y:S01]  /*3810*/  LDC.64 R10, c[0x0][0x388] ;  /* 0x0000e200ff0a7b82 */ /* 0x000ea20000000a00 */
[----:B------:R-:W4:Y:S01]  /*3820*/  LDCU UR4, c[0x3][URZ] ;  /* 0x00c00000ff0477ac */ /* 0x000f220008000800 */
[----:B------:R-:W-:Y:S02]  /*3830*/  IMAD.MOV.U32 R3, RZ, RZ, RZ ;  /* 0x000000ffff037224 */ /* 0x000fe400078e00ff */
[----:B------:R-:W-:-:S05]  /*3840*/  IMAD.MOV R8, RZ, RZ, -R9 ;  /* 0x000000ffff087224 */ /* 0x000fca00078e0a09 */
[----:B------:R-:W-:-:S13]  /*3850*/  ISETP.GE.AND P0, PT, R8, RZ, PT ;  /* 0x000000ff0800720c */ /* 0x000fda0003f06270 */
[----:B----4-:R-:W-:Y:S05]  /*3860*/  @P0 BRA `(.L_x_522) ;  /* 0x0000000800f80947 */ /* 0x010fea0003800000 */
[----:B-1----:R-:W-:Y:S01]  /*3870*/  IMAD.MOV R12, RZ, RZ, -R8 ;  /* 0x000000ffff0c7224 */ /* 0x002fe200078e0a08 */
[----:B------:R-:W-:-:S04]  /*3880*/  PLOP3.LUT P0, PT, PT, PT, PT, 0x80, 0x8 ;  /* 0x000000000008781c */ /* 0x000fc80003f0f070 */
[----:B------:R-:W-:-:S13]  /*3890*/  ISETP.GT.AND P1, PT, R12, 0xc, PT ;  /* 0x0000000c0c00780c */ /* 0x000fda0003f24270 */
[----:B------:R-:W-:Y:S05]  /*38a0*/  @!P1 BRA `(.L_x_523) ;  /* 0x0000000400dc9947 */ /* 0x000fea0003800000 */
[----:B------:R-:W1:Y:S01]  /*38b0*/  LDC R5, c[0x3][RZ] ;  /* 0x00c00000ff057b82 */ /* 0x000e620000000800 */
[----:B------:R-:W-:-:S07]  /*38c0*/  PLOP3.LUT P0, PT, PT, PT, PT, 0x8, 0x80 ;  /* 0x000000000080781c */ /* 0x000fce0003f0e170 */
[----:B0--3--:R-:W0:Y:S06]  /*38d0*/  LDC.64 R14, c[0x0][0x388] ;  /* 0x0000e200ff0e7b82 */ /* 0x009e2c0000000a00 */
.L_x_524:
[----:B------:R-:W-:-:S05]  /*38e0*/  IMAD.IADD R12, R2, 0x1, R3 ;  /* 0x00000001020c7824 */ /* 0x000fca00078e0203 */
[-C--:B-1----:R-:W-:Y:S02]  /*38f0*/  ISETP.GT.AND P1, PT, R12, R5.reuse, PT ;  /* 0x000000050c00720c */ /* 0x082fe40003f24270 */
[----:B----4-:R-:W-:Y:S02]  /*3900*/  IADD3 R13, PT, PT, R6, -R5, R12 ;  /* 0x80000005060d7210 */ /* 0x010fe40007ffe00c */
[----:B------:R-:W-:Y:S02]  /*3910*/  ISETP.LT.OR P1, PT, R12, 0x1, P1 ;  /* 0x000000010c00780c */ /* 0x000fe40000f21670 */
[----:B------:R-:W-:-:S05]  /*3920*/  IADD3 R13, PT, PT, R13, -0x2, RZ ;  /* 0xfffffffe0d0d7810 */ /* 0x000fca0007ffe0ff */
[----:B0-----:R-:W-:-:S06]  /*3930*/  IMAD.WIDE R18, R13, 0x4, R14 ;  /* 0x000000040d127825 */ /* 0x001fcc00078e020e */
[----:B------:R-:W3:Y:S01]  /*3940*/  @!P1 LDG.E R13, desc[UR10][R18.64] ;  /* 0x0000000a120d9981 */ /* 0x000ee2000c1e1900 */
[----:B------:R-:W-:-:S05]  /*3950*/  VIADD R16, R12, 0x1 ;  /* 0x000000010c107836 */ /* 0x000fca0000000000 */
[----:B------:R-:W-:Y:S01]  /*3960*/  ISETP.GT.AND P2, PT, R16, R5, PT ;  /* 0x000000051000720c */ /* 0x000fe20003f44270 */
[----:B------:R-:W-:-:S03]  /*3970*/  IMAD.WIDE R16, R7, 0x4, R18 ;  /* 0x0000000407107825 */ /* 0x000fc600078e0212 */
[----:B------:R-:W-:Y:S01]  /*3980*/  ISETP.GT.U32.OR P2, PT, R12, 0x7ffffffe, P2 ;  /* 0x7ffffffe0c00780c */ /* 0x000fe20001744470 */
[----:B---3--:R-:W-:-:S05]  /*3990*/  @!P1 FADD R21, -R13, -RZ ;  /* 0x800000ff0d159221 */ /* 0x008fca0000000100 */
[----:B------:R0:W-:Y:S07]  /*39a0*/  @!P1 STG.E desc[UR10][R16.64], R21 ;  /* 0x0000001510009986 */ /* 0x0001ee000c10190a */
[----:B------:R-:W3:Y:S01]  /*39b0*/  @!P2 LDG.E R13, desc[UR10][R18.64+0x4] ;  /* 0x0000040a120da981 */ /* 0x000ee2000c1e1900 */
[----:B------:R-:W-:-:S05]  /*39c0*/  VIADD R20, R12, 0x2 ;  /* 0x000000020c147836 */ /* 0x000fca0000000000 */
[----:B------:R-:W-:-:S04]  /*39d0*/  ISETP.GT.AND P1, PT, R20, R5, PT ;  /* 0x000000051400720c */ /* 0x000fc80003f24270 */
[----:B------:R-:W-:Y:S01]  /*39e0*/  ISETP.LT.OR P1, PT, R20, 0x1, P1 ;  /* 0x000000011400780c */ /* 0x000fe20000f21670 */
        /* <DEDUP_REMOVED lines=8> */
[----:B------:R-:W1:Y:S01]  /*3a70*/  @!P2 LDG.E R13, desc[UR10][R18.64+0xc] ;  /* 0x00000c0a120da981 */ /* 0x000e62000c1e1900 */
[----:B------:R-:W-:-:S04]  /*3a80*/  IADD3 R24, PT, PT, R2, 0x4, R3 ;  /* 0x0000000402187810 */ /* 0x000fc80007ffe003 */
[-C--:B------:R-:W-:Y:S02]  /*3a90*/  ISETP.GT.AND P1, PT, R24, R5.reuse, PT ;  /* 0x000000051800720c */ /* 0x080fe40003f24270 */
[----:B------:R-:W-:Y:S02]  /*3aa0*/  IADD3 R20, PT, PT, R6, -R5, R24 ;  /* 0x8000000506147210 */ /* 0x000fe40007ffe018 */
[----:B------:R-:W-:-:S03]  /*3ab0*/  ISETP.LT.OR P1, PT, R24, 0x1, P1 ;  /* 0x000000011800780c */ /* 0x000fc60000f21670 */
[----:B0-----:R-:W-:-:S04]  /*3ac0*/  VIADD R21, R20, 0xfffffffe ;  /* 0xfffffffe14157836 */ /* 0x001fc80000000000 */
[----:B------:R-:W-:-:S04]  /*3ad0*/  IMAD.WIDE R20, R21, 0x4, R14 ;  /* 0x0000000415147825 */ /* 0x000fc800078e020e */
[----:B-1----:R-:W-:-:S05]  /*3ae0*/  @!P2 FADD R23, -R13, -RZ ;  /* 0x800000ff0d17a221 */ /* 0x002fca0000000100 */
[----:B------:R0:W-:Y:S04]  /*3af0*/  @!P2 STG.E desc[UR10][R16.64+0xc], R23 ;  /* 0x00000c171000a986 */ /* 0x0001e8000c10190a */
[----:B------:R-:W3:Y:S01]  /*3b00*/  @!P1 LDG.E R13, desc[UR10][R20.64] ;  /* 0x0000000a140d9981 */ /* 0x000ee2000c1e1900 */
[----:B------:R-:W-:Y:S01]  /*3b10*/  IADD3 R22, PT, PT, R12, 0x5, RZ ;  /* 0x000000050c167810 */ /* 0x000fe20007ffe0ff */
[----:B------:R-:W-:-:S03]  /*3b20*/  IMAD.WIDE R18, R7, 0x4, R20 ;  /* 0x0000000407127825 */ /* 0x000fc600078e0214 */
[----:B------:R-:W-:-:S04]  /*3b30*/  ISETP.GT.AND P2, PT, R22, R5, PT ;  /* 0x000000051600720c */ /* 0x000fc80003f44270 */
[----:B------:R-:W-:Y:S01]  /*3b40*/  ISETP.GT.U32.OR P2, PT, R24, 0x7ffffffe, P2 ;  /* 0x7ffffffe1800780c */ /* 0x000fe20001744470 */
[----:B------:R-:W-:Y:S02]  /*3b50*/  VIADD R22, R12, 0x6 ;  /* 0x000000060c167836 */ /* 0x000fe40000000000 */
[----:B---3--:R-:W-:-:S05]  /*3b60*/  @!P1 FADD R25, -R13, -RZ ;  /* 0x800000ff0d199221 */ /* 0x008fca0000000100 */
[----:B------:R-:W-:Y:S05]  /*3b70*/  @!P1 STG.E desc[UR10][R18.64], R25 ;  /* 0x0000001912009986 */ /* 0x000fea000c10190a */
[----:B------:R-:W3:Y:S01]  /*3b80*/  @!P2 LDG.E R13, desc[UR10][R20.64+0x4] ;  /* 0x0000040a140da981 */ /* 0x000ee2000c1e1900 */
[----:B------:R-:W-:-:S04]  /*3b90*/  ISETP.GT.AND P1, PT, R22, R5, PT ;  /* 0x000000051600720c */ /* 0x000fc80003f24270 */
[----:B------:R-:W-:Y:S01]  /*3ba0*/  ISETP.LT.OR P1, PT, R22, 0x1, P1 ;  /* 0x000000011600780c */ /* 0x000fe20000f21670 */
[----:B0-----:R-:W-:Y:S02]  /*3bb0*/  VIADD R16, R12, 0x7 ;  /* 0x000000070c107836 */ /* 0x001fe40000000000 */
[----:B---3--:R-:W-:-:S05]  /*3bc0*/  @!P2 FADD R17, -R13, -RZ ;  /* 0x800000ff0d11a221 */ /* 0x008fca0000000100 */
[----:B------:R0:W-:Y:S05]  /*3bd0*/  @!P2 STG.E desc[UR10][R18.64+0x4], R17 ;  /* 0x000004111200a986 */ /* 0x0001ea000c10190a */
[----:B------:R-:W3:Y:S01]  /*3be0*/  @!P1 LDG.E R13, desc[UR10][R20.64+0x8] ;  /* 0x0000080a140d9981 */ /* 0x000ee2000c1e1900 */
[----:B------:R-:W-:-:S04]  /*3bf0*/  ISETP.GT.AND P2, PT, R16, R5, PT ;  /* 0x000000051000720c */ /* 0x000fc80003f44270 */
[----:B------:R-:W-:Y:S02]  /*3c00*/  ISETP.LT.OR P2, PT, R16, 0x1, P2 ;  /* 0x000000011000780c */ /* 0x000fe40001741670 */
[----:B------:R-:W-:Y:S01]  /*3c10*/  IADD3 R24, PT, PT, R2, 0x8, R3 ;  /* 0x0000000802187810 */ /* 0x000fe20007ffe003 */
[----:B---3--:R-:W-:-:S05]  /*3c20*/  @!P1 FADD R23, -R13, -RZ ;  /* 0x800000ff0d179221 */ /* 0x008fca0000000100 */
[----:B------:R1:W-:Y:S05]  /*3c30*/  @!P1 STG.E desc[UR10][R18.64+0x8], R23 ;  /* 0x0000081712009986 */ /* 0x0003ea000c10190a */
[----:B------:R-:W3:Y:S01]  /*3c40*/  @!P2 LDG.E R13, desc[UR10][R20.64+0xc] ;  /* 0x00000c0a140da981 */ /* 0x000ee2000c1e1900 */
[-C--:B------:R-:W-:Y:S02]  /*3c50*/  ISETP.GT.AND P1, PT, R24, R5.reuse, PT ;  /* 0x000000051800720c */ /* 0x080fe40003f24270 */
[----:B------:R-:W-:Y:S02]  /*3c60*/  IADD3 R16, PT, PT, R6, -R5, R24 ;  /* 0x8000000506107210 */ /* 0x000fe40007ffe018 */
[----:B------:R-:W-:-:S03]  /*3c70*/  ISETP.LT.OR P1, PT, R24, 0x1, P1 ;  /* 0x000000011800780c */ /* 0x000fc60000f21670 */
[----:B0-----:R-:W-:-:S04]  /*3c80*/  VIADD R17, R16, 0xfffffffe ;  /* 0xfffffffe10117836 */ /* 0x001fc80000000000 */
[----:B------:R-:W-:-:S04]  /*3c90*/  IMAD.WIDE R16, R17, 0x4, R14 ;  /* 0x0000000411107825 */ /* 0x000fc800078e020e */
[----:B---3--:R-:W-:-:S05]  /*3ca0*/  @!P2 FADD R25, -R13, -RZ ;  /* 0x800000ff0d19a221 */ /* 0x008fca0000000100 */
[----:B------:R0:W-:Y:S04]  /*3cb0*/  @!P2 STG.E desc[UR10][R18.64+0xc], R25 ;  /* 0x00000c191200a986 */ /* 0x0001e8000c10190a */
[----:B------:R-:W1:Y:S01]  /*3cc0*/  @!P1 LDG.E R13, desc[UR10][R16.64] ;  /* 0x0000000a100d9981 */ /* 0x000e62000c1e1900 */
[----:B------:R-:W-:Y:S02]  /*3cd0*/  VIADD R22, R12, 0x9 ;  /* 0x000000090c167836 */ /* 0x000fe40000000000 */
[----:B------:R-:W-:-:S03]  /*3ce0*/  IMAD.WIDE R20, R7, 0x4, R16 ;  /* 0x0000000407147825 */ /* 0x000fc600078e0210 */
[----:B------:R-:W-:-:S04]  /*3cf0*/  ISETP.GT.AND P2, PT, R22, R5, PT ;  /* 0x000000051600720c */ /* 0x000fc80003f44270 */
[----:B------:R-:W-:Y:S01]  /*3d00*/  ISETP.GT.U32.OR P2, PT, R24, 0x7ffffffe, P2 ;  /* 0x7ffffffe1800780c */ /* 0x000fe20001744470 */
[----:B-1----:R-:W-:-:S05]  /*3d10*/  @!P1 FADD R23, -R13, -RZ ;  /* 0x800000ff0d179221 */ /* 0x002fca0000000100 */
[----:B------:R1:W-:Y:S07]  /*3d20*/  @!P1 STG.E desc[UR10][R20.64], R23 ;  /* 0x0000001714009986 */ /* 0x0003ee000c10190a */
[----:B------:R-:W3:Y:S01]  /*3d30*/  @!P2 LDG.E R13, desc[UR10][R16.64+0x4] ;  /* 0x0000040a100da981 */ /* 0x000ee2000c1e1900 */
[----:B------:R-:W-:-:S04]  /*3d40*/  IADD3 R22, PT, PT, R12, 0xa, RZ ;  /* 0x0000000a0c167810 */ /* 0x000fc80007ffe0ff */
[----:B------:R-:W-:-:S04]  /*3d50*/  ISETP.GT.AND P1, PT, R22, R5, PT ;  /* 0x000000051600720c */ /* 0x000fc80003f24270 */
[----:B------:R-:W-:Y:S01]  /*3d60*/  ISETP.LT.OR P1, PT, R22, 0x1, P1 ;  /* 0x000000011600780c */ /* 0x000fe20000f21670 */
[----:B0-----:R-:W-:Y:S02]  /*3d70*/  VIADD R18, R12, 0xb ;  /* 0x0000000b0c127836 */ /* 0x001fe40000000000 */
[----:B---3--:R-:W-:-:S05]  /*3d80*/  @!P2 FADD R19, -R13, -RZ ;  /* 0x800000ff0d13a221 */ /* 0x008fca0000000100 */
[----:B------:R0:W-:Y:S05]  /*3d90*/  @!P2 STG.E desc[UR10][R20.64+0x4], R19 ;  /* 0x000004131400a986 */ /* 0x0001ea000c10190a */
[----:B------:R-:W1:Y:S01]  /*3da0*/  @!P1 LDG.E R13, desc[UR10][R16.64+0x8] ;  /* 0x0000080a100d9981 */ /* 0x000e62000c1e1900 */
[----:B------:R-:W-:-:S04]  /*3db0*/  ISETP.GT.AND P2, PT, R18, R5, PT ;  /* 0x000000051200720c */ /* 0x000fc80003f44270 */
[----:B------:R-:W-:Y:S02]  /*3dc0*/  ISETP.LT.OR P2, PT, R18, 0x1, P2 ;  /* 0x000000011200780c */ /* 0x000fe40001741670 */
[----:B------:R-:W-:Y:S01]  /*3dd0*/  IADD3 R24, PT, PT, R2, 0xc, R3 ;  /* 0x0000000c02187810 */ /* 0x000fe20007ffe003 */
[----:B-1----:R-:W-:-:S05]  /*3de0*/  @!P1 FADD R23, -R13, -RZ ;  /* 0x800000ff0d179221 */ /* 0x002fca0000000100 */
        /* <DEDUP_REMOVED lines=16> */
[----:B------:R-:W0:Y:S01]  /*3ef0*/  @!P2 LDG.E R13, desc[UR10][R18.64+0x4] ;  /* 0x0000040a120da981 */ /* 0x000e22000c1e1900 */
[----:B------:R-:W-:-:S05]  /*3f00*/  VIADD R22, R12, 0xe ;  /* 0x0000000e0c167836 */ /* 0x000fca0000000000 */
[----:B------:R-:W-:-:S04]  /*3f10*/  ISETP.GT.AND P1, PT, R22, R5, PT ;  /* 0x000000051600720c */ /* 0x000fc80003f24270 */
[----:B------:R-:W-:Y:S01]  /*3f20*/  ISETP.LT.OR P1, PT, R22, 0x1, P1 ;  /* 0x000000011600780c */ /* 0x000fe20000f21670 */
[----:B0-----:R-:W-:-:S05]  /*3f30*/  @!P2 FADD R21, -R13, -RZ ;  /* 0x800000ff0d15a221 */ /* 0x001fca0000000100 */
[----:B------:R4:W-:Y:S07]  /*3f40*/  @!P2 STG.E desc[UR10][R16.64+0x4], R21 ;  /* 0x000004151000a986 */ /* 0x0009ee000c10190a */
[----:B------:R-:W3:Y:S01]  /*3f50*/  @!P1 LDG.E R13, desc[UR10][R18.64+0x8] ;  /* 0x0000080a120d9981 */ /* 0x000ee2000c1e1900 */
[----:B------:R-:W-:-:S04]  /*3f60*/  IADD3 R12, PT, PT, R12, 0xf, RZ ;  /* 0x0000000f0c0c7810 */ /* 0x000fc80007ffe0ff */
[----:B------:R-:W-:-:S04]  /*3f70*/  ISETP.GT.AND P2, PT, R12, R5, PT ;  /* 0x000000050c00720c */ /* 0x000fc80003f44270 */
[----:B------:R-:W-:Y:S01]  /*3f80*/  ISETP.LT.OR P2, PT, R12, 0x1, P2 ;  /* 0x000000010c00780c */ /* 0x000fe20001741670 */
[----:B---3--:R-:W-:-:S05]  /*3f90*/  @!P1 FADD R13, -R13, -RZ ;  /* 0x800000ff0d0d9221 */ /* 0x008fca0000000100 */
[----:B------:R4:W-:Y:S07]  /*3fa0*/  @!P1 STG.E desc[UR10][R16.64+0x8], R13 ;  /* 0x0000080d10009986 */ /* 0x0009ee000c10190a */
[----:B------:R-:W1:Y:S01]  /*3fb0*/  @!P2 LDG.E R12, desc[UR10][R18.64+0xc] ;  /* 0x00000c0a120ca981 */ /* 0x000e62000c1e1900 */
[----:B------:R-:W-:Y:S02]  /*3fc0*/  VIADD R8, R8, 0x10 ;  /* 0x0000001008087836 */ /* 0x000fe40000000000 */
[----:B------:R-:W-:-:S03]  /*3fd0*/  VIADD R3, R3, 0x10 ;  /* 0x0000001003037836 */ /* 0x000fc60000000000 */
[----:B------:R-:W-:Y:S01]  /*3fe0*/  ISETP.GE.AND P1, PT, R8, -0xc, PT ;  /* 0xfffffff40800780c */ /* 0x000fe20003f26270 */
[----:B-1----:R-:W-:-:S05]  /*3ff0*/  @!P2 FADD R23, -R12, -RZ ;  /* 0x800000ff0c17a221 */ /* 0x002fca0000000100 */
[----:B------:R4:W-:Y:S07]  /*4000*/  @!P2 STG.E desc[UR10][R16.64+0xc], R23 ;  /* 0x00000c171000a986 */ /* 0x0009ee000c10190a */
[----:B------:R-:W-:Y:S05]  /*4010*/  @!P1 BRA `(.L_x_524) ;  /* 0xfffffff800309947 */ /* 0x000fea000383ffff */
.L_x_523:
[----:B------:R-:W-:-:S05]  /*4020*/  IMAD.MOV R12, RZ, RZ, -R8 ;  /* 0x000000ffff0c7224 */ /* 0x000fca00078e0a08 */
[----:B------:R-:W-:-:S13]  /*4030*/  ISETP.GT.AND P1, PT, R12, 0x4, PT ;  /* 0x000000040c00780c */ /* 0x000fda0003f24270 */
[----:B------:R-:W-:Y:S05]  /*4040*/  @!P1 BRA `(.L_x_525) ;  /* 0x0000000000f89947 */ /* 0x000fea0003800000 */
[----:B0--3--:R-:W0:Y:S01]  /*4050*/  LDC.64 R14, c[0x0][0x388] ;  /* 0x0000e200ff0e7b82 */ /* 0x009e220000000a00 */
[----:B------:R-:W-:-:S05]  /*4060*/  IMAD.IADD R22, R2, 0x1, R3 ;  /* 0x0000000102167824 */ /* 0x000fca00078e0203 */
[-C--:B------:R-:W-:Y:S02]  /*4070*/  ISETP.GT.AND P0, PT, R22, R5.reuse, PT ;  /* 0x000000051600720c */ /* 0x080fe40003f04270 */
[----:B------:R-:W-:Y:S02]  /*4080*/  IADD3 R12, PT, PT, R6, -R5, R22 ;  /* 0x80000005060c7210 */ /* 0x000fe40007ffe016 */
[----:B------:R-:W-:Y:S02]  /*4090*/  ISETP.LT.OR P0, PT, R22, 0x1, P0 ;  /* 0x000000011600780c */ /* 0x000fe40000701670 */
[----:B----4-:R-:W-:-:S05]  /*40a0*/  IADD3 R17, PT, PT, R12, -0x2, RZ ;  /* 0xfffffffe0c117810 */ /* 0x010fca0007ffe0ff */
        /* <DEDUP_REMOVED lines=18> */
[----:B------:R-:W-:Y:S02]  /*41d0*/  VIADD R3, R3, 0x4 ;  /* 0x0000000403037836 */ /* 0x000fe40000000000 */
[----:B---3--:R-:W-:-:S05]  /*41e0*/  @!P0 FADD R23, -R18, -RZ ;  /* 0x800000ff12178221 */ /* 0x008fca0000000100 */
[----:B------:R-:W-:Y:S05]  /*41f0*/  @!P0 STG.E desc[UR10][R12.64+0x8], R23 ;  /* 0x000008170c008986 */ /* 0x000fea000c10190a */
[----:B0-----:R-:W3:Y:S01]  /*4200*/  @!P1 LDG.E R19, desc[UR10][R16.64+0xc] ;  /* 0x00000c0a10139981 */ /* 0x001ee2000c1e1900 */
[----:B------:R-:W-:-:S04]  /*4210*/  IADD3 R18, PT, PT, R2, R3, RZ ;  /* 0x0000000302127210 */ /* 0x000fc80007ffe0ff */
[-C--:B------:R-:W-:Y:S02]  /*4220*/  ISETP.GT.AND P0, PT, R18, R5.reuse, PT ;  /* 0x000000051200720c */ /* 0x080fe40003f04270 */
[----:B------:R-:W-:Y:S02]  /*4230*/  IADD3 R20, PT, PT, R6, -R5, R18 ;  /* 0x8000000506147210 */ /* 0x000fe40007ffe012 */
[----:B------:R-:W-:-:S03]  /*4240*/  ISETP.LT.OR P0, PT, R18, 0x1, P0 ;  /* 0x000000011200780c */ /* 0x000fc60000701670 */
[----:B-1----:R-:W-:-:S04]  /*4250*/  VIADD R21, R20, 0xfffffffe ;  /* 0xfffffffe14157836 */ /* 0x002fc80000000000 */
[----:B------:R-:W-:-:S04]  /*4260*/  IMAD.WIDE R14, R21, 0x4, R14 ;  /* 0x00000004150e7825 */ /* 0x000fc800078e020e */
[----:B---3--:R-:W-:-:S05]  /*4270*/  @!P1 FADD R25, -R19, -RZ ;  /* 0x800000ff13199221 */ /* 0x008fca0000000100 */
[----:B------:R0:W-:Y:S04]  /*4280*/  @!P1 STG.E desc[UR10][R12.64+0xc], R25 ;  /* 0x00000c190c009986 */ /* 0x0001e8000c10190a */
        /* <DEDUP_REMOVED lines=13> */
[----:B0-----:R-:W3:Y:S01]  /*4360*/  @!P0 LDG.E R12, desc[UR10][R14.64+0x8] ;  /* 0x0000080a0e0c8981 */ /* 0x001ee2000c1e1900 */
[----:B------:R-:W-:-:S05]  /*4370*/  VIADD R18, R18, 0x3 ;  /* 0x0000000312127836 */ /* 0x000fca0000000000 */
[----:B------:R-:W-:-:S04]  /*4380*/  ISETP.GT.AND P1, PT, R18, R5, PT ;  /* 0x000000051200720c */ /* 0x000fc80003f24270 */
[----:B------:R-:W-:Y:S01]  /*4390*/  ISETP.LT.OR P1, PT, R18, 0x1, P1 ;  /* 0x000000011200780c */ /* 0x000fe20000f21670 */
[----:B---3--:R-:W-:-:S05]  /*43a0*/  @!P0 FADD R13, -R12, -RZ ;  /* 0x800000ff0c0d8221 */ /* 0x008fca0000000100 */
[----:B------:R1:W-:Y:S07]  /*43b0*/  @!P0 STG.E desc[UR10][R16.64+0x8], R13 ;  /* 0x0000080d10008986 */ /* 0x0003ee000c10190a */
[----:B------:R-:W3:Y:S01]  /*43c0*/  @!P1 LDG.E R5, desc[UR10][R14.64+0xc] ;  /* 0x00000c0a0e059981 */ /* 0x000ee2000c1e1900 */
[----:B------:R-:W-:Y:S01]  /*43d0*/  IADD3 R8, PT, PT, R8, 0x4, RZ ;  /* 0x0000000408087810 */ /* 0x000fe20007ffe0ff */
[----:B------:R-:W-:Y:S01]  /*43e0*/  VIADD R3, R3, 0x4 ;  /* 0x0000000403037836 */ /* 0x000fe20000000000 */
[----:B------:R-:W-:-:S03]  /*43f0*/  PLOP3.LUT P0, PT, PT, PT, PT, 0x8, 0x80 ;  /* 0x000000000080781c */ /* 0x000fc60003f0e170 */
[----:B------:R-:W-:Y:S02]  /*4400*/  VIADD R8, R8, 0x4 ;  /* 0x0000000408087836 */ /* 0x000fe40000000000 */
[----:B---3--:R-:W-:-:S05]  /*4410*/  @!P1 FADD R5, -R5, -RZ ;  /* 0x800000ff05059221 */ /* 0x008fca0000000100 */
[----:B------:R1:W-:Y:S03]  /*4420*/  @!P1 STG.E desc[UR10][R16.64+0xc], R5 ;  /* 0x00000c0510009986 */ /* 0x0003e6000c10190a */
.L_x_525:
[----:B------:R-:W-:-:S13]  /*4430*/  ISETP.NE.OR P0, PT, R8, RZ, P0 ;  /* 0x000000ff0800720c */ /* 0x000fda0000705670 */
[----:B------:R-:W-:Y:S05]  /*4440*/  @!P0 BRA `(.L_x_521) ;  /* 0x0000000000808947 */ /* 0x000fea0003800000 */
.L_x_522:
[----:B01--4-:R-:W-:-:S05]  /*4450*/  IMAD.IADD R21, R2, 0x1, R3 ;  /* 0x0000000102157824 */ /* 0x013fca00078e0203 */
[C---:B------:R-:W-:Y:S02]  /*4460*/  ISETP.GT.AND P0, PT, R21.reuse, UR4, PT ;  /* 0x0000000415007c0c */ /* 0x040fe4000bf04270 */
[----:B------:R-:W-:Y:S02]  /*4470*/  IADD3 R5, PT, PT, R6, -UR4, R21 ;  /* 0x8000000406057c10 */ /* 0x000fe4000fffe015 */
[----:B------:R-:W-:-:S03]  /*4480*/  ISETP.LT.OR P0, PT, R21, 0x1, P0 ;  /* 0x000000011500780c */ /* 0x000fc60000701670 */
[----:B------:R-:W-:-:S04]  /*4490*/  VIADD R5, R5, 0xfffffffe ;  /* 0xfffffffe05057836 */ /* 0x000fc80000000000 */
[----:B--2---:R-:W-:-:S06]  /*44a0*/  IMAD.WIDE R12, R5, 0x4, R10 ;  /* 0x00000004050c7825 */ /* 0x004fcc00078e020a */
[----:B------:R-:W2:Y:S01]  /*44b0*/  @!P0 LDG.E R5, desc[UR10][R12.64] ;  /* 0x0000000a0c058981 */ /* 0x000ea2000c1e1900 */
[----:B---3--:R-:W-:-:S04]  /*44c0*/  IADD3 R14, PT, PT, R21, 0x1, RZ ;  /* 0x00000001150e7810 */ /* 0x008fc80007ffe0ff */
[----:B------:R-:W-:Y:S01]  /*44d0*/  ISETP.GT.AND P1, PT, R14, UR4, PT ;  /* 0x000000040e007c0c */ /* 0x000fe2000bf24270 */
[----:B------:R-:W-:-:S03]  /*44e0*/  IMAD.WIDE R14, R7, 0x4, R12 ;  /* 0x00000004070e7825 */ /* 0x000fc600078e020c */
[C---:B------:R-:W-:Y:S01]  /*44f0*/  ISETP.GT.U32.OR P1, PT, R21.reuse, 0x7ffffffe, P1 ;  /* 0x7ffffffe1500780c */ /* 0x040fe20000f24470 */
[----:B------:R-:W-:Y:S02]  /*4500*/  VIADD R16, R21, 0x2 ;  /* 0x0000000215107836 */ /* 0x000fe40000000000 */
[----:B--2---:R-:W-:-:S05]  /*4510*/  @!P0 FADD R17, -R5, -RZ ;  /* 0x800000ff05118221 */ /* 0x004fca0000000100 */
[----:B------:R0:W-:Y:S05]  /*4520*/  @!P0 STG.E desc[UR10][R14.64], R17 ;  /* 0x000000110e008986 */ /* 0x0001ea000c10190a */
[----:B------:R-:W2:Y:S01]  /*4530*/  @!P1 LDG.E R5, desc[UR10][R12.64+0x4] ;  /* 0x0000040a0c059981 */ /* 0x000ea2000c1e1900 */
[----:B------:R-:W-:-:S04]  /*4540*/  ISETP.GT.AND P0, PT, R16, UR4, PT ;  /* 0x0000000410007c0c */ /* 0x000fc8000bf04270 */
[----:B------:R-:W-:Y:S01]  /*4550*/  ISETP.LT.OR P0, PT, R16, 0x1, P0 ;  /* 0x000000011000780c */ /* 0x000fe20000701670 */
[----:B------:R-:W-:Y:S02]  /*4560*/  VIADD R16, R21, 0x3 ;  /* 0x0000000315107836 */ /* 0x000fe40000000000 */
[----:B--2---:R-:W-:-:S05]  /*4570*/  @!P1 FADD R19, -R5, -RZ ;  /* 0x800000ff05139221 */ /* 0x004fca0000000100 */
[----:B------:R1:W-:Y:S05]  /*4580*/  @!P1 STG.E desc[UR10][R14.64+0x4], R19 ;  /* 0x000004130e009986 */ /* 0x0003ea000c10190a */
[----:B------:R-:W0:Y:S01]  /*4590*/  @!P0 LDG.E R5, desc[UR10][R12.64+0x8] ;  /* 0x0000080a0c058981 */ /* 0x000e22000c1e1900 */
        /* <DEDUP_REMOVED lines=11> */
.L_x_521:
[----:B------:R-:W-:-:S13]  /*4650*/  ISETP.NE.AND P0, PT, R0, RZ, PT ;  /* 0x000000ff0000720c */ /* 0x000fda0003f05270 */
[----:B------:R-:W-:Y:S05]  /*4660*/  @!P0 BRA `(.L_x_519) ;  /* 0x0000000c00cc8947 */ /* 0x000fea0003800000 */
[----:B------:R-:W-:Y:S01]  /*4670*/  IADD3 R0, PT, PT, -R0, RZ, RZ ;  /* 0x000000ff00007210 */ /* 0x000fe20007ffe1ff */
[----:B------:R-:W0:Y:S01]  /*4680*/  LDCU UR4, c[0x3][URZ] ;  /* 0x00c00000ff0477ac */ /* 0x000e220008000800 */
[----:B------:R-:W-:-:S05]  /*4690*/  NOP ;  /* 0x0000000000007918 */ /* 0x000fca0000000000 */
.L_x_526:
[----:B------:R-:W-:-:S05]  /*46a0*/  IMAD.IADD R3, R2, 0x1, R9 ;  /* 0x0000000102037824 */ /* 0x000fca00078e0209 */
[----:B0-----:R-:W-:-:S04]  /*46b0*/  ISETP.GT.AND P0, PT, R3, UR4, PT ;  /* 0x0000000403007c0c */ /* 0x001fc8000bf04270 */
[----:B------:R-:W-:-:S13]  /*46c0*/  ISETP.LT.OR P0, PT, R3, 0x1, P0 ;  /* 0x000000010300780c */ /* 0x000fda0000701670 */
[----:B--2---:R-:W0:Y:S01]  /*46d0*/  @!P0 LDC.64 R10, c[0x0][0x388] ;  /* 0x0000e200ff0a8b82 */ /* 0x004e220000000a00 */
[----:B------:R-:W-:-:S05]  /*46e0*/  @!P0 IADD3 R3, PT, PT, R6, -UR4, R3 ;  /* 0x8000000406038c10 */ /* 0x000fca000fffe003 */
[----:B------:R-:W-:-:S04]  /*46f0*/  @!P0 VIADD R3, R3, 0xfffffffe ;  /* 0xfffffffe03038836 */ /* 0x000fc80000000000 */
[----:B0-----:R-:W-:-:S05]  /*4700*/  @!P0 IMAD.WIDE R10, R3, 0x4, R10 ;  /* 0x00000004030a8825 */ /* 0x001fca00078e020a */
[----:B------:R-:W2:Y:S01]  /*4710*/  @!P0 LDG.E R3, desc[UR10][R10.64] ;  /* 0x0000000a0a038981 */ /* 0x000ea2000c1e1900 */
[----:B-1--4-:R-:W-:-:S04]  /*4720*/  @!P0 IMAD.WIDE R12, R7, 0x4, R10 ;  /* 0x00000004070c8825 */ /* 0x012fc800078e020a */
[----:B------:R-:W-:Y:S02]  /*4730*/  VIADD R0, R0, 0x1 ;  /* 0x0000000100007836 */ /* 0x000fe40000000000 */
[----:B--2---:R-:W-:-:S05]  /*4740*/  @!P0 FADD R3, -R3, -RZ ;  /* 0x800000ff03038221 */ /* 0x004fca0000000100 */
[----:B------:R0:W-:Y:S01]  /*4750*/  @!P0 STG.E desc[UR10][R12.64], R3 ;  /* 0x000000030c008986 */ /* 0x0001e2000c10190a */
[----:B------:R-:W-:-:S13]  /*4760*/  ISETP.NE.AND P0, PT, R0, RZ, PT ;  /* 0x000000ff0000720c */ /* 0x000fda0003f05270 */
[----:B0-----:R-:W-:Y:S05]  /*4770*/  @!P0 BRA `(.L_x_519) ;  /* 0x0000000c00888947 */ /* 0x001fea0003800000 */
[----:B------:R-:W-:Y:S01]  /*4780*/  VIADD R9, R9, 0x1 ;  /* 0x0000000109097836 */ /* 0x000fe20000000000 */
[----:B------:R-:W-:Y:S06]  /*4790*/  BRA `(.L_x_526) ;  /* 0xfffffffc00c07947 */ /* 0x000fec000383ffff */
.L_x_520:
        /* <DEDUP_REMOVED lines=18> */
.L_x_530:
        /* <DEDUP_REMOVED lines=10> */
[C---:B------:R-:W-:Y:S01]  /*4960*/  ISETP.GT.U32.OR P2, PT, R12.reuse, 0x7ffffffe, P2 ;  /* 0x7ffffffe0c00780c */ /* 0x040fe20001744470 */
[----:B------:R-:W-:Y:S01]  /*4970*/  VIADD R20, R12, 0x2 ;  /* 0x000000020c147836 */ /* 0x000fe20000000000 */
[----:B---3--:R0:W-:Y:S11]  /*4980*/  @!P1 STG.E desc[UR10][R16.64], R13 ;  /* 0x0000000d10009986 */ /* 0x0081f6000c10190a */
[----:B------:R-:W3:Y:S01]  /*4990*/  @!P2 LDG.E R21, desc[UR10][R18.64+0x4] ;  /* 0x0000040a1215a981 */ /* 0x000ee2000c1e1900 */
[----:B------:R-:W-:-:S04]  /*49a0*/  ISETP.GT.AND P1, PT, R20, R5, PT ;  /* 0x000000051400720c */ /* 0x000fc80003f24270 */
[----:B------:R-:W-:Y:S01]  /*49b0*/  ISETP.LT.OR P1, PT, R20, 0x1, P1 ;  /* 0x000000011400780c */ /* 0x000fe20000f21670 */
[----:B------:R-:W-:Y:S01]  /*49c0*/  VIADD R20, R12, 0x3 ;  /* 0x000000030c147836 */ /* 0x000fe20000000000 */
[----:B---3--:R1:W-:Y:S11]  /*49d0*/  @!P2 STG.E desc[UR10][R16.64+0x4], R21 ;  /* 0x000004151000a986 */ /* 0x0083f6000c10190a */
[----:B------:R-:W3:Y:S01]  /*49e0*/  @!P1 LDG.E R23, desc[UR10][R18.64+0x8] ;  /* 0x0000080a12179981 */ /* 0x000ee2000c1e1900 */
[----:B------:R-:W-:-:S04]  /*49f0*/  ISETP.GT.AND P2, PT, R20, R5, PT ;  /* 0x000000051400720c */ /* 0x000fc80003f44270 */
[----:B------:R-:W-:Y:S02]  /*4a00*/  ISETP.LT.OR P2, PT, R20, 0x1, P2 ;  /* 0x000000011400780c */ /* 0x000fe40001741670 */
[----:B------:R-:W-:-:S04]  /*4a10*/  IADD3 R24, PT, PT, R2, 0x4, R3 ;  /* 0x0000000402187810 */ /* 0x000fc80007ffe003 */
[-C--:B------:R-:W-:Y:S01]  /*4a20*/  IADD3 R20, PT, PT, R6, -R5.reuse, R24 ;  /* 0x8000000506147210 */ /* 0x080fe20007ffe018 */
[----:B---3--:R3:W-:Y:S06]  /*4a30*/  @!P1 STG.E desc[UR10][R16.64+0x8], R23 ;  /* 0x0000081710009986 */ /* 0x0087ec000c10190a */
[----:B0-----:R-:W4:Y:S01]  /*4a40*/  @!P2 LDG.E R13, desc[UR10][R18.64+0xc] ;  /* 0x00000c0a120da981 */ /* 0x001f22000c1e1900 */
[----:B------:R-:W-:Y:S01]  /*4a50*/  ISETP.GT.AND P1, PT, R24, R5, PT ;  /* 0x000000051800720c */ /* 0x000fe20003f24270 */
[----:B-1----:R-:W-:-:S03]  /*4a60*/  VIADD R21, R20, 0xfffffffe ;  /* 0xfffffffe14157836 */ /* 0x002fc60000000000 */
[----:B------:R-:W-:Y:S01]  /*4a70*/  ISETP.LT.OR P1, PT, R24, 0x1, P1 ;  /* 0x000000011800780c */ /* 0x000fe20000f21670 */
[----:B------:R-:W-:Y:S01]  /*4a80*/  IMAD.WIDE R20, R21, 0x4, R14 ;  /* 0x0000000415147825 */ /* 0x000fe200078e020e */
[----:B------:R-:W-:Y:S01]  /*4a90*/  IADD3 R22, PT, PT, R12, 0x5, RZ ;  /* 0x000000050c167810 */ /* 0x000fe20007ffe0ff */
[----:B----4-:R0:W-:Y:S10]  /*4aa0*/  @!P2 STG.E desc[UR10][R16.64+0xc], R13 ;  /* 0x00000c0d1000a986 */ /* 0x0101f4000c10190a */
[----:B------:R-:W4:Y:S01]  /*4ab0*/  @!P1 LDG.E R25, desc[UR10][R20.64] ;  /* 0x0000000a14199981 */ /* 0x000f22000c1e1900 */
[----:B------:R-:W-:Y:S01]  /*4ac0*/  ISETP.GT.AND P2, PT, R22, R5, PT ;  /* 0x000000051600720c */ /* 0x000fe20003f44270 */
[----:B------:R-:W-:-:S03]  /*4ad0*/  IMAD.WIDE R18, R7, 0x4, R20 ;  /* 0x0000000407127825 */ /* 0x000fc600078e0214 */
[----:B------:R-:W-:Y:S01]  /*4ae0*/  ISETP.GT.U32.OR P2, PT, R24, 0x7ffffffe, P2 ;  /* 0x7ffffffe1800780c */ /* 0x000fe20001744470 */
[----:B------:R-:W-:Y:S01]  /*4af0*/  VIADD R22, R12, 0x6 ;  /* 0x000000060c167836 */ /* 0x000fe20000000000 */
[----:B----4-:R1:W-:Y:S11]  /*4b00*/  @!P1 STG.E desc[UR10][R18.64], R25 ;  /* 0x0000001912009986 */ /* 0x0103f6000c10190a */
[----:B---3--:R-:W3:Y:S01]  /*4b10*/  @!P2 LDG.E R23, desc[UR10][R20.64+0x4] ;  /* 0x0000040a1417a981 */ /* 0x008ee2000c1e1900 */
[----:B------:R-:W-:-:S04]  /*4b20*/  ISETP.GT.AND P1, PT, R22, R5, PT ;  /* 0x000000051600720c */ /* 0x000fc80003f24270 */
[----:B------:R-:W-:Y:S01]  /*4b30*/  ISETP.LT.OR P1, PT, R22, 0x1, P1 ;  /* 0x000000011600780c */ /* 0x000fe20000f21670 */
[----:B0-----:R-:W-:Y:S01]  /*4b40*/  VIADD R16, R12, 0x7 ;  /* 0x000000070c107836 */ /* 0x001fe20000000000 */
[----:B---3--:R0:W-:Y:S11]  /*4b50*/  @!P2 STG.E desc[UR10][R18.64+0x4], R23 ;  /* 0x000004171200a986 */ /* 0x0081f6000c10190a */
[----:B------:R-:W3:Y:S01]  /*4b60*/  @!P1 LDG.E R13, desc[UR10][R20.64+0x8] ;  /* 0x0000080a140d9981 */ /* 0x000ee2000c1e1900 */
[----:B------:R-:W-:-:S04]  /*4b70*/  ISETP.GT.AND P2, PT, R16, R5, PT ;  /* 0x000000051000720c */ /* 0x000fc80003f44270 */
[----:B------:R-:W-:Y:S02]  /*4b80*/  ISETP.LT.OR P2, PT, R16, 0x1, P2 ;  /* 0x000000011000780c */ /* 0x000fe40001741670 */
[----:B------:R-:W-:-:S04]  /*4b90*/  IADD3 R24, PT, PT, R2, 0x8, R3 ;  /* 0x0000000802187810 */ /* 0x000fc80007ffe003 */
[-C--:B------:R-:W-:Y:S01]  /*4ba0*/  IADD3 R16, PT, PT, R6, -R5.reuse, R24 ;  /* 0x8000000506107210 */ /* 0x080fe20007ffe018 */
[----:B---3--:R3:W-:Y:S06]  /*4bb0*/  @!P1 STG.E desc[UR10][R18.64+0x8], R13 ;  /* 0x0000080d12009986 */ /* 0x0087ec000c10190a */
        /* <DEDUP_REMOVED lines=10> */
[----:B------:R-:W-:Y:S02]  /*4c60*/  ISETP.GT.U32.OR P2, PT, R24, 0x7ffffffe, P2 ;  /* 0x7ffffffe1800780c */ /* 0x000fe40001744470 */
[----:B------:R-:W-:Y:S01]  /*4c70*/  IADD3 R22, PT, PT, R12, 0xa, RZ ;  /* 0x0000000a0c167810 */ /* 0x000fe20007ffe0ff */
[----:B----4-:R0:W-:Y:S10]  /*4c80*/  @!P1 STG.E desc[UR10][R20.64], R23 ;  /* 0x0000001714009986 */ /* 0x0101f4000c10190a */
[----:B---3--:R-:W3:Y:S01]  /*4c90*/  @!P2 LDG.E R13, desc[UR10][R16.64+0x4] ;  /* 0x0000040a100da981 */ /* 0x008ee2000c1e1900 */
[----:B------:R-:W-:-:S04]  /*4ca0*/  ISETP.GT.AND P1, PT, R22, R5, PT ;  /* 0x000000051600720c */ /* 0x000fc80003f24270 */
[----:B------:R-:W-:Y:S01]  /*4cb0*/  ISETP.LT.OR P1, PT, R22, 0x1, P1 ;  /* 0x000000011600780c */ /* 0x000fe20000f21670 */
[----:B-1----:R-:W-:Y:S01]  /*4cc0*/  VIADD R18, R12, 0xb ;  /* 0x0000000b0c127836 */ /* 0x002fe20000000000 */
        /* <DEDUP_REMOVED lines=20> */
[----:B---3--:R-:W3:Y:S01]  /*4e10*/  @!P2 LDG.E R25, desc[UR10][R18.64+0x4] ;  /* 0x0000040a1219a981 */ /* 0x008ee2000c1e1900 */
[----:B------:R-:W-:-:S04]  /*4e20*/  ISETP.GT.AND P1, PT, R22, R5, PT ;  /* 0x000000051600720c */ /* 0x000fc80003f24270 */
[----:B------:R-:W-:Y:S02]  /*4e30*/  ISETP.LT.OR P1, PT, R22, 0x1, P1 ;  /* 0x000000011600780c */ /* 0x000fe40000f21670 */
[----:B------:R-:W-:Y:S01]  /*4e40*/  IADD3 R12, PT, PT, R12, 0xf, RZ ;  /* 0x0000000f0c0c7810 */ /* 0x000fe20007ffe0ff */
[----:B---3--:R4:W-:Y:S10]  /*4e50*/  @!P2 STG.E desc[UR10][R16.64+0x4], R25 ;  /* 0x000004191000a986 */ /* 0x0089f4000c10190a */
[----:B0-----:R-:W3:Y:S01]  /*4e60*/  @!P1 LDG.E R21, desc[UR10][R18.64+0x8] ;  /* 0x0000080a12159981 */ /* 0x001ee2000c1e1900 */
[----:B------:R-:W-:-:S04]  /*4e70*/  ISETP.GT.AND P2, PT, R12, R5, PT ;  /* 0x000000050c00720c */ /* 0x000fc80003f44270 */
[----:B------:R-:W-:Y:S01]  /*4e80*/  ISETP.LT.OR P2, PT, R12, 0x1, P2 ;  /* 0x000000010c00780c */ /* 0x000fe20001741670 */
[----:B---3--:R4:W-:-:S12]  /*4e90*/  @!P1 STG.E desc[UR10][R16.64+0x8], R21 ;  /* 0x0000081510009986 */ /* 0x0089d8000c10190a */
[----:B-1----:R-:W3:Y:S01]  /*4ea0*/  @!P2 LDG.E R13, desc[UR10][R18.64+0xc] ;  /* 0x00000c0a120da981 */ /* 0x002ee2000c1e1900 */
[----:B------:R-:W-:Y:S02]  /*4eb0*/  VIADD R8, R8, 0x10 ;  /* 0x0000001008087836 */ /* 0x000fe40000000000 */
[----:B------:R-:W-:-:S03]  /*4ec0*/  VIADD R3, R3, 0x10 ;  /* 0x0000001003037836 */ /* 0x000fc60000000000 */
[----:B------:R-:W-:Y:S01]  /*4ed0*/  ISETP.GE.AND P1, PT, R8, -0xc, PT ;  /* 0xfffffff40800780c */ /* 0x000fe20003f26270 */
[----:B---3--:R4:W-:-:S12]  /*4ee0*/  @!P2 STG.E desc[UR10][R16.64+0xc], R13 ;  /* 0x00000c0d1000a986 */ /* 0x0089d8000c10190a */
[----:B------:R-:W-:Y:S05]  /*4ef0*/  @!P1 BRA `(.L_x_530) ;  /* 0xfffffff800709947 */ /* 0x000fea000383ffff */
.L_x_529:
        /* <DEDUP_REMOVED lines=24> */
[----:B------:R-:W-:Y:S01]  /*5080*/  ISETP.LT.OR P1, PT, R18, 0x1, P1 ;  /* 0x000000011200780c */ /* 0x000fe20000f21670 */
[----:B------:R-:W-:-:S05]  /*5090*/  VIADD R3, R3, 0x4 ;  /* 0x0000000403037836 */ /* 0x000fca0000000000 */
[----:B------:R-:W-:Y:S01]  /*50a0*/  IADD3 R20, PT, PT, R2, R3, RZ ;  /* 0x0000000302147210 */ /* 0x000fe20007ffe0ff */
[----:B---3--:R3:W-:Y:S06]  /*50b0*/  @!P0 STG.E desc[UR10][R12.64+0x8], R23 ;  /* 0x000008170c008986 */ /* 0x0087ec000c10190a */
[----:B0-----:R-:W4:Y:S01]  /*50c0*/  @!P1 LDG.E R19, desc[UR10][R16.64+0xc] ;  /* 0x00000c0a10139981 */ /* 0x001f22000c1e1900 */
[-C--:B------:R-:W-:Y:S02]  /*50d0*/  ISETP.GT.AND P0, PT, R20, R5.reuse, PT ;  /* 0x000000051400720c */ /* 0x080fe40003f04270 */
[----:B------:R-:W-:-:S02]  /*50e0*/  IADD3 R18, PT, PT, R6, -R5, R20 ;  /* 0x8000000506127210 */ /* 0x000fc40007ffe014 */
[----:B------:R-:W-:-:S03]  /*50f0*/  ISETP.LT.OR P0, PT, R20, 0x1, P0 ;  /* 0x000000011400780c */ /* 0x000fc60000701670 */
[----:B-1----:R-:W-:-:S04]  /*5100*/  VIADD R21, R18, 0xfffffffe ;  /* 0xfffffffe12157836 */ /* 0x002fc80000000000 */
[----:B------:R-:W-:-:S04]  /*5110*/  IMAD.WIDE R14, R21, 0x4, R14 ;  /* 0x00000004150e7825 */ /* 0x000fc800078e020e */
[----:B------:R-:W-:Y:S01]  /*5120*/  VIADD R18, R20, 0x1 ;  /* 0x0000000114127836 */ /* 0x000fe20000000000 */
[----:B----4-:R0:W-:Y:S04]  /*5130*/  @!P1 STG.E desc[UR10][R12.64+0xc], R19 ;  /* 0x00000c130c009986 */ /* 0x0101e8000c10190a */
[----:B------:R-:W4:Y:S01]  /*5140*/  @!P0 LDG.E R21, desc[UR10][R14.64] ;  /* 0x0000000a0e158981 */ /* 0x000f22000c1e1900 */
[----:B------:R-:W-:Y:S01]  /*5150*/  ISETP.GT.AND P1, PT, R18, R5, PT ;  /* 0x000000051200720c */ /* 0x000fe20003f24270 */
[----:B------:R-:W-:-:S03]  /*5160*/  IMAD.WIDE R16, R7, 0x4, R14 ;  /* 0x0000000407107825 */ /* 0x000fc600078e020e */
[C---:B------:R-:W-:Y:S01]  /*5170*/  ISETP.GT.U32.OR P1, PT, R20.reuse, 0x7ffffffe, P1 ;  /* 0x7ffffffe1400780c */ /* 0x040fe20000f24470 */
        /* <DEDUP_REMOVED lines=9> */
[----:B------:R-:W-:Y:S01]  /*5210*/  ISETP.LT.OR P1, PT, R12, 0x1, P1 ;  /* 0x000000010c00780c */ /* 0x000fe20000f21670 */
[----:B---3--:R1:W-:-:S12]  /*5220*/  @!P0 STG.E desc[UR10][R16.64+0x8], R13 ;  /* 0x0000080d10008986 */ /* 0x0083d8000c10190a */
[----:B------:R-:W3:Y:S01]  /*5230*/  @!P1 LDG.E R5, desc[UR10][R14.64+0xc] ;  /* 0x00000c0a0e059981 */ /* 0x000ee2000c1e1900 */
[----:B------:R-:W-:Y:S01]  /*5240*/  IADD3 R8, PT, PT, R8, 0x4, RZ ;  /* 0x0000000408087810 */ /* 0x000fe20007ffe0ff */
[----:B------:R-:W-:Y:S01]  /*5250*/  VIADD R3, R3, 0x4 ;  /* 0x0000000403037836 */ /* 0x000fe20000000000 */
[----:B------:R-:W-:-:S03]  /*5260*/  PLOP3.LUT P0, PT, PT, PT, PT, 0x8, 0x80 ;  /* 0x000000000080781c */ /* 0x000fc60003f0e170 */
[----:B------:R-:W-:Y:S01]  /*5270*/  VIADD R8, R8, 0x4 ;  /* 0x0000000408087836 */ /* 0x000fe20000000000 */
[----:B---3--:R1:W-:Y:S09]  /*5280*/  @!P1 STG.E desc[UR10][R16.64+0xc], R5 ;  /* 0x00000c0510009986 */ /* 0x0083f2000c10190a */
.L_x_531:
[----:B------:R-:W-:-:S13]  /*5290*/  ISETP.NE.OR P0, PT, R8, RZ, P0 ;  /* 0x000000ff0800720c */ /* 0x000fda0000705670 */
[----:B------:R-:W-:Y:S05]  /*52a0*/  @!P0 BRA `(.L_x_527) ;  /* 0x0000000000708947 */ /* 0x000fea0003800000 */
.L_x_528:
        /* <DEDUP_REMOVED lines=28> */
.L_x_527:
[----:B------:R-:W-:-:S13]  /*5470*/  ISETP.NE.AND P0, PT, R0, RZ, PT ;  /* 0x000000ff0000720c */ /* 0x000fda0003f05270 */
[----:B------:R-:W-:Y:S05]  /*5480*/  @!P0 BRA `(.L_x_519) ;  /* 0x0000000000448947 */ /* 0x000fea0003800000 */
[----:B------:R-:W-:Y:S01]  /*5490*/  IADD3 R0, PT, PT, -R0, RZ, RZ ;  /* 0x000000ff00007210 */ /* 0x000fe20007ffe1ff */
[----:B------:R-:W0:Y:S01]  /*54a0*/  LDCU UR4, c[0x3][URZ] ;  /* 0x00c00000ff0477ac */ /* 0x000e220008000800 */
[----:B------:R-:W-:-:S05]  /*54b0*/  NOP ;  /* 0x0000000000007918 */ /* 0x000fca0000000000 */
.L_x_532:
        /* <DEDUP_REMOVED lines=10> */
[----:B------:R-:W-:Y:S01]  /*5560*/  VIADD R9, R9, 0x1 ;  /* 0x0000000109097836 */ /* 0x000fe20000000000 */
[----:B--2---:R0:W-:Y:S02]  /*5570*/  @!P0 STG.E desc[UR10][R12.64], R3 ;  /* 0x000000030c008986 */ /* 0x0041e4000c10190a */
[----:B------:R-:W-:-:S13]  /*5580*/  ISETP.NE.AND P0, PT, R0, RZ, PT ;  /* 0x000000ff0000720c */ /* 0x000fda0003f05270 */
[----:B0-----:R-:W-:Y:S05]  /*5590*/  @P0 BRA `(.L_x_532) ;  /* 0xfffffffc00c80947 */ /* 0x001fea000383ffff */
.L_x_519:
[----:B--2---:R-:W2:Y:S02]  /*55a0*/  LDC R8, c[0x3][RZ] ;  /* 0x00c00000ff087b82 */ /* 0x004ea40000000800 */
[C---:B--2---:R-:W-:Y:S02]  /*55b0*/  ISETP.NE.AND P0, PT, R8.reuse, -0x1, PT ;  /* 0xffffffff0800780c */ /* 0x044fe40003f05270 */
[----:B------:R-:W-:-:S05]  /*55c0*/  IADD3 R3, PT, PT, R8, 0x2, RZ ;  /* 0x0000000208037810 */ /* 0x000fca0007ffe0ff */
[----:B------:R-:W-:-:S04]  /*55d0*/  IMAD R9, R4, R3, RZ ;  /* 0x0000000304097224 */ /* 0x000fc800078e02ff */
[----:B------:R-:W-:Y:S02]  /*55e0*/  IMAD.IADD R7, R4, 0x1, R9 ;  /* 0x0000000104077824 */ /* 0x000fe400078e0209 */
[----:B------:R-:W-:Y:S05]  /*55f0*/  @P0 BRA `(.L_x_533) ;  /* 0x00000000001c0947 */ /* 0x000fea0003800000 */
[----:B------:R-:W2:Y:S02]  /*5600*/  LDC.64 R2, c[0x0][0x388] ;  /* 0x0000e200ff027b82 */ /* 0x000ea40000000a00 */
[----:B--2---:R-:W-:-:S05]  /*5610*/  IMAD.WIDE.U32 R2, R7, 0x4, R2 ;  /* 0x0000000407027825 */ /* 0x004fca00078e0002 */
[----:B------:R-:W2:Y:S02]  /*5620*/  LDG.E R0, desc[UR10][R2.64+0x4] ;  /* 0x0000040a02007981 */ /* 0x000ea4000c1e1900 */
[----:B--2---:R-:W-:-:S04]  /*5630*/  FADD R0, R0, R0 ;  /* 0x0000000000007221 */ /* 0x004fc80000000000 */
[----:B-1----:R-:W-:-:S05]  /*5640*/  FMUL R5, R0, 0.5 ;  /* 0x3f00000000057820 */ /* 0x002fca0000400000 */
[----:B------:R-:W-:Y:S01]  /*5650*/  STG.E desc[UR10][R2.64], R5 ;  /* 0x0000000502007986 */ /* 0x000fe2000c10190a */
[----:B------:R-:W-:Y:S05]  /*5660*/  EXIT ;  /* 0x000000000000794d */ /* 0x000fea0003800000 */
.L_x_533:
[----:B-1----:R-:W1:Y:S01]  /*5670*/  LDC.64 R4, c[0x0][0x388] ;  /* 0x0000e200ff047b82 */ /* 0x002e620000000a00 */
[--C-:B------:R-:W-:Y:S01]  /*5680*/  IMAD.IADD R3, R9, 0x1, R8.reuse ;  /* 0x0000000109037824 */ /* 0x100fe200078e0208 */
[----:B------:R-:W-:-:S06]  /*5690*/  IADD3 R7, PT, PT, R7, -0x2, -R8 ;  /* 0xfffffffe07077810 */ /* 0x000fcc0007ffe808 */
[----:B------:R-:W2:Y:S01]  /*56a0*/  LDC.64 R10, c[0x0][0x388] ;  /* 0x0000e200ff0a7b82 */ /* 0x000ea20000000a00 */
[----:B-1----:R-:W-:-:S04]  /*56b0*/  IMAD.WIDE R2, R3, 0x4, R4 ;  /* 0x0000000403027825 */ /* 0x002fc800078e0204 */
[----:B------:R-:W-:Y:S02]  /*56c0*/  IMAD.WIDE R4, R7, 0x4, R4 ;  /* 0x0000000407047825 */ /* 0x000fe400078e0204 */
[----:B------:R-:W5:Y:S04]  /*56d0*/  LDG.E R2, desc[UR10][R2.64] ;  /* 0x0000000a02027981 */ /* 0x000f68000c1e1900 */
[----:B------:R-:W5:Y:S01]  /*56e0*/  LDG.E R5, desc[UR10][R4.64] ;  /* 0x0000000a04057981 */ /* 0x000f62000c1e1900 */
[----:B------:R-:W-:Y:S02]  /*56f0*/  SHF.R.S32.HI R0, RZ, 0x1f, R9 ;  /* 0x0000001fff007819 */ /* 0x000fe40000011409 */
[----:B------:R-:W-:-:S04]  /*5700*/  IADD3 R7, P0, PT, R9, R8, RZ ;  /* 0x0000000809077210 */ /* 0x000fc80007f1e0ff */
[----:B------:R-:W-:Y:S02]  /*5710*/  LEA.HI.X.SX32 R8, R8, R0, 0x1, P0 ;  /* 0x0000000008087211 */ /* 0x000fe400000f0eff */
[----:B--2---:R-:W-:-:S04]  /*5720*/  LEA R6, P0, R7, R10, 0x2 ;  /* 0x0000000a07067211 */ /* 0x004fc800078010ff */
[----:B------:R-:W-:Y:S01]  /*5730*/  LEA.HI.X R7, R7, R11, R8, 0x2, P0 ;  /* 0x0000000b07077211 */ /* 0x000fe200000f1408 */
[----:B-----5:R-:W-:-:S04]  /*5740*/  FADD R0, R2, R5 ;  /* 0x0000000502007221 */ /* 0x020fc80000000000 */
[----:B------:R-:W-:-:S05]  /*5750*/  FMUL R9, R0, 0.5 ;  /* 0x3f00000000097820 */ /* 0x000fca0000400000 */
[----:B------:R-:W-:Y:S01]  /*5760*/  STG.E desc[UR10][R6.64+0x4], R9 ;  /* 0x0000040906007986 */ /* 0x000fe2000c10190a */
[----:B------:R-:W-:Y:S05]  /*5770*/  EXIT ;  /* 0x000000000000794d */ /* 0x000fea0003800000 */
.L_x_504:
[----:B------:R-:W-:-:S13]  /*5780*/  ISETP.NE.AND P1, PT, R5, RZ, PT ;  /* 0x000000ff0500720c */ /* 0x000fda0003f25270 */
        /* <DEDUP_REMOVED lines=10> */
[----:B------:R-:W-:-:S11]  /*5830*/  LOP3.LUT R0, R3, 0x3, RZ, 0xc0, !PT ;  /* 0x0000000303007812 */ /* 0x000fd600078ec0ff */
[----:B------:R-:W-:Y:S05]  /*5840*/  @!P0 BRA `(.L_x_537) ;  /* 0x0000000c00d08947 */ /* 0x000fea0003800000 */
[----:B------:R-:W-:Y:S01]  /*5850*/  LOP3.LUT R5, R3, 0xfffffffc, RZ, 0xc0, !PT ;  /* 0xfffffffc03057812 */ /* 0x000fe200078ec0ff */
[----:B------:R-:W2:Y:S01]  /*5860*/  LDC.64 R6, c[0x0][0x388] ;  /* 0x0000e200ff067b82 */ /* 0x000ea20000000a00 */
[----:B------:R-:W3:Y:S01]  /*5870*/  LDCU UR5, c[0x3][URZ] ;  /* 0x00c00000ff0577ac */ /* 0x000ee20008000800 */
[----:B------:R-:W-:Y:S02]  /*5880*/  HFMA2 R11, -RZ, RZ, 0, 0 ;  /* 0x00000000ff0b7431 */ /* 0x000fe400000001ff */
[----:B------:R-:W-:-:S05]  /*5890*/  IMAD.MOV R3, RZ, RZ, -R5 ;  /* 0x000000ffff037224 */ /* 0x000fca00078e0a05 */
[----:B------:R-:W-:-:S13]  /*58a0*/  ISETP.GE.AND P0, PT, R3, RZ, PT ;  /* 0x000000ff0300720c */ /* 0x000fda0003f06270 */
[----:B---3--:R-:W-:Y:S05]  /*58b0*/  @P0 BRA `(.L_x_538) ;  /* 0x0000000c002c0947 */ /* 0x008fea0003800000 */
[----:B------:R-:W-:Y:S01]  /*58c0*/  IMAD.MOV R8, RZ, RZ, -R3 ;  /* 0x000000ffff087224 */ /* 0x000fe200078e0a03 */
[----:B------:R-:W-:-:S04]  /*58d0*/  PLOP3.LUT P0, PT, PT, PT, PT, 0x80, 0x8 ;  /* 0x000000000008781c */ /* 0x000fc80003f0f070 */
[----:B------:R-:W-:-:S13]  /*58e0*/  ISETP.GT.AND P1, PT, R8, 0xc, PT ;  /* 0x0000000c0800780c */ /* 0x000fda0003f24270 */
[----:B------:R-:W-:Y:S05]  /*58f0*/  @!P1 BRA `(.L_x_539) ;  /* 0x0000000800009947 */ /* 0x000fea0003800000 */
[----:B------:R-:W3:Y:S01]  /*5900*/  LDC.64 R8, c[0x0][0x388] ;  /* 0x0000e200ff087b82 */ /* 0x000ee20000000a00 */
[----:B------:R-:W-:Y:S01]  /*5910*/  PLOP3.LUT P0, PT, PT, PT, PT, 0x8, 0x80 ;  /* 0x000000000080781c */ /* 0x000fe20003f0e170 */
[----:B------:R-:W4:Y:S01]  /*5920*/  LDCU UR4, c[0x3][URZ] ;  /* 0x00c00000ff0477ac */ /* 0x000f220008000800 */
[----:B------:R-:W-:-:S11]  /*5930*/  NOP ;  /* 0x0000000000007918 */ /* 0x000fd60000000000 */
.L_x_540:
[----:B-1----:R-:W-:-:S04]  /*5940*/  IMAD.IADD R13, R2, 0x1, R11 ;  /* 0x00000001020d7824 */ /* 0x002fc800078e020b */
[C---:B------:R-:W-:Y:S01]  /*5950*/  VIADD R17, R13.reuse, UR8 ;  /* 0x000000080d117c36 */ /* 0x040fe20008000000 */
[----:B----4-:R-:W-:-:S03]  /*5960*/  ISETP.GT.AND P1, PT, R13, UR4, PT ;  /* 0x000000040d007c0c */ /* 0x010fc6000bf24270 */
[----:B---3--:R-:W-:Y:S01]  /*5970*/  IMAD.WIDE R16, R17, 0x4, R8 ;  /* 0x0000000411107825 */ /* 0x008fe200078e0208 */
[----:B------:R-:W-:-:S13]  /*5980*/  ISETP.LT.OR P1, PT, R13, 0x1, P1 ;  /* 0x000000010d00780c */ /* 0x000fda0000f21670 */
[----:B------:R-:W3:Y:S01]  /*5990*/  @!P1 LDG.E R10, desc[UR10][R16.64] ;  /* 0x0000000a100a9981 */ /* 0x000ee2000c1e1900 */
[C---:B0-----:R-:W-:Y:S02]  /*59a0*/  VIADD R23, R13.reuse, 0x1 ;  /* 0x000000010d177836 */ /* 0x041fe40000000000 */
[----:B-1----:R-:W-:-:S03]  /*59b0*/  @!P1 IMAD.WIDE.U32 R20, R13, 0x4, R8 ;  /* 0x000000040d149825 */ /* 0x002fc600078e0008 */
[----:B------:R-:W-:-:S04]  /*59c0*/  ISETP.GT.AND P2, PT, R23, UR4, PT ;  /* 0x0000000417007c0c */ /* 0x000fc8000bf44270 */
[----:B------:R-:W-:Y:S01]  /*59d0*/  ISETP.GT.U32.OR P2, PT, R13, 0x7ffffffe, P2 ;  /* 0x7ffffffe0d00780c */ /* 0x000fe20001744470 */
[----:B---3--:R-:W-:-:S05]  /*59e0*/  @!P1 FADD R15, -R10, -RZ ;  /* 0x800000ff0a0f9221 */ /* 0x008fca0000000100 */
[----:B------:R0:W-:Y:S07]  /*59f0*/  @!P1 STG.E desc[UR10][R20.64], R15 ;  /* 0x0000000f14009986 */ /* 0x0001ee000c10190a */
[----:B------:R-:W3:Y:S01]  /*5a00*/  @!P2 LDG.E R10, desc[UR10][R16.64+0x4] ;  /* 0x0000040a100aa981 */ /* 0x000ee2000c1e1900 */
[----:B------:R-:W-:Y:S01]  /*5a10*/  IADD3 R25, PT, PT, R13, 0x2, RZ ;  /* 0x000000020d197810 */ /* 0x000fe20007ffe0ff */
[----:B------:R-:W-:-:S03]  /*5a20*/  @!P2 IMAD.WIDE.U32 R22, R23, 0x4, R8 ;  /* 0x000000041716a825 */ /* 0x000fc600078e0008 */
[----:B------:R-:W-:-:S04]  /*5a30*/  ISETP.GT.AND P1, PT, R25, UR4, PT ;  /* 0x0000000419007c0c */ /* 0x000fc8000bf24270 */
[----:B------:R-:W-:Y:S01]  /*5a40*/  ISETP.LT.OR P1, PT, R25, 0x1, P1 ;  /* 0x000000011900780c */ /* 0x000fe20000f21670 */
[----:B------:R-:W-:Y:S02]  /*5a50*/  VIADD R29, R13, 0x3 ;  /* 0x000000030d1d7836 */ /* 0x000fe40000000000 */
[----:B---3--:R-:W-:-:S05]  /*5a60*/  @!P2 FADD R27, -R10, -RZ ;  /* 0x800000ff0a1ba221 */ /* 0x008fca0000000100 */
[----:B------:R1:W-:Y:S05]  /*5a70*/  @!P2 STG.E desc[UR10][R22.64], R27 ;  /* 0x0000001b1600a986 */ /* 0x0003ea000c10190a */
[----:B------:R-:W0:Y:S01]  /*5a80*/  @!P1 LDG.E R10, desc[UR10][R16.64+0x8] ;  /* 0x0000080a100a9981 */ /* 0x000e22000c1e1900 */
[----:B------:R-:W-:Y:S01]  /*5a90*/  ISETP.GT.AND P2, PT, R29, UR4, PT ;  /* 0x000000041d007c0c */ /* 0x000fe2000bf44270 */
[----:B------:R-:W-:-:S03]  /*5aa0*/  @!P1 IMAD.WIDE.U32 R24, R25, 0x4, R8 ;  /* 0x0000000419189825 */ /* 0x000fc600078e0008 */
[----:B------:R-:W-:Y:S02]  /*5ab0*/  ISETP.LT.OR P2, PT, R29, 0x1, P2 ;  /* 0x000000011d00780c */ /* 0x000fe40001741670 */
[----:B------:R-:W-:Y:S01]  /*5ac0*/  IADD3 R12, PT, PT, R2, 0x4, R11 ;  /* 0x00000004020c7810 */ /* 0x000fe20007ffe00b */
[----:B0-----:R-:W-:-:S05]  /*5ad0*/  @!P1 FADD R15, -R10, -RZ ;  /* 0x800000ff0a0f9221 */ /* 0x001fca0000000100 */
[----:B------:R0:W-:Y:S05]  /*5ae0*/  @!P1 STG.E desc[UR10][R24.64], R15 ;  /* 0x0000000f18009986 */ /* 0x0001ea000c10190a */
[----:B------:R-:W3:Y:S01]  /*5af0*/  @!P2 LDG.E R10, desc[UR10][R16.64+0xc] ;  /* 0x00000c0a100aa981 */ /* 0x000ee2000c1e1900 */
[C---:B------:R-:W-:Y:S01]  /*5b00*/  ISETP.GT.AND P1, PT, R12.reuse, UR4, PT ;  /* 0x000000040c007c0c */ /* 0x040fe2000bf24270 */
[C---:B------:R-:W-:Y:S02]  /*5b10*/  VIADD R21, R12.reuse, UR8 ;  /* 0x000000080c157c36 */ /* 0x040fe40008000000 */
[----:B-1----:R-:W-:Y:S01]  /*5b20*/  @!P2 IMAD.WIDE.U32 R22, R29, 0x4, R8 ;  /* 0x000000041d16a825 */ /* 0x002fe200078e0008 */
[----:B------:R-:W-:-:S03]  /*5b30*/  ISETP.LT.OR P1, PT, R12, 0x1, P1 ;  /* 0x000000010c00780c */ /* 0x000fc60000f21670 */
[----:B------:R-:W-:-:S04]  /*5b40*/  IMAD.WIDE R20, R21, 0x4, R8 ;  /* 0x0000000415147825 */ /* 0x000fc800078e0208 */
[----:B---3--:R-:W-:-:S05]  /*5b50*/  @!P2 FADD R27, -R10, -RZ ;  /* 0x800000ff0a1ba221 */ /* 0x008fca0000000100 */
[----:B------:R1:W-:Y:S04]  /*5b60*/  @!P2 STG.E desc[UR10][R22.64], R27 ;  /* 0x0000001b1600a986 */ /* 0x0003e8000c10190a */
[----:B------:R-:W3:Y:S01]  /*5b70*/  @!P1 LDG.E R10, desc[UR10][R20.64] ;  /* 0x0000000a140a9981 */ /* 0x000ee2000c1e1900 */
[----:B0-----:R-:W-:Y:S02]  /*5b80*/  VIADD R25, R13, 0x5 ;  /* 0x000000050d197836 */ /* 0x001fe40000000000 */
[----:B------:R-:W-:-:S03]  /*5b90*/  @!P1 IMAD.WIDE.U32 R16, R12, 0x4, R8 ;  /* 0x000000040c109825 */ /* 0x000fc600078e0008 */
[----:B------:R-:W-:-:S04]  /*5ba0*/  ISETP.GT.AND P2, PT, R25, UR4, PT ;  /* 0x0000000419007c0c */ /* 0x000fc8000bf44270 */
[----:B------:R-:W-:Y:S01]  /*5bb0*/  ISETP.GT.U32.OR P2, PT, R12, 0x7ffffffe, P2 ;  /* 0x7ffffffe0c00780c */ /* 0x000fe20001744470 */
[----:B---3--:R-:W-:-:S05]  /*5bc0*/  @!P1 FADD R15, -R10, -RZ ;  /* 0x800000ff0a0f9221 */ /* 0x008fca0000000100 */
[----:B------:R0:W-:Y:S07]  /*5bd0*/  @!P1 STG.E desc[UR10][R16.64], R15 ;  /* 0x0000000f10009986 */ /* 0x0001ee000c10190a */
[----:B------:R-:W3:Y:S01]  /*5be0*/  @!P2 LDG.E R10, desc[UR10][R20.64+0x4] ;  /* 0x0000040a140aa981 */ /* 0x000ee2000c1e1900 */
[----:B------:R-:W-:Y:S02]  /*5bf0*/  VIADD R29, R13, 0x6 ;  /* 0x000000060d1d7836 */ /* 0x000fe40000000000 */
[----:B-1----:R-:W-:-:S03]  /*5c00*/  @!P2 IMAD.WIDE.U32 R22, R25, 0x4, R8 ;  /* 0x000000041916a825 */ /* 0x002fc600078e0008 */
[----:B------:R-:W-:-:S04]  /*5c10*/  ISETP.GT.AND P1, PT, R29, UR4, PT ;  /* 0x000000041d007c0c */ /* 0x000fc8000bf24270 */
[----:B------:R-:W-:Y:S01]  /*5c20*/  ISETP.LT.OR P1, PT, R29, 0x1, P1 ;  /* 0x000000011d00780c */ /* 0x000fe20000f21670 */
[----:B---3--:R-:W-:-:S05]  /*5c30*/  @!P2 FADD R27, -R10, -RZ ;  /* 0x800000ff0a1ba221 */ /* 0x008fca0000000100 */
[----:B------:R1:W-:Y:S07]  /*5c40*/  @!P2 STG.E desc[UR10][R22.64], R27 ;  /* 0x0000001b1600a986 */ /* 0x0003ee000c10190a */
[----:B------:R-:W0:Y:S01]  /*5c50*/  @!P1 LDG.E R10, desc[UR10][R20.64+0x8] ;  /* 0x0000080a140a9981 */ /* 0x000e22000c1e1900 */
[----:B------:R-:W-:Y:S01]  /*5c60*/  IADD3 R12, PT, PT, R13, 0x7, RZ ;  /* 0x000000070d0c7810 */ /* 0x000fe20007ffe0ff */
[----:B------:R-:W-:-:S03]  /*5c70*/  @!P1 IMAD.WIDE.U32 R24, R29, 0x4, R8 ;  /* 0x000000041d189825 */ /* 0x000fc600078e0008 */
[----:B------:R-:W-:-:S04]  /*5c80*/  ISETP.GT.AND P2, PT, R12, UR4, PT ;  /* 0x000000040c007c0c */ /* 0x000fc8000bf44270 */
[----:B------:R-:W-:Y:S01]  /*5c90*/  ISETP.LT.OR P2, PT, R12, 0x1, P2 ;  /* 0x000000010c00780c */ /* 0x000fe20001741670 */
[----:B0-----:R-:W-:-:S05]  /*5ca0*/  @!P1 FADD R15, -R10, -RZ ;  /* 0x800000ff0a0f9221 */ /* 0x001fca0000000100 */
[----:B------:R0:W-:Y:S07]  /*5cb0*/  @!P1 STG.E desc[UR10][R24.64], R15 ;  /* 0x0000000f18009986 */ /* 0x0001ee000c10190a */
[----:B------:R-:W3:Y:S01]  /*5cc0*/  @!P2 LDG.E R10, desc[UR10][R20.64+0xc] ;  /* 0x00000c0a140aa981 */ /* 0x000ee2000c1e1900 */
[----:B------:R-:W-:Y:S01]  /*5cd0*/  IADD3 R29, PT, PT, R2, 0x8, R11 ;  /* 0x00000008021d7810 */ /* 0x000fe20007ffe00b */
[----:B-1----:R-:W-:-:S03]  /*5ce0*/  @!P2 IMAD.WIDE.U32 R22, R12, 0x4, R8 ;  /* 0x000000040c16a825 */ /* 0x002fc600078e0008 */
[C---:B------:R-:W-:Y:S01]  /*5cf0*/  ISETP.GT.AND P1, PT, R29.reuse, UR4, PT ;  /* 0x000000041d007c0c */ /* 0x040fe2000bf24270 */
[----:B------:R-:W-:-:S03]  /*5d00*/  VIADD R17, R29, UR8 ;  /* 0x000000081d117c36 */ /* 0x000fc60008000000 */
[----:B------:R-:W-:Y:S01]  /*5d10*/  ISETP.LT.OR P1, PT, R29, 0x1, P1 ;  /* 0x000000011d00780c */ /* 0x000fe20000f21670 */
        /* <DEDUP_REMOVED lines=18> */
[----:B------:R-:W-:Y:S02]  /*5e40*/  VIADD R12, R13, 0xb ;  /* 0x0000000b0d0c7836 */ /* 0x000fe40000000000 */
        /* <DEDUP_REMOVED lines=8> */
[C---:B------:R-:W-:Y:S02]  /*5ed0*/  ISETP.GT.AND P1, PT, R29.reuse, UR4, PT ;  /* 0x000000041d007c0c */ /* 0x040fe4000bf24270 */
[C---:B------:R-:W-:Y:S02]  /*5ee0*/  IADD3 R21, PT, PT, R29.reuse, UR8, RZ ;  /* 0x000000081d157c10 */ /* 0x040fe4000fffe0ff */
        /* <DEDUP_REMOVED lines=26> */
[----:B------:R-:W-:Y:S01]  /*6090*/  @!P2 IMAD.WIDE.U32 R16, R27, 0x4, R8 ;  /* 0x000000041b10a825 */ /* 0x000fe200078e0008 */
[----:B------:R-:W-:-:S03]  /*60a0*/  IADD3 R11, PT, PT, R11, 0x10, RZ ;  /* 0x000000100b0b7810 */ /* 0x000fc60007ffe0ff */
[----:B------:R-:W-:-:S05]  /*60b0*/  VIADD R3, R3, 0x10 ;  /* 0x0000001003037836 */ /* 0x000fca0000000000 */
[----:B------:R-:W-:Y:S01]  /*60c0*/  ISETP.GE.AND P1, PT, R3, -0xc, PT ;  /* 0xfffffff40300780c */ /* 0x000fe20003f26270 */
[----:B---3--:R-:W-:-:S05]  /*60d0*/  @!P2 FADD R27, -R10, -RZ ;  /* 0x800000ff0a1ba221 */ /* 0x008fca0000000100 */
[----:B------:R1:W-:Y:S07]  /*60e0*/  @!P2 STG.E desc[UR10][R16.64], R27 ;  /* 0x0000001b1000a986 */ /* 0x0003ee000c10190a */
[----:B------:R-:W-:Y:S05]  /*60f0*/  @!P1 BRA `(.L_x_540) ;  /* 0xfffffff800109947 */ /* 0x000fea000383ffff */
.L_x_539:
[----:B------:R-:W-:-:S05]  /*6100*/  IMAD.MOV R8, RZ, RZ, -R3 ;  /* 0x000000ffff087224 */ /* 0x000fca00078e0a03 */
[----:B------:R-:W-:-:S13]  /*6110*/  ISETP.GT.AND P1, PT, R8, 0x4, PT ;  /* 0x000000040800780c */ /* 0x000fda0003f24270 */
[----:B------:R-:W-:Y:S05]  /*6120*/  @!P1 BRA `(.L_x_541) ;  /* 0x0000000400089947 */ /* 0x000fea0003800000 */
[----:B------:R-:W3:Y:S01]  /*6130*/  LDC.64 R8, c[0x0][0x388] ;  /* 0x0000e200ff087b82 */ /* 0x000ee20000000a00 */
[----:B01----:R-:W-:-:S04]  /*6140*/  IMAD.IADD R23, R2, 0x1, R11 ;  /* 0x0000000102177824 */ /* 0x003fc800078e020b */
[C---:B------:R-:W-:Y:S01]  /*6150*/  VIADD R17, R23.reuse, UR8 ;  /* 0x0000000817117c36 */ /* 0x040fe20008000000 */
[----:B------:R-:W-:-:S04]  /*6160*/  ISETP.GT.AND P0, PT, R23, UR4, PT ;  /* 0x0000000417007c0c */ /* 0x000fc8000bf04270 */
[----:B------:R-:W-:Y:S01]  /*6170*/  ISETP.LT.OR P0, PT, R23, 0x1, P0 ;  /* 0x000000011700780c */ /* 0x000fe20000701670 */
[----:B---3--:R-:W-:-:S12]  /*6180*/  IMAD.WIDE R16, R17, 0x4, R8 ;  /* 0x0000000411107825 */ /* 0x008fd800078e0208 */
[----:B------:R-:W3:Y:S01]  /*6190*/  @!P0 LDG.E R10, desc[UR10][R16.64] ;  /* 0x0000000a100a8981 */ /* 0x000ee2000c1e1900 */
[C---:B------:R-:W-:Y:S02]  /*61a0*/  VIADD R21, R23.reuse, 0x1 ;  /* 0x0000000117157836 */ /* 0x040fe40000000000 */
[----:B------:R-:W-:-:S03]  /*61b0*/  @!P0 IMAD.WIDE.U32 R12, R23, 0x4, R8 ;  /* 0x00000004170c8825 */ /* 0x000fc600078e0008 */
        /* <DEDUP_REMOVED lines=12> */
[----:B------:R-:W3:Y:S01]  /*6280*/  @!P0 LDG.E R10, desc[UR10][R16.64+0x8] ;  /* 0x0000080a100a8981 */ /* 0x000ee2000c1e1900 */
[----:B------:R-:W-:Y:S01]  /*6290*/  ISETP.GT.AND P1, PT, R18, UR4, PT ;  /* 0x0000000412007c0c */ /* 0x000fe2000bf24270 */
[----:B------:R-:W-:-:S03]  /*62a0*/  @!P0 IMAD.WIDE.U32 R22, R25, 0x4, R8 ;  /* 0x0000000419168825 */ /* 0x000fc600078e0008 */
[----:B------:R-:W-:Y:S01]  /*62b0*/  ISETP.LT.OR P1, PT, R18, 0x1, P1 ;  /* 0x000000011200780c */ /* 0x000fe20000f21670 */
[----:B0-----:R-:W-:-:S04]  /*62c0*/  VIADD R15, R11, 0x4 ;  /* 0x000000040b0f7836 */ /* 0x001fc80000000000 */
[----:B------:R-:W-:Y:S02]  /*62d0*/  IMAD.IADD R25, R2, 0x1, R15 ;  /* 0x0000000102197824 */ /* 0x000fe400078e020f */
[----:B---3--:R-:W-:-:S05]  /*62e0*/  @!P0 FADD R29, -R10, -RZ ;  /* 0x800000ff0a1d8221 */ /* 0x008fca0000000100 */
[----:B------:R0:W-:Y:S04]  /*62f0*/  @!P0 STG.E desc[UR10][R22.64], R29 ;  /* 0x0000001d16008986 */ /* 0x0001e8000c10190a */
[----:B------:R-:W3:Y:S01]  /*6300*/  @!P1 LDG.E R12, desc[UR10][R16.64+0xc] ;  /* 0x00000c0a100c9981 */ /* 0x000ee2000c1e1900 */
[C---:B------:R-:W-:Y:S01]  /*6310*/  ISETP.GT.AND P0, PT, R25.reuse, UR4, PT ;  /* 0x0000000419007c0c */ /* 0x040fe2000bf04270 */
[C---:B------:R-:W-:Y:S02]  /*6320*/  VIADD R13, R25.reuse, UR8 ;  /* 0x00000008190d7c36 */ /* 0x040fe40008000000 */
[--C-:B------:R-:W-:Y:S01]  /*6330*/  @!P1 IMAD.WIDE.U32 R10, R18, 0x4, R8.reuse ;  /* 0x00000004120a9825 */ /* 0x100fe200078e0008 */
[C---:B------:R-:W-:Y:S02]  /*6340*/  ISETP.LT.OR P0, PT, R25.reuse, 0x1, P0 ;  /* 0x000000011900780c */ /* 0x040fe40000701670 */
[----:B-1----:R-:W-:Y:S01]  /*6350*/  IADD3 R27, PT, PT, R25, 0x1, RZ ;  /* 0x00000001191b7810 */ /* 0x002fe20007ffe0ff */
[----:B---3--:R-:W-:Y:S01]  /*6360*/  @!P1 FADD R21, -R12, -RZ ;  /* 0x800000ff0c159221 */ /* 0x008fe20000000100 */
[----:B------:R-:W-:-:S04]  /*6370*/  IMAD.WIDE R12, R13, 0x4, R8 ;  /* 0x000000040d0c7825 */ /* 0x000fc800078e0208 */
[----:B------:R1:W-:Y:S05]  /*6380*/  @!P1 STG.E desc[UR10][R10.64], R21 ;  /* 0x000000150a009986 */ /* 0x0003ea000c10190a */
[----:B------:R-:W3:Y:S01]  /*6390*/  @!P0 LDG.E R18, desc[UR10][R12.64] ;  /* 0x0000000a0c128981 */ /* 0x000ee2000c1e1900 */
[----:B------:R-:W-:Y:S01]  /*63a0*/  ISETP.GT.AND P1, PT, R27, UR4, PT ;  /* 0x000000041b007c0c */ /* 0x000fe2000bf24270 */
[----:B------:R-:W-:-:S03]  /*63b0*/  @!P0 IMAD.WIDE.U32 R16, R25, 0x4, R8 ;  /* 0x0000000419108825 */ /* 0x000fc600078e0008 */
[C---:B------:R-:W-:Y:S01]  /*63c0*/  ISETP.GT.U32.OR P1, PT, R25.reuse, 0x7ffffffe, P1 ;  /* 0x7ffffffe1900780c */ /* 0x040fe20000f24470 */
[----:B0-----:R-:W-:Y:S02]  /*63d0*/  VIADD R29, R25, 0x2 ;  /* 0x00000002191d7836 */ /* 0x001fe40000000000 */
[----:B---3--:R-:W-:-:S05]  /*63e0*/  @!P0 FADD R23, -R18, -RZ ;  /* 0x800000ff12178221 */ /* 0x008fca0000000100 */
[----:B------:R0:W-:Y:S05]  /*63f0*/  @!P0 STG.E desc[UR10][R16.64], R23 ;  /* 0x0000001710008986 */ /* 0x0001ea000c10190a */
[----:B------:R-:W3:Y:S01]  /*6400*/  @!P1 LDG.E R18, desc[UR10][R12.64+0x4] ;  /* 0x0000040a0c129981 */ /* 0x000ee2000c1e1900 */
[----:B------:R-:W-:Y:S01]  /*6410*/  ISETP.GT.AND P0, PT, R29, UR4, PT ;  /* 0x000000041d007c0c */ /* 0x000fe2000bf04270 */
[----:B-1----:R-:W-:-:S03]  /*6420*/  @!P1 IMAD.WIDE.U32 R10, R27, 0x4, R8 ;  /* 0x000000041b0a9825 */ /* 0x002fc600078e0008 */
[----:B------:R-:W-:Y:S01]  /*6430*/  ISETP.LT.OR P0, PT, R29, 0x1, P0 ;  /* 0x000000011d00780c */ /* 0x000fe20000701670 */
[----:B------:R-:W-:Y:S02]  /*6440*/  VIADD R25, R25, 0x3 ;  /* 0x0000000319197836 */ /* 0x000fe40000000000 */
[----:B---3--:R-:W-:-:S05]  /*6450*/  @!P1 FADD R21, -R18, -RZ ;  /* 0x800000ff12159221 */ /* 0x008fca0000000100 */
[----:B------:R1:W-:Y:S05]  /*6460*/  @!P1 STG.E desc[UR10][R10.64], R21 ;  /* 0x000000150a009986 */ /* 0x0003ea000c10190a */
[----:B------:R-:W3:Y:S01]  /*6470*/  @!P0 LDG.E R18, desc[UR10][R12.64+0x8] ;  /* 0x0000080a0c128981 */ /* 0x000ee2000c1e1900 */
[----:B------:R-:W-:Y:S01]  /*6480*/  ISETP.GT.AND P1, PT, R25, UR4, PT ;  /* 0x0000000419007c0c */ /* 0x000fe2000bf24270 */
[----:B0-----:R-:W-:-:S03]  /*6490*/  @!P0 IMAD.WIDE.U32 R16, R29, 0x4, R8 ;  /* 0x000000041d108825 */ /* 0x001fc600078e0008 */
[----:B------:R-:W-:Y:S01]  /*64a0*/  ISETP.LT.OR P1, PT, R25, 0x1, P1 ;  /* 0x000000011900780c */ /* 0x000fe20000f21670 */
[----:B---3--:R-:W-:-:S05]  /*64b0*/  @!P0 FADD R23, -R18, -RZ ;  /* 0x800000ff12178221 */ /* 0x008fca0000000100 */
[----:B------:R3:W-:Y:S07]  /*64c0*/  @!P0 STG.E desc[UR10][R16.64], R23 ;  /* 0x0000001710008986 */ /* 0x0007ee000c10190a */
[----:B------:R-:W4:Y:S01]  /*64d0*/  @!P1 LDG.E R18, desc[UR10][R12.64+0xc] ;  /* 0x00000c0a0c129981 */ /* 0x000f22000c1e1900 */
[----:B------:R-:W-:Y:S01]  /*64e0*/  @!P1 IMAD.WIDE.U32 R8, R25, 0x4, R8 ;  /* 0x0000000419089825 */ /* 0x000fe200078e0008 */
[----:B------:R-:W-:Y:S02]  /*64f0*/  PLOP3.LUT P0, PT, PT, PT, PT, 0x8, 0x80 ;  /* 0x000000000080781c */ /* 0x000fe40003f0e170 */
[----:B-1----:R-:W-:Y:S01]  /*6500*/  IADD3 R11, PT, PT, R15, 0x4, RZ ;  /* 0x000000040f0b7810 */ /* 0x002fe20007ffe0ff */
[----:B------:R-:W-:-:S04]  /*6510*/  VIADD R3, R3, 0x4 ;  /* 0x0000000403037836 */ /* 0x000fc80000000000 */
[----:B------:R-:W-:Y:S02]  /*6520*/  VIADD R3, R3, 0x4 ;  /* 0x0000000403037836 */ /* 0x000fe40000000000 */
[----:B----4-:R-:W-:-:S05]  /*6530*/  @!P1 FADD R25, -R18, -RZ ;  /* 0x800000ff12199221 */ /* 0x010fca0000000100 */
[----:B------:R3:W-:Y:S02]  /*6540*/  @!P1 STG.E desc[UR10][R8.64], R25 ;  /* 0x0000001908009986 */ /* 0x0007e4000c10190a */
.L_x_541:
[----:B------:R-:W-:-:S13]  /*6550*/  ISETP.NE.OR P0, PT, R3, RZ, P0 ;  /* 0x000000ff0300720c */ /* 0x000fda0000705670 */
[----:B------:R-:W-:Y:S05]  /*6560*/  @!P0 BRA `(.L_x_537) ;  /* 0x0000000000888947 */ /* 0x000fea0003800000 */
.L_x_538:
[----:B01--4-:R-:W-:-:S04]  /*6570*/  IMAD.IADD R21, R2, 0x1, R11 ;  /* 0x0000000102157824 */ /* 0x013fc800078e020b */
[C---:B---3--:R-:W-:Y:S01]  /*6580*/  VIADD R9, R21.reuse, UR8 ;  /* 0x0000000815097c36 */ /* 0x048fe20008000000 */
[----:B------:R-:W-:-:S03]  /*6590*/  ISETP.GT.AND P0, PT, R21, UR5, PT ;  /* 0x0000000515007c0c */ /* 0x000fc6000bf04270 */
[----:B--2---:R-:W-:Y:S01]  /*65a0*/  IMAD.WIDE R8, R9, 0x4, R6 ;  /* 0x0000000409087825 */ /* 0x004fe200078e0206 */
        /* <DEDUP_REMOVED lines=30> */
.L_x_537:
[----:B------:R-:W-:-:S13]  /*6790*/  ISETP.NE.AND P0, PT, R0, RZ, PT ;  /* 0x000000ff0000720c */ /* 0x000fda0003f05270 */
[----:B------:R-:W-:Y:S05]  /*67a0*/  @!P0 BRA `(.L_x_535) ;  /* 0x0000001000008947 */ /* 0x000fea0003800000 */
[----:B------:R-:W-:Y:S01]  /*67b0*/  IMAD.MOV R0, RZ, RZ, -R0 ;  /* 0x000000ffff007224 */ /* 0x000fe200078e0a00 */
[----:B------:R-:W0:Y:S01]  /*67c0*/  LDCU UR4, c[0x3][URZ] ;  /* 0x00c00000ff0477ac */ /* 0x000e220008000800 */
[----:B------:R-:W-:-:S05]  /*67d0*/  NOP ;  /* 0x0000000000007918 */ /* 0x000fca0000000000 */
.L_x_542:
[----:B------:R-:W-:-:S05]  /*67e0*/  IMAD.IADD R3, R2, 0x1, R5 ;  /* 0x0000000102037824 */ /* 0x000fca00078e0205 */
[----:B0-----:R-:W-:-:S04]  /*67f0*/  ISETP.GT.AND P0, PT, R3, UR4, PT ;  /* 0x0000000403007c0c */ /* 0x001fc8000bf04270 */
[----:B------:R-:W-:-:S13]  /*6800*/  ISETP.LT.OR P0, PT, R3, 0x1, P0 ;  /* 0x000000010300780c */ /* 0x000fda0000701670 */
[----:B---3--:R-:W0:Y:S01]  /*6810*/  @!P0 LDC.64 R8, c[0x0][0x388] ;  /* 0x0000e200ff088b82 */ /* 0x008e220000000a00 */
[----:B--2---:R-:W-:-:S05]  /*6820*/  @!P0 IADD3 R7, PT, PT, R3, UR8, RZ ;  /* 0x0000000803078c10 */ /* 0x004fca000fffe0ff */
[----:B0-----:R-:W-:-:S06]  /*6830*/  @!P0 IMAD.WIDE R6, R7, 0x4, R8 ;  /* 0x0000000407068825 */ /* 0x001fcc00078e0208 */
[----:B------:R-:W2:Y:S01]  /*6840*/  @!P0 LDG.E R6, desc[UR10][R6.64] ;  /* 0x0000000a06068981 */ /* 0x000ea2000c1e1900 */
[----:B------:R-:W-:-:S04]  /*6850*/  @!P0 IMAD.WIDE.U32 R8, R3, 0x4, R8 ;  /* 0x0000000403088825 */ /* 0x000fc800078e0008 */
[----:B------:R-:W-:Y:S02]  /*6860*/  VIADD R0, R0, 0x1 ;  /* 0x0000000100007836 */ /* 0x000fe40000000000 */
[----:B--2---:R-:W-:-:S05]  /*6870*/  @!P0 FADD R3, -R6, -RZ ;  /* 0x800000ff06038221 */ /* 0x004fca0000000100 */
[----:B------:R0:W-:Y:S01]  /*6880*/  @!P0 STG.E desc[UR10][R8.64], R3 ;  /* 0x0000000308008986 */ /* 0x0001e2000c10190a */
[----:B------:R-:W-:-:S13]  /*6890*/  ISETP.NE.AND P0, PT, R0, RZ, PT ;  /* 0x000000ff0000720c */ /* 0x000fda0003f05270 */
[----:B0-----:R-:W-:Y:S05]  /*68a0*/  @!P0 BRA `(.L_x_535) ;  /* 0x0000000c00c08947 */ /* 0x001fea0003800000 */
[----:B------:R-:W-:Y:S01]  /*68b0*/  VIADD R5, R5, 0x1 ;  /* 0x0000000105057836 */ /* 0x000fe20000000000 */
[----:B------:R-:W-:Y:S06]  /*68c0*/  BRA `(.L_x_542) ;  /* 0xfffffffc00c47947 */ /* 0x000fec000383ffff */
.L_x_536:
        /* <DEDUP_REMOVED lines=19> */
.L_x_546:
[----:B0-----:R-:W-:-:S04]  /*6a00*/  IMAD.IADD R13, R2, 0x1, R11 ;  /* 0x00000001020d7824 */ /* 0x001fc800078e020b */
[C---:B------:R-:W-:Y:S01]  /*6a10*/  VIADD R17, R13.reuse, UR8 ;  /* 0x000000080d117c36 */ /* 0x040fe20008000000 */
[----:B----4-:R-:W-:-:S03]  /*6a20*/  ISETP.GT.AND P1, PT, R13, UR4, PT ;  /* 0x000000040d007c0c */ /* 0x010fc6000bf24270 */
[----:B---3--:R-:W-:Y:S01]  /*6a30*/  IMAD.WIDE R16, R17, 0x4, R8 ;  /* 0x0000000411107825 */ /* 0x008fe200078e0208 */
[----:B------:R-:W-:-:S13]  /*6a40*/  ISETP.LT.OR P1, PT, R13, 0x1, P1 ;  /* 0x000000010d00780c */ /* 0x000fda0000f21670 */
[----:B-1----:R-:W3:Y:S01]  /*6a50*/  @!P1 LDG.E R15, desc[UR10][R16.64] ;  /* 0x0000000a100f9981 */ /* 0x002ee2000c1e1900 */
[C---:B0-----:R-:W-:Y:S02]  /*6a60*/  VIADD R23, R13.reuse, 0x1 ;  /* 0x000000010d177836 */ /* 0x041fe40000000000 */
[----:B------:R-:W-:-:S03]  /*6a70*/  @!P1 IMAD.WIDE.U32 R20, R13, 0x4, R8 ;  /* 0x000000040d149825 */ /* 0x000fc600078e0008 */
[----:B------:R-:W-:-:S04]  /*6a80*/  ISETP.GT.AND P2, PT, R23, UR4, PT ;  /* 0x0000000417007c0c */ /* 0x000fc8000bf44270 */
[C---:B------:R-:W-:Y:S02]  /*6a90*/  ISETP.GT.U32.OR P2, PT, R13.reuse, 0x7ffffffe, P2 ;  /* 0x7ffffffe0d00780c */ /* 0x040fe40001744470 */
[----:B------:R-:W-:Y:S01]  /*6aa0*/  IADD3 R25, PT, PT, R13, 0x2, RZ ;  /* 0x000000020d197810 */ /* 0x000fe20007ffe0ff */
[----:B---3--:R0:W-:Y:S10]  /*6ab0*/  @!P1 STG.E desc[UR10][R20.64], R15 ;  /* 0x0000000f14009986 */ /* 0x0081f4000c10190a */
[----:B------:R-:W3:Y:S01]  /*6ac0*/  @!P2 LDG.E R27, desc[UR10][R16.64+0x4] ;  /* 0x0000040a101ba981 */ /* 0x000ee2000c1e1900 */
[----:B------:R-:W-:Y:S01]  /*6ad0*/  ISETP.GT.AND P1, PT, R25, UR4, PT ;  /* 0x0000000419007c0c */ /* 0x000fe2000bf24270 */
[----:B------:R-:W-:-:S03]  /*6ae0*/  @!P2 IMAD.WIDE.U32 R22, R23, 0x4, R8 ;  /* 0x000000041716a825 */ /* 0x000fc600078e0008 */
[----:B------:R-:W-:Y:S01]  /*6af0*/  ISETP.LT.OR P1, PT, R25, 0x1, P1 ;  /* 0x000000011900780c */ /* 0x000fe20000f21670 */
[----:B------:R-:W-:Y:S01]  /*6b00*/  VIADD R10, R13, 0x3 ;  /* 0x000000030d0a7836 */ /* 0x000fe20000000000 */
[----:B---3--:R1:W-:Y:S11]  /*6b10*/  @!P2 STG.E desc[UR10][R22.64], R27 ;  /* 0x0000001b1600a986 */ /* 0x0083f6000c10190a */
[----:B------:R-:W3:Y:S01]  /*6b20*/  @!P1 LDG.E R29, desc[UR10][R16.64+0x8] ;  /* 0x0000080a101d9981 */ /* 0x000ee2000c1e1900 */
[----:B------:R-:W-:Y:S01]  /*6b30*/  ISETP.GT.AND P2, PT, R10, UR4, PT ;  /* 0x000000040a007c0c */ /* 0x000fe2000bf44270 */
[----:B------:R-:W-:-:S03]  /*6b40*/  @!P1 IMAD.WIDE.U32 R24, R25, 0x4, R8 ;  /* 0x0000000419189825 */ /* 0x000fc600078e0008 */
[----:B------:R-:W-:Y:S02]  /*6b50*/  ISETP.LT.OR P2, PT, R10, 0x1, P2 ;  /* 0x000000010a00780c */ /* 0x000fe40001741670 */
[----:B------:R-:W-:Y:S01]  /*6b60*/  IADD3 R12, PT, PT, R2, 0x4, R11 ;  /* 0x00000004020c7810 */ /* 0x000fe20007ffe00b */
[----:B---3--:R3:W-:Y:S10]  /*6b70*/  @!P1 STG.E desc[UR10][R24.64], R29 ;  /* 0x0000001d18009986 */ /* 0x0087f4000c10190a */
[----:B0-----:R-:W4:Y:S01]  /*6b80*/  @!P2 LDG.E R15, desc[UR10][R16.64+0xc] ;  /* 0x00000c0a100fa981 */ /* 0x001f22000c1e1900 */
[C---:B------:R-:W-:Y:S01]  /*6b90*/  ISETP.GT.AND P1, PT, R12.reuse, UR4, PT ;  /* 0x000000040c007c0c */ /* 0x040fe2000bf24270 */
[----:B------:R-:W-:-:S02]  /*6ba0*/  VIADD R21, R12, UR8 ;  /* 0x000000080c157c36 */ /* 0x000fc40008000000 */
[----:B-1----:R-:W-:Y:S01]  /*6bb0*/  @!P2 IMAD.WIDE.U32 R22, R10, 0x4, R8 ;  /* 0x000000040a16a825 */ /* 0x002fe200078e0008 */
        /* <DEDUP_REMOVED lines=8> */
[----:B---3--:R-:W-:Y:S01]  /*6c40*/  VIADD R25, R13, 0x6 ;  /* 0x000000060d197836 */ /* 0x008fe20000000000 */
[----:B----4-:R1:W-:Y:S11]  /*6c50*/  @!P1 STG.E desc[UR10][R16.64], R27 ;  /* 0x0000001b10009986 */ /* 0x0103f6000c10190a */
[----:B------:R-:W3:Y:S01]  /*6c60*/  @!P2 LDG.E R29, desc[UR10][R20.64+0x4] ;  /* 0x0000040a141da981 */ /* 0x000ee2000c1e1900 */
[----:B------:R-:W-:Y:S01]  /*6c70*/  ISETP.GT.AND P1, PT, R25, UR4, PT ;  /* 0x0000000419007c0c */ /* 0x000fe2000bf24270 */
[----:B0-----:R-:W-:-:S03]  /*6c80*/  @!P2 IMAD.WIDE.U32 R22, R10, 0x4, R8 ;  /* 0x000000040a16a825 */ /* 0x001fc600078e0008 */
[----:B------:R-:W-:Y:S02]  /*6c90*/  ISETP.LT.OR P1, PT, R25, 0x1, P1 ;  /* 0x000000011900780c */ /* 0x000fe40000f21670 */
[----:B------:R-:W-:Y:S01]  /*6ca0*/  IADD3 R10, PT, PT, R13, 0x7, RZ ;  /* 0x000000070d0a7810 */ /* 0x000fe20007ffe0ff */
[----:B---3--:R0:W-:Y:S10]  /*6cb0*/  @!P2 STG.E desc[UR10][R22.64], R29 ;  /* 0x0000001d1600a986 */ /* 0x0081f4000c10190a */
[----:B------:R-:W3:Y:S01]  /*6cc0*/  @!P1 LDG.E R15, desc[UR10][R20.64+0x8] ;  /* 0x0000080a140f9981 */ /* 0x000ee2000c1e1900 */
[----:B------:R-:W-:Y:S01]  /*6cd0*/  ISETP.GT.AND P2, PT, R10, UR4, PT ;  /* 0x000000040a007c0c */ /* 0x000fe2000bf44270 */
[----:B------:R-:W-:-:S03]  /*6ce0*/  @!P1 IMAD.WIDE.U32 R24, R25, 0x4, R8 ;  /* 0x0000000419189825 */ /* 0x000fc600078e0008 */
[----:B------:R-:W-:Y:S02]  /*6cf0*/  ISETP.LT.OR P2, PT, R10, 0x1, P2 ;  /* 0x000000010a00780c */ /* 0x000fe40001741670 */
[----:B------:R-:W-:Y:S01]  /*6d00*/  IADD3 R12, PT, PT, R2, 0x8, R11 ;  /* 0x00000008020c7810 */ /* 0x000fe20007ffe00b */
[----:B---3--:R3:W-:Y:S10]  /*6d10*/  @!P1 STG.E desc[UR10][R24.64], R15 ;  /* 0x0000000f18009986 */ /* 0x0087f4000c10190a */
[----:B-1----:R-:W4:Y:S01]  /*6d20*/  @!P2 LDG.E R27, desc[UR10][R20.64+0xc] ;  /* 0x00000c0a141ba981 */ /* 0x002f22000c1e1900 */
[C---:B------:R-:W-:Y:S01]  /*6d30*/  ISETP.GT.AND P1, PT, R12.reuse, UR4, PT ;  /* 0x000000040c007c0c */ /* 0x040fe2000bf24270 */
[----:B------:R-:W-:-:S02]  /*6d40*/  VIADD R17, R12, UR8 ;  /* 0x000000080c117c36 */ /* 0x000fc40008000000 */
[----:B0-----:R-:W-:Y:S01]  /*6d50*/  @!P2 IMAD.WIDE.U32 R22, R10, 0x4, R8 ;  /* 0x000000040a16a825 */ /* 0x001fe200078e0008 */
        /* <DEDUP_REMOVED lines=22> */
[----:B-1----:R-:W4:Y:S01]  /*6ec0*/  @!P2 LDG.E R29, desc[UR10][R16.64+0xc] ;  /* 0x00000c0a101da981 */ /* 0x002f22000c1e1900 */
[----:B------:R-:W-:Y:S01]  /*6ed0*/  ISETP.GT.AND P1, PT, R12, UR4, PT ;  /* 0x000000040c007c0c */ /* 0x000fe2000bf24270 */
[----:B0-----:R-:W-:Y:S01]  /*6ee0*/  @!P2 IMAD.WIDE.U32 R22, R10, 0x4, R8 ;  /* 0x000000040a16a825 */ /* 0x001fe200078e0008 */
[----:B------:R-:W-:-:S02]  /*6ef0*/  IADD3 R21, PT, PT, R12, UR8, RZ ;  /* 0x000000080c157c10 */ /* 0x000fc4000fffe0ff */
        /* <DEDUP_REMOVED lines=12> */
[----:B0-----:R-:W-:-:S03]  /*6fc0*/  @!P2 IMAD.WIDE.U32 R22, R10, 0x4, R8 ;  /* 0x000000040a16a825 */ /* 0x001fc600078e0008 */
[C---:B------:R-:W-:Y:S01]  /*6fd0*/  ISETP.LT.OR P1, PT, R12.reuse, 0x1, P1 ;  /* 0x000000010c00780c */ /* 0x040fe20000f21670 */
[----:B------:R-:W-:Y:S01]  /*6fe0*/  VIADD R29, R13, 0xf ;  /* 0x0000000f0d1d7836 */ /* 0x000fe20000000000 */
[----:B---3--:R0:W-:Y:S11]  /*6ff0*/  @!P2 STG.E desc[UR10][R22.64], R25 ;  /* 0x000000191600a986 */ /* 0x0081f6000c10190a */
[----:B------:R-:W3:Y:S01]  /*7000*/  @!P1 LDG.E R27, desc[UR10][R20.64+0x8] ;  /* 0x0000080a141b9981 */ /* 0x000ee2000c1e1900 */
[----:B------:R-:W-:Y:S01]  /*7010*/  ISETP.GT.AND P2, PT, R29, UR4, PT ;  /* 0x000000041d007c0c */ /* 0x000fe2000bf44270 */
[----:B------:R-:W-:-:S03]  /*7020*/  @!P1 IMAD.WIDE.U32 R12, R12, 0x4, R8 ;  /* 0x000000040c0c9825 */ /* 0x000fc600078e0008 */
[C---:B------:R-:W-:Y:S02]  /*7030*/  ISETP.LT.OR P2, PT, R29.reuse, 0x1, P2 ;  /* 0x000000011d00780c */ /* 0x040fe40001741670 */
[----:B---3--:R0:W-:Y:S11]  /*7040*/  @!P1 STG.E desc[UR10][R12.64], R27 ;  /* 0x0000001b0c009986 */ /* 0x0081f6000c10190a */
[----:B-1----:R-:W3:Y:S01]  /*7050*/  @!P2 LDG.E R15, desc[UR10][R20.64+0xc] ;  /* 0x00000c0a140fa981 */ /* 0x002ee2000c1e1900 */
[----:B------:R-:W-:Y:S01]  /*7060*/  @!P2 IMAD.WIDE.U32 R16, R29, 0x4, R8 ;  /* 0x000000041d10a825 */ /* 0x000fe200078e0008 */
[----:B------:R-:W-:-:S03]  /*7070*/  IADD3 R11, PT, PT, R11, 0x10, RZ ;  /* 0x000000100b0b7810 */ /* 0x000fc60007ffe0ff */
[----:B------:R-:W-:-:S05]  /*7080*/  VIADD R3, R3, 0x10 ;  /* 0x0000001003037836 */ /* 0x000fca0000000000 */
[----:B------:R-:W-:Y:S01]  /*7090*/  ISETP.GE.AND P1, PT, R3, -0xc, PT ;  /* 0xfffffff40300780c */ /* 0x000fe20003f26270 */
[----:B---3--:R0:W-:-:S12]  /*70a0*/  @!P2 STG.E desc[UR10][R16.64], R15 ;  /* 0x0000000f1000a986 */ /* 0x0081d8000c10190a */
[----:B------:R-:W-:Y:S05]  /*70b0*/  @!P1 BRA `(.L_x_546) ;  /* 0xfffffff800509947 */ /* 0x000fea000383ffff */
.L_x_545:
[----:B------:R-:W-:-:S05]  /*70c0*/  IMAD.MOV R8, RZ, RZ, -R3 ;  /* 0x000000ffff087224 */ /* 0x000fca00078e0a03 */
[----:B------:R-:W-:-:S13]  /*70d0*/  ISETP.GT.AND P1, PT, R8, 0x4, PT ;  /* 0x000000040800780c */ /* 0x000fda0003f24270 */
[----:B------:R-:W-:Y:S05]  /*70e0*/  @!P1 BRA `(.L_x_547) ;  /* 0x0000000000e89947 */ /* 0x000fea0003800000 */
[----:B------:R-:W3:Y:S01]  /*70f0*/  LDC.64 R8, c[0x0][0x388] ;  /* 0x0000e200ff087b82 */ /* 0x000ee20000000a00 */
[----:B0-----:R-:W-:-:S04]  /*7100*/  IMAD.IADD R23, R2, 0x1, R11 ;  /* 0x0000000102177824 */ /* 0x001fc800078e020b */
[C---:B------:R-:W-:Y:S01]  /*7110*/  VIADD R17, R23.reuse, UR8 ;  /* 0x0000000817117c36 */ /* 0x040fe20008000000 */
[----:B------:R-:W-:-:S04]  /*7120*/  ISETP.GT.AND P0, PT, R23, UR4, PT ;  /* 0x0000000417007c0c */ /* 0x000fc8000bf04270 */
[----:B------:R-:W-:Y:S01]  /*7130*/  ISETP.LT.OR P0, PT, R23, 0x1, P0 ;  /* 0x000000011700780c */ /* 0x000fe20000701670 */
[----:B---3--:R-:W-:-:S12]  /*7140*/  IMAD.WIDE R16, R17, 0x4, R8 ;  /* 0x0000000411107825 */ /* 0x008fd800078e0208 */
[----:B-1----:R-:W3:Y:S01]  /*7150*/  @!P0 LDG.E R15, desc[UR10][R16.64] ;  /* 0x0000000a100f8981 */ /* 0x002ee2000c1e1900 */
[C---:B------:R-:W-:Y:S02]  /*7160*/  VIADD R21, R23.reuse, 0x1 ;  /* 0x0000000117157836 */ /* 0x040fe40000000000 */
        /* <DEDUP_REMOVED lines=14> */
[----:B------:R-:W-:Y:S01]  /*7250*/  ISETP.LT.OR P1, PT, R10, 0x1, P1 ;  /* 0x000000010a00780c */ /* 0x000fe20000f21670 */
[----:B------:R-:W-:-:S04]  /*7260*/  VIADD R11, R11, 0x4 ;  /* 0x000000040b0b7836 */ /* 0x000fc80000000000 */
[----:B------:R-:W-:Y:S01]  /*7270*/  IMAD.IADD R29, R2, 0x1, R11 ;  /* 0x00000001021d7824 */ /* 0x000fe200078e020b */
[----:B---3--:R3:W-:Y:S07]  /*7280*/  @!P0 STG.E desc[UR10][R22.64], R27 ;  /* 0x0000001b16008986 */ /* 0x0087ee000c10190a */
[----:B0-----:R-:W4:Y:S01]  /*7290*/  @!P1 LDG.E R15, desc[UR10][R16.64+0xc] ;  /* 0x00000c0a100f9981 */ /* 0x001f22000c1e1900 */
[C---:B------:R-:W-:Y:S01]  /*72a0*/  ISETP.GT.AND P0, PT, R29.reuse, UR4, PT ;  /* 0x000000041d007c0c */ /* 0x040fe2000bf04270 */
[----:B------:R-:W-:-:S02]  /*72b0*/  VIADD R13, R29, UR8 ;  /* 0x000000081d0d7c36 */ /* 0x000fc40008000000 */
[----:B-1----:R-:W-:Y:S01]  /*72c0*/  @!P1 IMAD.WIDE.U32 R20, R10, 0x4, R8 ;  /* 0x000000040a149825 */ /* 0x002fe200078e0008 */
[----:B------:R-:W-:-:S03]  /*72d0*/  ISETP.LT.OR P0, PT, R29, 0x1, P0 ;  /* 0x000000011d00780c */ /* 0x000fc60000701670 */
[--C-:B------:R-:W-:Y:S01]  /*72e0*/  IMAD.WIDE R12, R13, 0x4, R8.reuse ;  /* 0x000000040d0c7825 */ /* 0x100fe200078e0208 */
[----:B---3--:R-:W-:Y:S01]  /*72f0*/  IADD3 R27, PT, PT, R29, 0x1, RZ ;  /* 0x000000011d1b7810 */ /* 0x008fe20007ffe0ff */
[----:B----4-:R0:W-:Y:S08]  /*7300*/  @!P1 STG.E desc[UR10][R20.64], R15 ;  /* 0x0000000f14009986 */ /* 0x0101f0000c10190a */
[----:B------:R-:W3:Y:S01]  /*7310*/  @!P0 LDG.E R25, desc[UR10][R12.64] ;  /* 0x0000000a0c198981 */ /* 0x000ee2000c1e1900 */
[----:B------:R-:W-:Y:S01]  /*7320*/  ISETP.GT.AND P1, PT, R27, UR4, PT ;  /* 0x000000041b007c0c */ /* 0x000fe2000bf24270 */
[----:B------:R-:W-:-:S03]  /*7330*/  @!P0 IMAD.WIDE.U32 R16, R29, 0x4, R8 ;  /* 0x000000041d108825 */ /* 0x000fc600078e0008 */
[C---:B------:R-:W-:Y:S01]  /*7340*/  ISETP.GT.U32.OR P1, PT, R29.reuse, 0x7ffffffe, P1 ;  /* 0x7ffffffe1d00780c */ /* 0x040fe20000f24470 */
[----:B------:R-:W-:Y:S01]  /*7350*/  VIADD R10, R29, 0x2 ;  /* 0x000000021d0a7836 */ /* 0x000fe20000000000 */
[----:B---3--:R1:W-:Y:S11]  /*7360*/  @!P0 STG.E desc[UR10][R16.64], R25 ;  /* 0x0000001910008986 */ /* 0x0083f6000c10190a */
[----:B------:R-:W3:Y:S01]  /*7370*/  @!P1 LDG.E R23, desc[UR10][R12.64+0x4] ;  /* 0x0000040a0c179981 */ /* 0x000ee2000c1e1900 */
[----:B------:R-:W-:Y:S01]  /*7380*/  ISETP.GT.AND P0, PT, R10, UR4, PT ;  /* 0x000000040a007c0c */ /* 0x000fe2000bf04270 */
[----:B0-----:R-:W-:-:S03]  /*7390*/  @!P1 IMAD.WIDE.U32 R20, R27, 0x4, R8 ;  /* 0x000000041b149825 */ /* 0x001fc600078e0008 */
[C---:B------:R-:W-:Y:S01]  /*73a0*/  ISETP.LT.OR P0, PT, R10.reuse, 0x1, P0 ;  /* 0x000000010a00780c */ /* 0x040fe20000701670 */
[----:B------:R-:W-:Y:S01]  /*73b0*/  VIADD R29, R29, 0x3 ;  /* 0x000000031d1d7836 */ /* 0x000fe20000000000 */
[----:B---3--:R3:W-:Y:S11]  /*73c0*/  @!P1 STG.E desc[UR10][R20.64], R23 ;  /* 0x0000001714009986 */ /* 0x0087f6000c10190a */
[----:B------:R-:W4:Y:S01]  /*73d0*/  @!P0 LDG.E R15, desc[UR10][R12.64+0x8] ;  /* 0x0000080a0c0f8981 */ /* 0x000f22000c1e1900 */
[----:B------:R-:W-:Y:S01]  /*73e0*/  ISETP.GT.AND P1, PT, R29, UR4, PT ;  /* 0x000000041d007c0c */ /* 0x000fe2000bf24270 */
[----:B-1----:R-:W-:-:S03]  /*73f0*/  @!P0 IMAD.WIDE.U32 R16, R10, 0x4, R8 ;  /* 0x000000040a108825 */ /* 0x002fc600078e0008 */
[C---:B------:R-:W-:Y:S02]  /*7400*/  ISETP.LT.OR P1, PT, R29.reuse, 0x1, P1 ;  /* 0x000000011d00780c */ /* 0x040fe40000f21670 */
[----:B----4-:R3:W-:Y:S11]  /*7410*/  @!P0 STG.E desc[UR10][R16.64], R15 ;  /* 0x0000000f10008986 */ /* 0x0107f6000c10190a */
[----:B------:R-:W4:Y:S01]  /*7420*/  @!P1 LDG.E R25, desc[UR10][R12.64+0xc] ;  /* 0x00000c0a0c199981 */ /* 0x000f22000c1e1900 */
[----:B------:R-:W-:Y:S01]  /*7430*/  @!P1 IMAD.WIDE.U32 R8, R29, 0x4, R8 ;  /* 0x000000041d089825 */ /* 0x000fe200078e0008 */
[----:B------:R-:W-:-:S02]  /*7440*/  PLOP3.LUT P0, PT, PT, PT, PT, 0x8, 0x80 ;  /* 0x000000000080781c */ /* 0x000fc40003f0e170 */
[----:B------:R-:W-:Y:S01]  /*7450*/  IADD3 R11, PT, PT, R11, 0x4, RZ ;  /* 0x000000040b0b7810 */ /* 0x000fe20007ffe0ff */
[----:B------:R-:W-:-:S04]  /*7460*/  VIADD R3, R3, 0x4 ;  /* 0x0000000403037836 */ /* 0x000fc80000000000 */
[----:B------:R-:W-:Y:S01]  /*7470*/  VIADD R3, R3, 0x4 ;  /* 0x0000000403037836 */ /* 0x000fe20000000000 */
[----:B----4-:R3:W-:Y:S06]  /*7480*/  @!P1 STG.E desc[UR10][R8.64], R25 ;  /* 0x0000001908009986 */ /* 0x0107ec000c10190a */
.L_x_547:
[----:B------:R-:W-:-:S13]  /*7490*/  ISETP.EQ.AND P1, PT, R3, RZ, PT ;  /* 0x000000ff0300720c */ /* 0x000fda0003f22270 */
[----:B------:R-:W-:Y:S05]  /*74a0*/  @!P0 BRA P1, `(.L_x_543) ;  /* 0x0000000000788947 */ /* 0x000fea0000800000 */
.L_x_544:
[----:B01-34-:R-:W-:-:S04]  /*74b0*/  IMAD.IADD R21, R2, 0x1, R11 ;  /* 0x0000000102157824 */ /* 0x01bfc800078e020b */
[C---:B------:R-:W-:Y:S01]  /*74c0*/  VIADD R9, R21.reuse, UR8 ;  /* 0x0000000815097c36 */ /* 0x040fe20008000000 */
[----:B------:R-:W-:-:S03]  /*74d0*/  ISETP.GT.AND P0, PT, R21, UR5, PT ;  /* 0x0000000515007c0c */ /* 0x000fc6000bf04270 */
[----:B--2---:R-:W-:Y:S01]  /*74e0*/  IMAD.WIDE R8, R9, 0x4, R6 ;  /* 0x0000000409087825 */ /* 0x004fe200078e0206 */
        /* <DEDUP_REMOVED lines=26> */
.L_x_543:
[----:B------:R-:W-:-:S13]  /*7690*/  ISETP.NE.AND P0, PT, R0, RZ, PT ;  /* 0x000000ff0000720c */ /* 0x000fda0003f05270 */
[----:B------:R-:W-:Y:S05]  /*76a0*/  @!P0 BRA `(.L_x_535) ;  /* 0x0000000000408947 */ /* 0x000fea0003800000 */
[----:B------:R-:W-:Y:S01]  /*76b0*/  IMAD.MOV R0, RZ, RZ, -R0 ;  /* 0x000000ffff007224 */ /* 0x000fe200078e0a00 */
[----:B------:R-:W0:Y:S01]  /*76c0*/  LDCU UR4, c[0x3][URZ] ;  /* 0x00c00000ff0477ac */ /* 0x000e220008000800 */
[----:B------:R-:W-:-:S05]  /*76d0*/  NOP ;  /* 0x0000000000007918 */ /* 0x000fca0000000000 */
.L_x_548:
        /* <DEDUP_REMOVED lines=13> */
.L_x_535:
[----:B------:R-:W-:-:S13]  /*77b0*/  ISETP.GT.U32.AND P0, PT, R14, 0x7ffffffe, PT ;  /* 0x7ffffffe0e00780c */ /* 0x000fda0003f04070 */
[----:B------:R-:W-:Y:S05]  /*77c0*/  @P0 BRA `(.L_x_549) ;  /* 0x0000000400c80947 */ /* 0x000fea0003800000 */
[----:B------:R-:W-:Y:S01]  /*77d0*/  ISETP.GE.U32.AND P0, PT, R14, 0x3, PT ;  /* 0x000000030e00780c */ /* 0x000fe20003f06070 */
[----:B------:R-:W-:Y:S01]  /*77e0*/  IMAD.MOV.U32 R0, RZ, RZ, RZ ;  /* 0x000000ffff007224 */ /* 0x000fe200078e00ff */
[----:B------:R-:W-:-:S11]  /*77f0*/  LOP3.LUT R5, R19, 0x3, RZ, 0xc0, !PT ;  /* 0x0000000313057812 */ /* 0x000fd600078ec0ff */
[----:B------:R-:W-:Y:S05]  /*7800*/  @!P0 BRA `(.L_x_550) ;  /* 0x0000000400408947 */ /* 0x000fea0003800000 */
[----:B------:R-:W5:Y:S01]  /*7810*/  LDCU UR5, c[0x3][URZ] ;  /* 0x00c00000ff0577ac */ /* 0x000f620008000800 */
[----:B---3--:R-:W3:Y:S01]  /*7820*/  LDC R8, c[0x3][RZ] ;  /* 0x00c00000ff087b82 */ /* 0x008ee20000000800 */
[----:B------:R-:W-:Y:S01]  /*7830*/  LOP3.LUT R0, R19, 0xfffffffc, RZ, 0xc0, !PT ;  /* 0xfffffffc13007812 */ /* 0x000fe200078ec0ff */
[----:B01--4-:R-:W-:Y:S01]  /*7840*/  IMAD.MOV.U32 R12, RZ, RZ, 0x4 ;  /* 0x00000004ff0c7424 */ /* 0x013fe200078e00ff */
[----:B------:R-:W0:Y:S01]  /*7850*/  LDCU UR15, c[0x3][URZ] ;  /* 0x00c00000ff0f77ac */ /* 0x000e220008000800 */
[----:B------:R-:W-:-:S04]  /*7860*/  UMOV UR4, 0x3 ;  /* 0x0000000300047882 */ /* 0x000fc80000000000 */
[----:B------:R-:W1:Y:S08]  /*7870*/  LDC R10, c[0x0][0x380] ;  /* 0x0000e000ff0a7b82 */ /* 0x000e700000000800 */
[----:B------:R-:W4:Y:S01]  /*7880*/  LDC.64 R2, c[0x0][0x388] ;  /* 0x0000e200ff027b82 */ /* 0x000f220000000a00 */
[----:B-----5:R-:W-:Y:S02]  /*7890*/  ULEA UR8, UR5, 0x4, 0x1 ;  /* 0x0000000405087891 */ /* 0x020fe4000f8e08ff */
[----:B------:R-:W-:-:S02]  /*78a0*/  USHF.L.U32 UR9, UR5, 0x2, URZ ;  /* 0x0000000205097899 */ /* 0x000fc400080006ff */
[----:B------:R-:W-:Y:S01]  /*78b0*/  UIMAD UR4, UR5, UR4, 0x6 ;  /* 0x00000006050474a4 */ /* 0x000fe2000f8e0204 */
[----:B0-----:R-:W-:Y:S01]  /*78c0*/  MOV R9, UR15 ;  /* 0x0000000f00097c02 */ /* 0x001fe20008000f00 */
[----:B------:R-:W-:Y:S01]  /*78d0*/  IMAD.U32 R11, RZ, RZ, UR8 ;  /* 0x00000008ff0b7e24 */ /* 0x000fe2000f8e00ff */
[----:B--2---:R-:W0:Y:S01]  /*78e0*/  LDC.64 R6, c[0x0][0x388] ;  /* 0x0000e200ff067b82 */ /* 0x004e220000000a00 */
[----:B------:R-:W-:Y:S01]  /*78f0*/  IMAD.U32 R18, RZ, RZ, UR9 ;  /* 0x00000009ff127e24 */ /* 0x000fe2000f8e00ff */
[----:B------:R-:W-:Y:S01]  /*7900*/  USHF.R.S32.HI UR5, URZ, 0x1f, UR5 ;  /* 0x0000001fff057899 */ /* 0x000fe20008011405 */
[----:B------:R-:W-:Y:S01]  /*7910*/  IMAD.U32 R13, RZ, RZ, UR4 ;  /* 0x00000004ff0d7e24 */ /* 0x000fe2000f8e00ff */
[----:B------:R-:W-:Y:S01]  /*7920*/  UIADD3 UR14, UPT, UPT, UR9, 0x8, URZ ;  /* 0x00000008090e7890 */ /* 0x000fe2000fffe0ff */
[----:B------:R-:W-:-:S11]  /*7930*/  UMOV UR4, URZ ;  /* 0x000000ff00047c82 */ /* 0x000fd60008000000 */
.L_x_555:
[C---:B---3--:R-:W-:Y:S01]  /*7940*/  ISETP.LT.AND P0, PT, R8.reuse, UR4, PT ;  /* 0x0000000408007c0c */ /* 0x048fe2000bf01270 */
[----:B------:R-:W-:Y:S02]  /*7950*/  UIADD3 UR8, UPT, UPT, UR4, 0x2, URZ ;  /* 0x0000000204087890 */ /* 0x000fe4000fffe0ff */
[C---:B------:R-:W-:Y:S01]  /*7960*/  ISETP.LE.AND P1, PT, R8.reuse, UR4, PT ;  /* 0x0000000408007c0c */ /* 0x040fe2000bf23270 */
[----:B------:R-:W-:Y:S02]  /*7970*/  UIADD3 UR9, UPT, UPT, UR4, 0x3, URZ ;  /* 0x0000000304097890 */ /* 0x000fe4000fffe0ff */
[----:B------:R-:W-:Y:S02]  /*7980*/  ISETP.EQ.OR P0, PT, RZ, UR4, P0 ;  /* 0x00000004ff007c0c */ /* 0x000fe40008702670 */
[C---:B------:R-:W-:Y:S02]  /*7990*/  ISETP.LT.AND P2, PT, R8.reuse, UR8, PT ;  /* 0x0000000808007c0c */ /* 0x040fe4000bf41270 */
[----:B------:R-:W-:-:S09]  /*79a0*/  ISETP.LT.AND P3, PT, R8, UR9, PT ;  /* 0x0000000908007c0c */ /* 0x000fd2000bf61270 */
[----:B0-2---:R-:W-:Y:S05]  /*79b0*/  @P0 BRA `(.L_x_551) ;  /* 0x00000000002c0947 */ /* 0x005fea0003800000 */
[----:B----4-:R-:W-:-:S06]  /*79c0*/  IMAD.WIDE R16, R9, 0x4, R2 ;  /* 0x0000000409107825 */ /* 0x010fcc00078e0202 */
[----:B------:R-:W2:Y:S01]  /*79d0*/  LDG.E R16, desc[UR10][R16.64] ;  /* 0x0000000a10107981 */ /* 0x000ea2000c1e1900 */
[----:B-1----:R-:W-:Y:S01]  /*79e0*/  ISETP.NE.AND P4, PT, R10, 0x1, PT ;  /* 0x000000010a00780c */ /* 0x002fe20003f85270 */
[----:B------:R-:W-:-:S05]  /*79f0*/  VIADD R15, R12, 0xfffffffc ;  /* 0xfffffffc0c0f7836 */ /* 0x000fca0000000000 */
[----:B------:R-:W-:-:S04]  /*7a00*/  IADD3 R20, P0, PT, R15, R8, RZ ;  /* 0x000000080f147210 */ /* 0x000fc80007f1e0ff */
[----:B------:R-:W-:Y:S02]  /*7a10*/  LEA.HI.X.SX32 R15, R15, UR5, 0x1, P0 ;  /* 0x000000050f0f7c11 */ /* 0x000fe400080f0eff */
[----:B0-----:R-:W-:-:S04]  /*7a20*/  LEA R14, P0, R20, R6, 0x2 ;  /* 0x00000006140e7211 */ /* 0x001fc800078010ff */
[----:B------:R-:W-:Y:S01]  /*7a30*/  LEA.HI.X R15, R20, R7, R15, 0x2, P0 ;  /* 0x00000007140f7211 */ /* 0x000fe200000f140f */
[----:B--2---:R-:W-:Y:S01]  /*7a40*/  @!P4 FADD R19, -R16, -RZ ;  /* 0x800000ff1013c221 */ /* 0x004fe20000000100 */
[----:B------:R-:W-:-:S05]  /*7a50*/  @P4 MOV R19, R16 ;  /* 0x0000001000134202 */ /* 0x000fca0000000f00 */
[----:B------:R2:W-:Y:S02]  /*7a60*/  STG.E desc[UR10][R14.64+0x4], R19 ;  /* 0x000004130e007986 */ /* 0x0005e4000c10190a */
.L_x_551:
[----:B------:R-:W-:Y:S05]  /*7a70*/  @P1 BRA `(.L_x_552) ;  /* 0x00000000002c1947 */ /* 0x000fea0003800000 */
[----:B------:R-:W-:-:S04]  /*7a80*/  VIADD R17, R11, 0xfffffffe ;  /* 0xfffffffe0b117836 */ /* 0x000fc80000000000 */
[----:B----4-:R-:W-:-:S06]  /*7a90*/  IMAD.WIDE R16, R17, 0x4, R2 ;  /* 0x0000000411107825 */ /* 0x010fcc00078e0202 */
[----:B------:R-:W3:Y:S01]  /*7aa0*/  LDG.E R16, desc[UR10][R16.64] ;  /* 0x0000000a10107981 */ /* 0x000ee2000c1e1900 */
[----:B--2---:R-:W-:Y:S01]  /*7ab0*/  VIADD R15, R9, 0x2 ;  /* 0x00000002090f7836 */ /* 0x004fe20000000000 */
[----:B-1----:R-:W-:-:S04]  /*7ac0*/  ISETP.NE.AND P1, PT, R10, 0x1, PT ;  /* 0x000000010a00780c */ /* 0x002fc80003f25270 */
[----:B------:R-:W-:-:S04]  /*7ad0*/  IADD3 R19, P0, PT, R15, R8, RZ ;  /* 0x000000080f137210 */ /* 0x000fc80007f1e0ff */
[----:B------:R-:W-:Y:S02]  /*7ae0*/  LEA.HI.X.SX32 R20, R15, UR5, 0x1, P0 ;  /* 0x000000050f147c11 */ /* 0x000fe400080f0eff */
[----:B0-----:R-:W-:-:S04]  /*7af0*/  LEA R14, P0, R19, R6, 0x2 ;  /* 0x00000006130e7211 */ /* 0x001fc800078010ff */
[----:B------:R-:W-:Y:S01]  /*7b00*/  LEA.HI.X R15, R19, R7, R20, 0x2, P0 ;  /* 0x00000007130f7211 */ /* 0x000fe200000f1414 */
[----:B---3--:R-:W-:-:S05]  /*7b10*/  @!P1 FADD R16, -R16, -RZ ;  /* 0x800000ff10109221 */ /* 0x008fca0000000100 */
[----:B------:R3:W-:Y:S03]  /*7b20*/  STG.E desc[UR10][R14.64+0x4], R16 ;  /* 0x000004100e007986 */ /* 0x0007e6000c10190a */
.L_x_552:
[----:B------:R-:W-:Y:S05]  /*7b30*/  @P2 BRA `(.L_x_553) ;  /* 0x0000000000282947 */ /* 0x000fea0003800000 */
[----:B------:R-:W-:-:S04]  /*7b40*/  VIADD R17, R13, 0xfffffffe ;  /* 0xfffffffe0d117836 */ /* 0x000fc80000000000 */
[----:B---34-:R-:W-:-:S06]  /*7b50*/  IMAD.WIDE R16, R17, 0x4, R2 ;  /* 0x0000000411107825 */ /* 0x018fcc00078e0202 */
[----:B------:R-:W3:Y:S01]  /*7b60*/  LDG.E R16, desc[UR10][R16.64] ;  /* 0x0000000a10107981 */ /* 0x000ee2000c1e1900 */
[----:B-1----:R-:W-:Y:S02]  /*7b70*/  ISETP.NE.AND P1, PT, R10, 0x1, PT ;  /* 0x000000010a00780c */ /* 0x002fe40003f25270 */
[----:B--2---:R-:W-:-:S04]  /*7b80*/  IADD3 R15, P0, PT, R11, R8, RZ ;  /* 0x000000080b0f7210 */ /* 0x004fc80007f1e0ff */
[----:B------:R-:W-:Y:S02]  /*7b90*/  LEA.HI.X.SX32 R20, R11, UR5, 0x1, P0 ;  /* 0x000000050b147c11 */ /* 0x000fe400080f0eff */
[----:B0-----:R-:W-:-:S04]  /*7ba0*/  LEA R14, P0, R15, R6, 0x2 ;  /* 0x000000060f0e7211 */ /* 0x001fc800078010ff */
[----:B------:R-:W-:Y:S01]  /*7bb0*/  LEA.HI.X R15, R15, R7, R20, 0x2, P0 ;  /* 0x000000070f0f7211 */ /* 0x000fe200000f1414 */
[----:B---3--:R-:W-:-:S05]  /*7bc0*/  @!P1 FADD R16, -R16, -RZ ;  /* 0x800000ff10109221 */ /* 0x008fca0000000100 */
[----:B------:R0:W-:Y:S03]  /*7bd0*/  STG.E desc[UR10][R14.64+0x4], R16 ;  /* 0x000004100e007986 */ /* 0x0001e6000c10190a */
.L_x_553:
[----:B------:R-:W-:Y:S05]  /*7be0*/  @P3 BRA `(.L_x_554) ;  /* 0x0000000000283947 */ /* 0x000fea0003800000 */
[----:B------:R-:W-:-:S04]  /*7bf0*/  VIADD R17, R18, 0x6 ;  /* 0x0000000612117836 */ /* 0x000fc80000000000 */
[----:B0--34-:R-:W-:-:S06]  /*7c00*/  IMAD.WIDE R16, R17, 0x4, R2 ;  /* 0x0000000411107825 */ /* 0x019fcc00078e0202 */
[----:B------:R-:W3:Y:S01]  /*7c10*/  LDG.E R16, desc[UR10][R16.64] ;  /* 0x0000000a10107981 */ /* 0x000ee2000c1e1900 */
[----:B-1----:R-:W-:Y:S02]  /*7c20*/  ISETP.NE.AND P1, PT, R10, 0x1, PT ;  /* 0x000000010a00780c */ /* 0x002fe40003f25270 */
[----:B--2---:R-:W-:-:S04]  /*7c30*/  IADD3 R15, P0, PT, R13, R8, RZ ;  /* 0x000000080d0f7210 */ /* 0x004fc80007f1e0ff */
[----:B------:R-:W-:Y:S02]  /*7c40*/  LEA.HI.X.SX32 R20, R13, UR5, 0x1, P0 ;  /* 0x000000050d147c11 */ /* 0x000fe400080f0eff */
[----:B------:R-:W-:-:S04]  /*7c50*/  LEA R14, P0, R15, R6, 0x2 ;  /* 0x000000060f0e7211 */ /* 0x000fc800078010ff */
[----:B------:R-:W-:Y:S01]  /*7c60*/  LEA.HI.X R15, R15, R7, R20, 0x2, P0 ;  /* 0x000000070f0f7211 */ /* 0x000fe200000f1414 */
[----:B---3--:R-:W-:-:S05]  /*7c70*/  @!P1 FADD R16, -R16, -RZ ;  /* 0x800000ff10109221 */ /* 0x008fca0000000100 */
[----:B------:R0:W-:Y:S03]  /*7c80*/  STG.E desc[UR10][R14.64+0x4], R16 ;  /* 0x000004100e007986 */ /* 0x0001e6000c10190a */
.L_x_554:
[----:B------:R-:W-:Y:S01]  /*7c90*/  UIADD3 UR4, UPT, UPT, UR4, 0x4, URZ ;  /* 0x0000000404047890 */ /* 0x000fe2000fffe0ff */
[----:B------:R-:W-:Y:S01]  /*7ca0*/  IADD3 R11, PT, PT, R11, UR14, RZ ;  /* 0x0000000e0b0b7c10 */ /* 0x000fe2000fffe0ff */
[----:B------:R-:W-:Y:S02]  /*7cb0*/  VIADD R9, R9, UR14 ;  /* 0x0000000e09097c36 */ /* 0x000fe40008000000 */
[----:B------:R-:W-:Y:S02]  /*7cc0*/  VIADD R13, R13, UR14 ;  /* 0x0000000e0d0d7c36 */ /* 0x000fe40008000000 */
[----:B------:R-:W-:Y:S01]  /*7cd0*/  ISETP.NE.AND P0, PT, R0, UR4, PT ;  /* 0x0000000400007c0c */ /* 0x000fe2000bf05270 */
[----:B------:R-:W-:Y:S02]  /*7ce0*/  VIADD R18, R18, UR14 ;  /* 0x0000000e12127c36 */ /* 0x000fe40008000000 */
[----:B------:R-:W-:-:S10]  /*7cf0*/  VIADD R12, R12, UR14 ;  /* 0x0000000e0c0c7c36 */ /* 0x000fd40008000000 */
[----:B------:R-:W-:Y:S05]  /*7d00*/  @P0 BRA `(.L_x_555) ;  /* 0xfffffffc000c0947 */ /* 0x000fea000383ffff */
.L_x_550:
[----:B------:R-:W-:-:S13]  /*7d10*/  ISETP.NE.AND P0, PT, R5, RZ, PT ;  /* 0x000000ff0500720c */ /* 0x000fda0003f05270 */
[----:B------:R-:W-:Y:S05]  /*7d20*/  @!P0 BRA `(.L_x_549) ;  /* 0x0000000000708947 */ /* 0x000fea0003800000 */
[----:B01234-:R-:W0:Y:S01]  /*7d30*/  LDC R15, c[0x3][RZ] ;  /* 0x00c00000ff0f7b82 */ /* 0x01fe220000000800 */
[----:B------:R-:W-:-:S07]  /*7d40*/  IMAD.MOV R13, RZ, RZ, -R5 ;  /* 0x000000ffff0d7224 */ /* 0x000fce00078e0a05 */
[----:B------:R-:W1:Y:S08]  /*7d50*/  LDC R19, c[0x3][RZ] ;  /* 0x00c00000ff137b82 */ /* 0x000e700000000800 */
[----:B------:R-:W2:Y:S08]  /*7d60*/  LDC R16, c[0x0][0x380] ;  /* 0x0000e000ff107b82 */ /* 0x000eb00000000800 */
[----:B------:R-:W3:Y:S01]  /*7d70*/  LDC.64 R2, c[0x0][0x388] ;  /* 0x0000e200ff027b82 */ /* 0x000ee20000000a00 */
[----:B0-----:R-:W-:-:S05]  /*7d80*/  IADD3 R17, PT, PT, R15, 0x2, RZ ;  /* 0x000000020f117810 */ /* 0x001fca0007ffe0ff */
[----:B------:R-:W-:Y:S02]  /*7d90*/  IMAD R12, R17, R0, RZ ;  /* 0x00000000110c7224 */ /* 0x000fe400078e02ff */
[----:B------:R-:W0:Y:S02]  /*7da0*/  LDC.64 R6, c[0x0][0x388] ;  /* 0x0000e200ff067b82 */ /* 0x000e240000000a00 */
[----:B-1----:R-:W-:-:S07]  /*7db0*/  IMAD.IADD R5, R12, 0x1, R15 ;  /* 0x000000010c057824 */ /* 0x002fce00078e020f */
.L_x_557:
[----:B------:R-:W-:Y:S01]  /*7dc0*/  ISETP.GT.AND P0, PT, R0, R19, PT ;  /* 0x000000130000720c */ /* 0x000fe20003f04270 */
[----:B------:R-:W-:-:S03]  /*7dd0*/  VIADD R13, R13, 0x1 ;  /* 0x000000010d0d7836 */ /* 0x000fc60000000000 */
[C---:B------:R-:W-:Y:S01]  /*7de0*/  ISETP.EQ.OR P0, PT, R0.reuse, RZ, P0 ;  /* 0x000000ff0000720c */ /* 0x040fe20000702670 */
[----:B------:R-:W-:Y:S01]  /*7df0*/  VIADD R0, R0, 0x1 ;  /* 0x0000000100007836 */ /* 0x000fe20000000000 */
[----:B------:R-:W-:-:S11]  /*7e00*/  ISETP.NE.AND P1, PT, R13, RZ, PT ;  /* 0x000000ff0d00720c */ /* 0x000fd60003f25270 */
[----:B-1----:R-:W-:Y:S05]  /*7e10*/  @P0 BRA `(.L_x_556) ;  /* 0x0000000000280947 */ /* 0x002fea0003800000 */
[----:B---3--:R-:W-:-:S06]  /*7e20*/  IMAD.WIDE R10, R5, 0x4, R2 ;  /* 0x00000004050a7825 */ /* 0x008fcc00078e0202 */
[----:B------:R-:W3:Y:S01]  /*7e30*/  LDG.E R10, desc[UR10][R10.64] ;  /* 0x0000000a0a0a7981 */ /* 0x000ee2000c1e1900 */
[----:B--2---:R-:W-:Y:S02]  /*7e40*/  ISETP.NE.AND P2, PT, R16, 0x1, PT ;  /* 0x000000011000780c */ /* 0x004fe40003f45270 */
[----:B------:R-:W-:Y:S02]  /*7e50*/  SHF.R.S32.HI R8, RZ, 0x1f, R12 ;  /* 0x0000001fff087819 */ /* 0x000fe4000001140c */
[----:B------:R-:W-:-:S04]  /*7e60*/  IADD3 R9, P0, PT, R12, R19, RZ ;  /* 0x000000130c097210 */ /* 0x000fc80007f1e0ff */
[----:B------:R-:W-:Y:S02]  /*7e70*/  LEA.HI.X.SX32 R14, R15, R8, 0x1, P0 ;  /* 0x000000080f0e7211 */ /* 0x000fe400000f0eff */
[----:B0-----:R-:W-:-:S04]  /*7e80*/  LEA R8, P0, R9, R6, 0x2 ;  /* 0x0000000609087211 */ /* 0x001fc800078010ff */
[----:B------:R-:W-:Y:S01]  /*7e90*/  LEA.HI.X R9, R9, R7, R14, 0x2, P0 ;  /* 0x0000000709097211 */ /* 0x000fe200000f140e */
[----:B---3--:R-:W-:-:S05]  /*7ea0*/  @!P2 FADD R10, -R10, -RZ ;  /* 0x800000ff0a0aa221 */ /* 0x008fca0000000100 */
[----:B------:R1:W-:Y:S03]  /*7eb0*/  STG.E desc[UR10][R8.64+0x4], R10 ;  /* 0x0000040a08007986 */ /* 0x0003e6000c10190a */
.L_x_556:
[C---:B------:R-:W-:Y:S01]  /*7ec0*/  IADD3 R12, PT, PT, R17.reuse, R12, RZ ;  /* 0x0000000c110c7210 */ /* 0x040fe20007ffe0ff */
[----:B------:R-:W-:Y:S01]  /*7ed0*/  IMAD.IADD R5, R17, 0x1, R5 ;  /* 0x0000000111057824 */ /* 0x000fe200078e0205 */
[----:B------:R-:W-:Y:S06]  /*7ee0*/  @P1 BRA `(.L_x_557) ;  /* 0xfffffffc00b41947 */ /* 0x000fec000383ffff */
.L_x_549:
[----:B0-2---:R-:W0:Y:S02]  /*7ef0*/  LDC R7, c[0x3][RZ] ;  /* 0x00c00000ff077b82 */ /* 0x005e240000000800 */
[----:B0-----:R-:W-:-:S13]  /*7f00*/  ISETP.NE.AND P0, PT, R7, -0x1, PT ;  /* 0xffffffff0700780c */ /* 0x001fda0003f05270 */
[----:B------:R-:W-:Y:S05]  /*7f10*/  @P0 BRA `(.L_x_558) ;  /* 0x0000000000200947 */ /* 0x000fea0003800000 */
[----:B---34-:R-:W0:Y:S08]  /*7f20*/  LDC.64 R2, c[0x0][0x388] ;  /* 0x0000e200ff027b82 */ /* 0x018e300000000a00 */
[----:B------:R-:W2:Y:S01]  /*7f30*/  LDC.64 R6, c[0x0][0x388] ;  /* 0x0000e200ff067b82 */ /* 0x000ea20000000a00 */
[----:B0-----:R-:W3:Y:S01]  /*7f40*/  LDG.E R2, desc[UR10][R2.64+0x4] ;  /* 0x0000040a02027981 */ /* 0x001ee2000c1e1900 */
[----:B--2---:R-:W-:-:S04]  /*7f50*/  IMAD.WIDE.U32 R4, R4, 0x4, R6 ;  /* 0x0000000404047825 */ /* 0x004fc800078e0006 */
[----:B---3--:R-:W-:-:S04]  /*7f60*/  FADD R0, R2, R2 ;  /* 0x0000000202007221 */ /* 0x008fc80000000000 */
[----:B------:R-:W-:-:S05]  /*7f70*/  FMUL R7, R0, 0.5 ;  /* 0x3f00000000077820 */ /* 0x000fca0000400000 */
[----:B------:R-:W-:Y:S01]  /*7f80*/  STG.E desc[UR10][R4.64], R7 ;  /* 0x0000000704007986 */ /* 0x000fe2000c10190a */
[----:B------:R-:W-:Y:S05]  /*7f90*/  EXIT ;  /* 0x000000000000794d */ /* 0x000fea0003800000 */
.L_x_558:
[----:B---34-:R-:W0:Y:S02]  /*7fa0*/  LDC.64 R2, c[0x0][0x388] ;  /* 0x0000e200ff027b82 */ /* 0x018e240000000a00 */
[----:B0-----:R-:W-:-:S05]  /*7fb0*/  IMAD.WIDE R4, R7, 0x4, R2 ;  /* 0x0000000407047825 */ /* 0x001fca00078e0202 */
[----:B------:R-:W2:Y:S01]  /*7fc0*/  LDG.E R0, desc[UR10][R4.64] ;  /* 0x0000000a04007981 */ /* 0x000ea2000c1e1900 */
[----:B------:R-:W-:-:S06]  /*7fd0*/  IMAD.WIDE R2, R7, 0x4, R4 ;  /* 0x0000000407027825 */ /* 0x000fcc00078e0204 */
[----:B------:R-:W2:Y:S02]  /*7fe0*/  LDG.E R3, desc[UR10][R2.64+0xc] ;  /* 0x00000c0a02037981 */ /* 0x000ea4000c1e1900 */
[----:B--2---:R-:W-:-:S04]  /*7ff0*/  FADD R0, R0, R3 ;  /* 0x0000000300007221 */ /* 0x004fc80000000000 */
[----:B------:R-:W-:-:S05]  /*8000*/  FMUL R7, R0, 0.5 ;  /* 0x3f00000000077820 */ /* 0x000fca0000400000 */
[----:B------:R-:W-:Y:S01]  /*8010*/  STG.E desc[UR10][R4.64+0x4], R7 ;  /* 0x0000040704007986 */ /* 0x000fe2000c10190a */
[----:B------:R-:W-:Y:S05]  /*8020*/  EXIT ;  /* 0x000000000000794d */ /* 0x000fea0003800000 */
.L_x_534:
[----:B------:R-:W-:-:S13]  /*8030*/  ISETP.NE.AND P1, PT, R2, RZ, PT ;  /* 0x000000ff0200720c */ /* 0x000fda0003f25270 */
[----:B------:R-:W-:Y:S05]  /*8040*/  @P1 BRA `(.L_x_559) ;  /* 0x00000020001c1947 */ /* 0x000fea0003800000 */
[----:B------:R-:W-:Y:S05]  /*8050*/  BRA `(.L_x_560) ;  /* 0x0000003400d87947 */ /* 0x000fea0003800000 */
.L_x_503:
[----:B------:R-:W-:-:S13]  /*8060*/  ISETP.NE.AND P1, PT, R2, RZ, PT ;  /* 0x000000ff0200720c */ /* 0x000fda0003f25270 */
[----:B------:R-:W-:Y:S05]  /*8070*/  @!P1 BRA `(.L_x_560) ;  /* 0x0000003400d09947 */ /* 0x000fea0003800000 */
[----:B------:R-:W-:-:S13]  /*8080*/  ISETP.NE.AND P1, PT, R5, RZ, PT ;  /* 0x000000ff0500720c */ /* 0x000fda0003f25270 */
[----:B------:R-:W-:Y:S05]  /*8090*/  @P1 BRA `(.L_x_559) ;  /* 0x0000002000081947 */ /* 0x000fea0003800000 */
[----:B------:R-:W-:-:S13]  /*80a0*/  ISETP.GT.U32.AND P0, PT, R0, 0x7ffffffe, PT ;  /* 0x7ffffffe0000780c */ /* 0x000fda0003f04070 */
[----:B------:R-:W-:Y:S05]  /*80b0*/  @P0 EXIT ;  /* 0x000000000000094d */ /* 0x000fea0003800000 */
        /* <DEDUP_REMOVED lines=12> */
[----:B------:R-:W-:Y:S02]  /*8180*/  IMAD.MOV.U32 R9, RZ, RZ, RZ ;  /* 0x000000ffff097224 */ /* 0x000fe400078e00ff */
[----:B------:R-:W-:-:S05]  /*8190*/  IMAD.MOV R3, RZ, RZ, -R7 ;  /* 0x000000ffff037224 */ /* 0x000fca00078e0a07 */
[----:B------:R-:W-:-:S13]  /*81a0*/  ISETP.GE.AND P0, PT, R3, RZ, PT ;  /* 0x000000ff0300720c */ /* 0x000fda0003f06270 */
[----:B---3--:R-:W-:Y:S05]  /*81b0*/  @P0 BRA `(.L_x_563) ;  /* 0x0000000c002c0947 */ /* 0x008fea0003800000 */
[----:B------:R-:W-:Y:S02]  /*81c0*/  IADD3 R6, PT, PT, -R3, RZ, RZ ;  /* 0x000000ff03067210 */ /* 0x000fe40007ffe1ff */
[----:B------:R-:W-:Y:S02]  /*81d0*/  PLOP3.LUT P0, PT, PT, PT, PT, 0x80, 0x8 ;  /* 0x000000000008781c */ /* 0x000fe40003f0f070 */
[----:B------:R-:W-:-:S13]  /*81e0*/  ISETP.GT.AND P1, PT, R6, 0xc, PT ;  /* 0x0000000c0600780c */ /* 0x000fda0003f24270 */
[----:B------:R-:W-:Y:S05]  /*81f0*/  @!P1 BRA `(.L_x_564) ;  /* 0x0000000800009947 */ /* 0x000fea0003800000 */
[----:B------:R-:W3:Y:S01]  /*8200*/  LDC.64 R10, c[0x0][0x388] ;  /* 0x0000e200ff0a7b82 */ /* 0x000ee20000000a00 */
[----:B------:R-:W-:Y:S01]  /*8210*/  PLOP3.LUT P0, PT, PT, PT, PT, 0x8, 0x80 ;  /* 0x000000000080781c */ /* 0x000fe20003f0e170 */
[----:B------:R-:W4:Y:S01]  /*8220*/  LDCU UR4, c[0x3][URZ] ;  /* 0x00c00000ff0477ac */ /* 0x000f220008000800 */
[----:B------:R-:W-:-:S11]  /*8230*/  NOP ;  /* 0x0000000000007918 */ /* 0x000fd60000000000 */
.L_x_565:
[----:B-1----:R-:W-:-:S04]  /*8240*/  IMAD.IADD R13, R2, 0x1, R9 ;  /* 0x00000001020d7824 */ /* 0x002fc800078e0209 */
[C---:B-1----:R-:W-:Y:S01]  /*8250*/  VIADD R15, R13.reuse, UR8 ;  /* 0x000000080d0f7c36 */ /* 0x042fe20008000000 */
[----:B----4-:R-:W-:-:S03]  /*8260*/  ISETP.GT.AND P1, PT, R13, UR4, PT ;  /* 0x000000040d007c0c */ /* 0x010fc6000bf24270 */
[----:B---3--:R-:W-:Y:S01]  /*8270*/  IMAD.WIDE R14, R15, 0x4, R10 ;  /* 0x000000040f0e7825 */ /* 0x008fe200078e020a */
[----:B------:R-:W-:-:S13]  /*8280*/  ISETP.LT.OR P1, PT, R13, 0x1, P1 ;  /* 0x000000010d00780c */ /* 0x000fda0000f21670 */
[----:B------:R-:W0:Y:S01]  /*8290*/  @!P1 LDG.E R6, desc[UR10][R14.64] ;  /* 0x0000000a0e069981 */ /* 0x000e22000c1e1900 */
[C---:B------:R-:W-:Y:S02]  /*82a0*/  VIADD R19, R13.reuse, 0x1 ;  /* 0x000000010d137836 */ /* 0x040fe40000000000 */
[----:B------:R-:W-:-:S03]  /*82b0*/  @!P1 IMAD.WIDE.U32 R16, R13, 0x4, R10 ;  /* 0x000000040d109825 */ /* 0x000fc600078e000a */
[----:B------:R-:W-:-:S04]  /*82c0*/  ISETP.GT.AND P2, PT, R19, UR4, PT ;  /* 0x0000000413007c0c */ /* 0x000fc8000bf44270 */
[----:B------:R-:W-:Y:S01]  /*82d0*/  ISETP.GT.U32.OR P2, PT, R13, 0x7ffffffe, P2 ;  /* 0x7ffffffe0d00780c */ /* 0x000fe20001744470 */
[----:B0-----:R-:W-:-:S05]  /*82e0*/  @!P1 FADD R21, -R6, -RZ ;  /* 0x800000ff06159221 */ /* 0x001fca0000000100 */
[----:B------:R0:W-:Y:S07]  /*82f0*/  @!P1 STG.E desc[UR10][R16.64], R21 ;  /* 0x0000001510009986 */ /* 0x0001ee000c10190a */
[----:B------:R-:W3:Y:S01]  /*8300*/  @!P2 LDG.E R6, desc[UR10][R14.64+0x4] ;  /* 0x0000040a0e06a981 */ /* 0x000ee2000c1e1900 */
[----:B------:R-:W-:Y:S02]  /*8310*/  VIADD R25, R13, 0x2 ;  /* 0x000000020d197836 */ /* 0x000fe40000000000 */
[----:B------:R-:W-:-:S03]  /*8320*/  @!P2 IMAD.WIDE.U32 R18, R19, 0x4, R10 ;  /* 0x000000041312a825 */ /* 0x000fc600078e000a */
[----:B------:R-:W-:-:S04]  /*8330*/  ISETP.GT.AND P1, PT, R25, UR4, PT ;  /* 0x0000000419007c0c */ /* 0x000fc8000bf24270 */
[----:B------:R-:W-:Y:S01]  /*8340*/  ISETP.LT.OR P1, PT, R25, 0x1, P1 ;  /* 0x000000011900780c */ /* 0x000fe20000f21670 */
[----:B---3--:R-:W-:-:S05]  /*8350*/  @!P2 FADD R23, -R6, -RZ ;  /* 0x800000ff0617a221 */ /* 0x008fca0000000100 */
[----:B------:R1:W-:Y:S07]  /*8360*/  @!P2 STG.E desc[UR10][R18.64], R23 ;  /* 0x000000171200a986 */ /* 0x0003ee000c10190a */
[----:B------:R-:W3:Y:S01]  /*8370*/  @!P1 LDG.E R6, desc[UR10][R14.64+0x8] ;  /* 0x0000080a0e069981 */ /* 0x000ee2000c1e1900 */
[----:B------:R-:W-:Y:S01]  /*8380*/  IADD3 R27, PT, PT, R13, 0x3, RZ ;  /* 0x000000030d1b7810 */ /* 0x000fe20007ffe0ff */
[----:B0-----:R-:W-:-:S03]  /*8390*/  @!P1 IMAD.WIDE.U32 R20, R25, 0x4, R10 ;  /* 0x0000000419149825 */ /* 0x001fc600078e000a */
[----:B------:R-:W-:-:S04]  /*83a0*/  ISETP.GT.AND P2, PT, R27, UR4, PT ;  /* 0x000000041b007c0c */ /* 0x000fc8000bf44270 */
[----:B------:R-:W-:Y:S01]  /*83b0*/  ISETP.LT.OR P2, PT, R27, 0x1, P2 ;  /* 0x000000011b00780c */ /* 0x000fe20001741670 */
[----:B---3--:R-:W-:-:S05]  /*83c0*/  @!P1 FADD R25, -R6, -RZ ;  /* 0x800000ff06199221 */ /* 0x008fca0000000100 */
        /* <DEDUP_REMOVED lines=24> */
[----:B------:R-:W3:Y:S01]  /*8550*/  @!P1 LDG.E R6, desc[UR10][R16.64+0x8] ;  /* 0x0000080a10069981 */ /* 0x000ee2000c1e1900 */
[----:B------:R-:W-:Y:S02]  /*8560*/  VIADD R29, R13, 0x7 ;  /* 0x000000070d1d7836 */ /* 0x000fe40000000000 */
        /* <DEDUP_REMOVED lines=45> */
[----:B0-----:R-:W-:Y:S01]  /*8840*/  IADD3 R25, PT, PT, R13, 0xd, RZ ;  /* 0x0000000d0d197810 */ /* 0x001fe20007ffe0ff */
[----:B------:R-:W-:-:S03]  /*8850*/  @!P1 IMAD.WIDE.U32 R14, R27, 0x4, R10 ;  /* 0x000000041b0e9825 */ /* 0x000fc600078e000a */
[----:B------:R-:W-:-:S04]  /*8860*/  ISETP.GT.AND P2, PT, R25, UR4, PT ;  /* 0x0000000419007c0c */ /* 0x000fc8000bf44270 */
[----:B------:R-:W-:Y:S01]  /*8870*/  ISETP.GT.U32.OR P2, PT, R27, 0x7ffffffe, P2 ;  /* 0x7ffffffe1b00780c */ /* 0x000fe20001744470 */
[----:B------:R-:W-:Y:S02]  /*8880*/  VIADD R27, R13, 0xe ;  /* 0x0000000e0d1b7836 */ /* 0x000fe40000000000 */
        /* <DEDUP_REMOVED lines=9> */
[----:B------:R-:W0:Y:S01]  /*8920*/  @!P1 LDG.E R6, desc[UR10][R16.64+0x8] ;  /* 0x0000080a10069981 */ /* 0x000e22000c1e1900 */
[----:B------:R-:W-:Y:S01]  /*8930*/  ISETP.GT.AND P2, PT, R25, UR4, PT ;  /* 0x0000000419007c0c */ /* 0x000fe2000bf44270 */
[----:B------:R-:W-:-:S03]  /*8940*/  @!P1 IMAD.WIDE.U32 R12, R27, 0x4, R10 ;  /* 0x000000041b0c9825 */ /* 0x000fc600078e000a */
[----:B------:R-:W-:Y:S01]  /*8950*/  ISETP.LT.OR P2, PT, R25, 0x1, P2 ;  /* 0x000000011900780c */ /* 0x000fe20001741670 */
[----:B0-----:R-:W-:-:S05]  /*8960*/  @!P1 FADD R21, -R6, -RZ ;  /* 0x800000ff06159221 */ /* 0x001fca0000000100 */
[----:B------:R1:W-:Y:S07]  /*8970*/  @!P1 STG.E desc[UR10][R12.64], R21 ;  /* 0x000000150c009986 */ /* 0x0003ee000c10190a */
[----:B------:R-:W3:Y:S01]  /*8980*/  @!P2 LDG.E R6, desc[UR10][R16.64+0xc] ;  /* 0x00000c0a1006a981 */ /* 0x000ee2000c1e1900 */
[----:B------:R-:W-:-:S04]  /*8990*/  @!P2 IMAD.WIDE.U32 R14, R25, 0x4, R10 ;  /* 0x00000004190ea825 */ /* 0x000fc800078e000a */
[----:B------:R-:W-:Y:S02]  /*89a0*/  VIADD R3, R3, 0x10 ;  /* 0x0000001003037836 */ /* 0x000fe40000000000 */
[----:B------:R-:W-:-:S03]  /*89b0*/  VIADD R9, R9, 0x10 ;  /* 0x0000001009097836 */ /* 0x000fc60000000000 */
[----:B------:R-:W-:Y:S01]  /*89c0*/  ISETP.GE.AND P1, PT, R3, -0xc, PT ;  /* 0xfffffff40300780c */ /* 0x000fe20003f26270 */
[----:B---3--:R-:W-:-:S05]  /*89d0*/  @!P2 FADD R25, -R6, -RZ ;  /* 0x800000ff0619a221 */ /* 0x008fca0000000100 */
[----:B------:R1:W-:Y:S07]  /*89e0*/  @!P2 STG.E desc[UR10][R14.64], R25 ;  /* 0x000000190e00a986 */ /* 0x0003ee000c10190a */
[----:B------:R-:W-:Y:S05]  /*89f0*/  @!P1 BRA `(.L_x_565) ;  /* 0xfffffff800109947 */ /* 0x000fea000383ffff */
.L_x_564:
[----:B------:R-:W-:-:S04]  /*8a00*/  IADD3 R6, PT, PT, -R3, RZ, RZ ;  /* 0x000000ff03067210 */ /* 0x000fc80007ffe1ff */
        /* <DEDUP_REMOVED lines=27> */
[----:B------:R-:W-:Y:S02]  /*8bc0*/  VIADD R9, R9, 0x4 ;  /* 0x0000000409097836 */ /* 0x000fe40000000000 */
[----:B---3--:R-:W-:-:S05]  /*8bd0*/  @!P0 FADD R23, -R6, -RZ ;  /* 0x800000ff06178221 */ /* 0x008fca0000000100 */
[----:B------:R0:W-:Y:S05]  /*8be0*/  @!P0 STG.E desc[UR10][R18.64], R23 ;  /* 0x0000001712008986 */ /* 0x0001ea000c10190a */
[----:B------:R-:W3:Y:S01]  /*8bf0*/  @!P1 LDG.E R6, desc[UR10][R14.64+0xc] ;  /* 0x00000c0a0e069981 */ /* 0x000ee2000c1e1900 */
[----:B------:R-:W-:Y:S02]  /*8c00*/  IMAD.IADD R25, R2, 0x1, R9 ;  /* 0x0000000102197824 */ /* 0x000fe400078e0209 */
        /* <DEDUP_REMOVED lines=8> */
[C---:B0-----:R-:W-:Y:S02]  /*8c90*/  VIADD R23, R25.reuse, 0x1 ;  /* 0x0000000119177836 */ /* 0x041fe40000000000 */
[----:B------:R-:W-:-:S03]  /*8ca0*/  @!P0 IMAD.WIDE.U32 R14, R25, 0x4, R10 ;  /* 0x00000004190e8825 */ /* 0x000fc600078e000a */
[----:B------:R-:W-:-:S04]  /*8cb0*/  ISETP.GT.AND P1, PT, R23, UR4, PT ;  /* 0x0000000417007c0c */ /* 0x000fc8000bf24270 */
[----:B------:R-:W-:Y:S01]  /*8cc0*/  ISETP.GT.U32.OR P1, PT, R25, 0x7ffffffe, P1 ;  /* 0x7ffffffe1900780c */ /* 0x000fe20000f24470 */
[----:B---3--:R-:W-:-:S05]  /*8cd0*/  @!P0 FADD R19, -R6, -RZ ;  /* 0x800000ff06138221 */ /* 0x008fca0000000100 */
[----:B------:R0:W-:Y:S07]  /*8ce0*/  @!P0 STG.E desc[UR10][R14.64], R19 ;  /* 0x000000130e008986 */ /* 0x0001ee000c10190a */
[----:B------:R-:W3:Y:S01]  /*8cf0*/  @!P1 LDG.E R6, desc[UR10][R12.64+0x4] ;  /* 0x0000040a0c069981 */ /* 0x000ee2000c1e1900 */
[----:B------:R-:W-:Y:S01]  /*8d00*/  IADD3 R27, PT, PT, R25, 0x2, RZ ;  /* 0x00000002191b7810 */ /* 0x000fe20007ffe0ff */
[----:B-1----:R-:W-:-:S03]  /*8d10*/  @!P1 IMAD.WIDE.U32 R16, R23, 0x4, R10 ;  /* 0x0000000417109825 */ /* 0x002fc600078e000a */
[----:B------:R-:W-:-:S04]  /*8d20*/  ISETP.GT.AND P0, PT, R27, UR4, PT ;  /* 0x000000041b007c0c */ /* 0x000fc8000bf04270 */
[----:B------:R-:W-:Y:S01]  /*8d30*/  ISETP.LT.OR P0, PT, R27, 0x1, P0 ;  /* 0x000000011b00780c */ /* 0x000fe20000701670 */
[----:B------:R-:W-:Y:S02]  /*8d40*/  VIADD R25, R25, 0x3 ;  /* 0x0000000319197836 */ /* 0x000fe40000000000 */
[----:B---3--:R-:W-:-:S05]  /*8d50*/  @!P1 FADD R21, -R6, -RZ ;  /* 0x800000ff06159221 */ /* 0x008fca0000000100 */
[----:B------:R3:W-:Y:S05]  /*8d60*/  @!P1 STG.E desc[UR10][R16.64], R21 ;  /* 0x0000001510009986 */ /* 0x0007ea000c10190a */
[----:B------:R-:W4:Y:S01]  /*8d70*/  @!P0 LDG.E R6, desc[UR10][R12.64+0x8] ;  /* 0x0000080a0c068981 */ /* 0x000f22000c1e1900 */
[----:B------:R-:W-:Y:S01]  /*8d80*/  ISETP.GT.AND P1, PT, R25, UR4, PT ;  /* 0x0000000419007c0c */ /* 0x000fe2000bf24270 */
[----:B0-----:R-:W-:-:S03]  /*8d90*/  @!P0 IMAD.WIDE.U32 R14, R27, 0x4, R10 ;  /* 0x000000041b0e8825 */ /* 0x001fc600078e000a */
[----:B------:R-:W-:Y:S01]  /*8da0*/  ISETP.LT.OR P1, PT, R25, 0x1, P1 ;  /* 0x000000011900780c */ /* 0x000fe20000f21670 */
[----:B----4-:R-:W-:-:S05]  /*8db0*/  @!P0 FADD R19, -R6, -RZ ;  /* 0x800000ff06138221 */ /* 0x010fca0000000100 */
[----:B------:R3:W-:Y:S07]  /*8dc0*/  @!P0 STG.E desc[UR10][R14.64], R19 ;  /* 0x000000130e008986 */ /* 0x0007ee000c10190a */
[----:B------:R-:W4:Y:S01]  /*8dd0*/  @!P1 LDG.E R6, desc[UR10][R12.64+0xc] ;  /* 0x00000c0a0c069981 */ /* 0x000f22000c1e1900 */
[----:B------:R-:W-:Y:S01]  /*8de0*/  @!P1 IMAD.WIDE.U32 R10, R25, 0x4, R10 ;  /* 0x00000004190a9825 */ /* 0x000fe200078e000a */
[----:B------:R-:W-:-:S03]  /*8df0*/  PLOP3.LUT P0, PT, PT, PT, PT, 0x8, 0x80 ;  /* 0x000000000080781c */ /* 0x000fc60003f0e170 */
[----:B------:R-:W-:Y:S02]  /*8e00*/  VIADD R3, R3, 0x4 ;  /* 0x0000000403037836 */ /* 0x000fe40000000000 */
[----:B------:R-:W-:Y:S02]  /*8e10*/  VIADD R9, R9, 0x4 ;  /* 0x0000000409097836 */ /* 0x000fe40000000000 */
[----:B------:R-:W-:Y:S02]  /*8e20*/  VIADD R3, R3, 0x4 ;  /* 0x0000000403037836 */ /* 0x000fe40000000000 */
[----:B----4-:R-:W-:-:S05]  /*8e30*/  @!P1 FADD R23, -R6, -RZ ;  /* 0x800000ff06179221 */ /* 0x010fca0000000100 */
[----:B------:R3:W-:Y:S02]  /*8e40*/  @!P1 STG.E desc[UR10][R10.64], R23 ;  /* 0x000000170a009986 */ /* 0x0007e4000c10190a */
.L_x_566:
[----:B------:R-:W-:-:S13]  /*8e50*/  ISETP.NE.OR P0, PT, R3, RZ, P0 ;  /* 0x000000ff0300720c */ /* 0x000fda0000705670 */
[----:B------:R-:W-:Y:S05]  /*8e60*/  @!P0 BRA `(.L_x_562) ;  /* 0x0000000000888947 */ /* 0x000fea0003800000 */
.L_x_563:
[----:B01-34-:R-:W-:-:S04]  /*8e70*/  IADD3 R21, PT, PT, R2, R9, RZ ;  /* 0x0000000902157210 */ /* 0x01bfc80007ffe0ff */
        /* <DEDUP_REMOVED lines=33> */
.L_x_562:
[----:B------:R-:W-:-:S13]  /*9090*/  ISETP.NE.AND P0, PT, R0, RZ, PT ;  /* 0x000000ff0000720c */ /* 0x000fda0003f05270 */
[----:B------:R-:W-:Y:S05]  /*90a0*/  @!P0 EXIT ;  /* 0x000000000000894d */ /* 0x000fea0003800000 */
[----:B------:R-:W-:Y:S01]  /*90b0*/  IMAD.MOV R0, RZ, RZ, -R0 ;  /* 0x000000ffff007224 */ /* 0x000fe200078e0a00 */
[----:B------:R-:W0:Y:S01]  /*90c0*/  LDCU UR4, c[0x3][URZ] ;  /* 0x00c00000ff0477ac */ /* 0x000e220008000800 */
[----:B------:R-:W-:-:S05]  /*90d0*/  NOP ;  /* 0x0000000000007918 */ /* 0x000fca0000000000 */
.L_x_567:
[----:B------:R-:W-:-:S05]  /*90e0*/  IMAD.IADD R3, R2, 0x1, R7 ;  /* 0x0000000102037824 */ /* 0x000fca00078e0207 */
[----:B0-----:R-:W-:-:S04]  /*90f0*/  ISETP.GT.AND P0, PT, R3, UR4, PT ;  /* 0x0000000403007c0c */ /* 0x001fc8000bf04270 */
[----:B------:R-:W-:-:S13]  /*9100*/  ISETP.LT.OR P0, PT, R3, 0x1, P0 ;  /* 0x000000010300780c */ /* 0x000fda0000701670 */
[----:B------:R-:W0:Y:S01]  /*9110*/  @!P0 LDC.64 R8, c[0x0][0x388] ;  /* 0x0000e200ff088b82 */ /* 0x000e220000000a00 */
[----:B--2---:R-:W-:-:S04]  /*9120*/  @!P0 VIADD R5, R3, UR8 ;  /* 0x0000000803058c36 */ /* 0x004fc80008000000 */
[----:B0-----:R-:W-:-:S06]  /*9130*/  @!P0 IMAD.WIDE R4, R5, 0x4, R8 ;  /* 0x0000000405048825 */ /* 0x001fcc00078e0208 */
[----:B------:R-:W2:Y:S01]  /*9140*/  @!P0 LDG.E R4, desc[UR10][R4.64] ;  /* 0x0000000a04048981 */ /* 0x000ea2000c1e1900 */
[----:B------:R-:W-:Y:S01]  /*9150*/  @!P0 IMAD.WIDE.U32 R8, R3, 0x4, R8 ;  /* 0x0000000403088825 */ /* 0x000fe200078e0008 */
[----:B------:R-:W-:-:S03]  /*9160*/  IADD3 R0, PT, PT, R0, 0x1, RZ ;  /* 0x0000000100007810 */ /* 0x000fc60007ffe0ff */
[----:B--2---:R-:W-:-:S05]  /*9170*/  @!P0 FADD R3, -R4, -RZ ;  /* 0x800000ff04038221 */ /* 0x004fca0000000100 */
[----:B------:R0:W-:Y:S01]  /*9180*/  @!P0 STG.E desc[UR10][R8.64], R3 ;  /* 0x0000000308008986 */ /* 0x0001e2000c10190a */
[----:B------:R-:W-:-:S13]  /*9190*/  ISETP.NE.AND P0, PT, R0, RZ, PT ;  /* 0x000000ff0000720c */ /* 0x000fda0003f05270 */
[----:B0-----:R-:W-:Y:S05]  /*91a0*/  @!P0 EXIT ;  /* 0x000000000000894d */ /* 0x001fea0003800000 */
[----:B------:R-:W-:Y:S01]  /*91b0*/  VIADD R7, R7, 0x1 ;  /* 0x0000000107077836 */ /* 0x000fe20000000000 */
[----:B------:R-:W-:Y:S06]  /*91c0*/  BRA `(.L_x_567) ;  /* 0xfffffffc00c47947 */ /* 0x000fec000383ffff */
.L_x_561:
        /* <DEDUP_REMOVED lines=19> */
.L_x_571:
[----:B0-----:R-:W-:-:S04]  /*9300*/  IMAD.IADD R13, R2, 0x1, R9 ;  /* 0x00000001020d7824 */ /* 0x001fc800078e0209 */
[C---:B-1----:R-:W-:Y:S01]  /*9310*/  VIADD R15, R13.reuse, UR8 ;  /* 0x000000080d0f7c36 */ /* 0x042fe20008000000 */
[----:B----4-:R-:W-:-:S03]  /*9320*/  ISETP.GT.AND P1, PT, R13, UR4, PT ;  /* 0x000000040d007c0c */ /* 0x010fc6000bf24270 */
[----:B---3--:R-:W-:Y:S01]  /*9330*/  IMAD.WIDE R14, R15, 0x4, R10 ;  /* 0x000000040f0e7825 */ /* 0x008fe200078e020a */
[----:B------:R-:W-:-:S13]  /*9340*/  ISETP.LT.OR P1, PT, R13, 0x1, P1 ;  /* 0x000000010d00780c */ /* 0x000fda0000f21670 */
[----:B0-----:R-:W3:Y:S01]  /*9350*/  @!P1 LDG.E R21, desc[UR10][R14.64] ;  /* 0x0000000a0e159981 */ /* 0x001ee2000c1e1900 */
[C---:B------:R-:W-:Y:S02]  /*9360*/  VIADD R19, R13.reuse, 0x1 ;  /* 0x000000010d137836 */ /* 0x040fe40000000000 */
[----:B------:R-:W-:-:S03]  /*9370*/  @!P1 IMAD.WIDE.U32 R16, R13, 0x4, R10 ;  /* 0x000000040d109825 */ /* 0x000fc600078e000a */
[----:B------:R-:W-:-:S04]  /*9380*/  ISETP.GT.AND P2, PT, R19, UR4, PT ;  /* 0x0000000413007c0c */ /* 0x000fc8000bf44270 */
[C---:B------:R-:W-:Y:S01]  /*9390*/  ISETP.GT.U32.OR P2, PT, R13.reuse, 0x7ffffffe, P2 ;  /* 0x7ffffffe0d00780c */ /* 0x040fe20001744470 */
[----:B------:R-:W-:Y:S01]  /*93a0*/  VIADD R27, R13, 0x2 ;  /* 0x000000020d1b7836 */ /* 0x000fe20000000000 */
[----:B---3--:R0:W-:Y:S11]  /*93b0*/  @!P1 STG.E desc[UR10][R16.64], R21 ;  /* 0x0000001510009986 */ /* 0x0081f6000c10190a */
[----:B------:R-:W3:Y:S01]  /*93c0*/  @!P2 LDG.E R23, desc[UR10][R14.64+0x4] ;  /* 0x0000040a0e17a981 */ /* 0x000ee2000c1e1900 */
[----:B------:R-:W-:Y:S01]  /*93d0*/  ISETP.GT.AND P1, PT, R27, UR4, PT ;  /* 0x000000041b007c0c */ /* 0x000fe2000bf24270 */
[----:B------:R-:W-:-:S03]  /*93e0*/  @!P2 IMAD.WIDE.U32 R18, R19, 0x4, R10 ;  /* 0x000000041312a825 */ /* 0x000fc600078e000a */
[----:B------:R-:W-:Y:S02]  /*93f0*/  ISETP.LT.OR P1, PT, R27, 0x1, P1 ;  /* 0x000000011b00780c */ /* 0x000fe40000f21670 */
[----:B------:R-:W-:Y:S01]  /*9400*/  IADD3 R29, PT, PT, R13, 0x3, RZ ;  /* 0x000000030d1d7810 */ /* 0x000fe20007ffe0ff */
[----:B---3--:R1:W-:Y:S10]  /*9410*/  @!P2 STG.E desc[UR10][R18.64], R23 ;  /* 0x000000171200a986 */ /* 0x0083f4000c10190a */
[----:B------:R-:W3:Y:S01]  /*9420*/  @!P1 LDG.E R25, desc[UR10][R14.64+0x8] ;  /* 0x0000080a0e199981 */ /* 0x000ee2000c1e1900 */
[----:B------:R-:W-:Y:S01]  /*9430*/  ISETP.GT.AND P2, PT, R29, UR4, PT ;  /* 0x000000041d007c0c */ /* 0x000fe2000bf44270 */
[----:B0-----:R-:W-:-:S03]  /*9440*/  @!P1 IMAD.WIDE.U32 R20, R27, 0x4, R10 ;  /* 0x000000041b149825 */ /* 0x001fc600078e000a */
[----:B------:R-:W-:Y:S02]  /*9450*/  ISETP.LT.OR P2, PT, R29, 0x1, P2 ;  /* 0x000000011d00780c */ /* 0x000fe40001741670 */
[----:B------:R-:W-:Y:S01]  /*9460*/  IADD3 R6, PT, PT, R2, 0x4, R9 ;  /* 0x0000000402067810 */ /* 0x000fe20007ffe009 */
[----:B---3--:R0:W-:Y:S10]  /*9470*/  @!P1 STG.E desc[UR10][R20.64], R25 ;  /* 0x0000001914009986 */ /* 0x0081f4000c10190a */
[----:B------:R-:W3:Y:S01]  /*9480*/  @!P2 LDG.E R27, desc[UR10][R14.64+0xc] ;  /* 0x00000c0a0e1ba981 */ /* 0x000ee2000c1e1900 */
[C---:B------:R-:W-:Y:S01]  /*9490*/  ISETP.GT.AND P1, PT, R6.reuse, UR4, PT ;  /* 0x0000000406007c0c */ /* 0x040fe2000bf24270 */
[----:B------:R-:W-:-:S02]  /*94a0*/  VIADD R17, R6, UR8 ;  /* 0x0000000806117c36 */ /* 0x000fc40008000000 */
[----:B-1----:R-:W-:Y:S01]  /*94b0*/  @!P2 IMAD.WIDE.U32 R18, R29, 0x4, R10 ;  /* 0x000000041d12a825 */ /* 0x002fe200078e000a */
[----:B------:R-:W-:-:S03]  /*94c0*/  ISETP.LT.OR P1, PT, R6, 0x1, P1 ;  /* 0x000000010600780c */ /* 0x000fc60000f21670 */
[----:B------:R-:W-:-:S04]  /*94d0*/  IMAD.WIDE R16, R17, 0x4, R10 ;  /* 0x0000000411107825 */ /* 0x000fc800078e020a */
[----:B------:R-:W-:Y:S01]  /*94e0*/  VIADD R29, R13, 0x5 ;  /* 0x000000050d1d7836 */ /* 0x000fe20000000000 */
[----:B---3--:R1:W-:Y:S05]  /*94f0*/  @!P2 STG.E desc[UR10][R18.64], R27 ;  /* 0x0000001b1200a986 */ /* 0x0083ea000c10190a */
[----:B------:R-:W3:Y:S01]  /*9500*/  @!P1 LDG.E R23, desc[UR10][R16.64] ;  /* 0x0000000a10179981 */ /* 0x000ee2000c1e1900 */
[----:B------:R-:W-:Y:S01]  /*9510*/  ISETP.GT.AND P2, PT, R29, UR4, PT ;  /* 0x000000041d007c0c */ /* 0x000fe2000bf44270 */
[----:B------:R-:W-:-:S03]  /*9520*/  @!P1 IMAD.WIDE.U32 R14, R6, 0x4, R10 ;  /* 0x00000004060e9825 */ /* 0x000fc600078e000a */
[----:B------:R-:W-:Y:S01]  /*9530*/  ISETP.GT.U32.OR P2, PT, R6, 0x7ffffffe, P2 ;  /* 0x7ffffffe0600780c */ /* 0x000fe20001744470 */
[----:B0-----:R-:W-:Y:S01]  /*9540*/  VIADD R21, R13, 0x6 ;  /* 0x000000060d157836 */ /* 0x001fe20000000000 */
[----:B---3--:R0:W-:Y:S11]  /*9550*/  @!P1 STG.E desc[UR10][R14.64], R23 ;  /* 0x000000170e009986 */ /* 0x0081f6000c10190a */
[----:B------:R-:W3:Y:S01]  /*9560*/  @!P2 LDG.E R25, desc[UR10][R16.64+0x4] ;  /* 0x0000040a1019a981 */ /* 0x000ee2000c1e1900 */
[----:B------:R-:W-:Y:S01]  /*9570*/  ISETP.GT.AND P1, PT, R21, UR4, PT ;  /* 0x0000000415007c0c */ /* 0x000fe2000bf24270 */
[----:B-1----:R-:W-:-:S03]  /*9580*/  @!P2 IMAD.WIDE.U32 R18, R29, 0x4, R10 ;  /* 0x000000041d12a825 */ /* 0x002fc600078e000a */
[----:B------:R-:W-:Y:S01]  /*9590*/  ISETP.LT.OR P1, PT, R21, 0x1, P1 ;  /* 0x000000011500780c */ /* 0x000fe20000f21670 */
[----:B------:R-:W-:Y:S01]  /*95a0*/  VIADD R29, R13, 0x7 ;  /* 0x000000070d1d7836 */ /* 0x000fe20000000000 */
[----:B---3--:R1:W-:Y:S11]  /*95b0*/  @!P2 STG.E desc[UR10][R18.64], R25 ;  /* 0x000000191200a986 */ /* 0x0083f6000c10190a */
[----:B------:R-:W3:Y:S01]  /*95c0*/  @!P1 LDG.E R27, desc[UR10][R16.64+0x8] ;  /* 0x0000080a101b9981 */ /* 0x000ee2000c1e1900 */
[----:B------:R-:W-:Y:S01]  /*95d0*/  ISETP.GT.AND P2, PT, R29, UR4, PT ;  /* 0x000000041d007c0c */ /* 0x000fe2000bf44270 */
[----:B------:R-:W-:-:S03]  /*95e0*/  @!P1 IMAD.WIDE.U32 R20, R21, 0x4, R10 ;  /* 0x0000000415149825 */ /* 0x000fc600078e000a */
[C---:B------:R-:W-:Y:S02]  /*95f0*/  ISETP.LT.OR P2, PT, R29.reuse, 0x1, P2 ;  /* 0x000000011d00780c */ /* 0x040fe40001741670 */
[----:B------:R-:W-:Y:S01]  /*9600*/  IADD3 R6, PT, PT, R2, 0x8, R9 ;  /* 0x0000000802067810 */ /* 0x000fe20007ffe009 */
[----:B---3--:R3:W-:Y:S10]  /*9610*/  @!P1 STG.E desc[UR10][R20.64], R27 ;  /* 0x0000001b14009986 */ /* 0x0087f4000c10190a */
[----:B0-----:R-:W4:Y:S01]  /*9620*/  @!P2 LDG.E R23, desc[UR10][R16.64+0xc] ;  /* 0x00000c0a1017a981 */ /* 0x001f22000c1e1900 */
[C---:B------:R-:W-:Y:S01]  /*9630*/  ISETP.GT.AND P1, PT, R6.reuse, UR4, PT ;  /* 0x0000000406007c0c */ /* 0x040fe2000bf24270 */
[----:B-1----:R-:W-:Y:S01]  /*9640*/  @!P2 IMAD.WIDE.U32 R18, R29, 0x4, R10 ;  /* 0x000000041d12a825 */ /* 0x002fe200078e000a */
        /* <DEDUP_REMOVED lines=48> */
[----:B------:R-:W3:Y:S01]  /*9950*/  @!P2 LDG.E R25, desc[UR10][R16.64+0xc] ;  /* 0x00000c0a1019a981 */ /* 0x000ee2000c1e1900 */
[----:B-1----:R-:W-:-:S04]  /*9960*/  @!P2 IMAD.WIDE.U32 R14, R29, 0x4, R10 ;  /* 0x000000041d0ea825 */ /* 0x002fc800078e000a */
[----:B------:R-:W-:Y:S02]  /*9970*/  VIADD R3, R3, 0x10 ;  /* 0x0000001003037836 */ /* 0x000fe40000000000 */
[----:B------:R-:W-:-:S03]  /*9980*/  VIADD R9, R9, 0x10 ;  /* 0x0000001009097836 */ /* 0x000fc60000000000 */
[----:B------:R-:W-:Y:S01]  /*9990*/  ISETP.GE.AND P1, PT, R3, -0xc, PT ;  /* 0xfffffff40300780c */ /* 0x000fe20003f26270 */
[----:B---3--:R0:W-:-:S12]  /*99a0*/  @!P2 STG.E desc[UR10][R14.64], R25 ;  /* 0x000000190e00a986 */ /* 0x0081d8000c10190a */
[----:B------:R-:W-:Y:S05]  /*99b0*/  @!P1 BRA `(.L_x_571) ;  /* 0xfffffff800509947 */ /* 0x000fea000383ffff */
.L_x_570:
[----:B------:R-:W-:-:S04]  /*99c0*/  IADD3 R6, PT, PT, -R3, RZ, RZ ;  /* 0x000000ff03067210 */ /* 0x000fc80007ffe1ff */
[----:B------:R-:W-:-:S13]  /*99d0*/  ISETP.GT.AND P1, PT, R6, 0x4, PT ;  /* 0x000000040600780c */ /* 0x000fda0003f24270 */
[----:B------:R-:W-:Y:S05]  /*99e0*/  @!P1 BRA `(.L_x_572) ;  /* 0x0000000000e89947 */ /* 0x000fea0003800000 */
[----:B------:R-:W3:Y:S01]  /*99f0*/  LDC.64 R10, c[0x0][0x388] ;  /* 0x0000e200ff0a7b82 */ /* 0x000ee20000000a00 */
[----:B0-----:R-:W-:-:S04]  /*9a00*/  IMAD.IADD R25, R2, 0x1, R9 ;  /* 0x0000000102197824 */ /* 0x001fc800078e0209 */
[C---:B-1----:R-:W-:Y:S01]  /*9a10*/  VIADD R15, R25.reuse, UR8 ;  /* 0x00000008190f7c36 */ /* 0x042fe20008000000 */
[----:B------:R-:W-:-:S04]  /*9a20*/  ISETP.GT.AND P0, PT, R25, UR4, PT ;  /* 0x0000000419007c0c */ /* 0x000fc8000bf04270 */
[----:B------:R-:W-:Y:S01]  /*9a30*/  ISETP.LT.OR P0, PT, R25, 0x1, P0 ;  /* 0x000000011900780c */ /* 0x000fe20000701670 */
[----:B---3--:R-:W-:-:S12]  /*9a40*/  IMAD.WIDE R14, R15, 0x4, R10 ;  /* 0x000000040f0e7825 */ /* 0x008fd800078e020a */
[----:B------:R-:W3:Y:S01]  /*9a50*/  @!P0 LDG.E R19, desc[UR10][R14.64] ;  /* 0x0000000a0e138981 */ /* 0x000ee2000c1e1900 */
        /* <DEDUP_REMOVED lines=14> */
[----:B0-----:R-:W-:-:S03]  /*9b40*/  @!P0 IMAD.WIDE.U32 R18, R27, 0x4, R10 ;  /* 0x000000041b128825 */ /* 0x001fc600078e000a */
[----:B------:R-:W-:Y:S01]  /*9b50*/  ISETP.LT.OR P1, PT, R29, 0x1, P1 ;  /* 0x000000011d00780c */ /* 0x000fe20000f21670 */
[----:B------:R-:W-:-:S04]  /*9b60*/  VIADD R9, R9, 0x4 ;  /* 0x0000000409097836 */ /* 0x000fc80000000000 */
[----:B------:R-:W-:Y:S01]  /*9b70*/  IMAD.IADD R27, R2, 0x1, R9 ;  /* 0x00000001021b7824 */ /* 0x000fe200078e0209 */
[----:B---3--:R0:W-:Y:S07]  /*9b80*/  @!P0 STG.E desc[UR10][R18.64], R23 ;  /* 0x0000001712008986 */ /* 0x0081ee000c10190a */
[----:B------:R-:W3:Y:S01]  /*9b90*/  @!P1 LDG.E R25, desc[UR10][R14.64+0xc] ;  /* 0x00000c0a0e199981 */ /* 0x000ee2000c1e1900 */
[----:B------:R-:W-:Y:S01]  /*9ba0*/  ISETP.GT.AND P0, PT, R27, UR4, PT ;  /* 0x000000041b007c0c */ /* 0x000fe2000bf04270 */
[----:B-1----:R-:W-:Y:S01]  /*9bb0*/  @!P1 IMAD.WIDE.U32 R16, R29, 0x4, R10 ;  /* 0x000000041d109825 */ /* 0x002fe200078e000a */
[----:B------:R-:W-:-:S02]  /*9bc0*/  IADD3 R13, PT, PT, R27, UR8, RZ ;  /* 0x000000081b0d7c10 */ /* 0x000fc4000fffe0ff */
[----:B------:R-:W-:-:S03]  /*9bd0*/  ISETP.LT.OR P0, PT, R27, 0x1, P0 ;  /* 0x000000011b00780c */ /* 0x000fc60000701670 */
[----:B------:R-:W-:-:S04]  /*9be0*/  IMAD.WIDE R12, R13, 0x4, R10 ;  /* 0x000000040d0c7825 */ /* 0x000fc800078e020a */
[----:B0-----:R-:W-:Y:S01]  /*9bf0*/  VIADD R23, R27, 0x1 ;  /* 0x000000011b177836 */ /* 0x001fe20000000000 */
[----:B---3--:R0:W-:Y:S05]  /*9c00*/  @!P1 STG.E desc[UR10][R16.64], R25 ;  /* 0x0000001910009986 */ /* 0x0081ea000c10190a */
        /* <DEDUP_REMOVED lines=9> */
[----:B------:R-:W-:Y:S01]  /*9ca0*/  ISETP.LT.OR P0, PT, R29, 0x1, P0 ;  /* 0x000000011d00780c */ /* 0x000fe20000701670 */
        /* <DEDUP_REMOVED lines=9> */
[----:B------:R-:W-:-:S02]  /*9d40*/  IADD3 R3, PT, PT, R3, 0x4, RZ ;  /* 0x0000000403037810 */ /* 0x000fc40007ffe0ff */
[----:B------:R-:W-:Y:S01]  /*9d50*/  PLOP3.LUT P0, PT, PT, PT, PT, 0x8, 0x80 ;  /* 0x000000000080781c */ /* 0x000fe20003f0e170 */
[----:B------:R-:W-:Y:S02]  /*9d60*/  VIADD R9, R9, 0x4 ;  /* 0x0000000409097836 */ /* 0x000fe40000000000 */
[----:B------:R-:W-:Y:S01]  /*9d70*/  VIADD R3, R3, 0x4 ;  /* 0x0000000403037836 */ /* 0x000fe20000000000 */
[----:B----4-:R3:W-:Y:S09]  /*9d80*/  @!P1 STG.E desc[UR10][R10.64], R21 ;  /* 0x000000150a009986 */ /* 0x0107f2000c10190a */
.L_x_572:
[----:B------:R-:W-:-:S13]  /*9d90*/  ISETP.EQ.AND P1, PT, R3, RZ, PT ;  /* 0x000000ff0300720c */ /* 0x000fda0003f22270 */
[----:B------:R-:W-:Y:S05]  /*9da0*/  @!P0 BRA P1, `(.L_x_568) ;  /* 0x0000000000788947 */ /* 0x000fea0000800000 */
.L_x_569:
[----:B0--34-:R-:W-:-:S05]  /*9db0*/  IMAD.IADD R23, R2, 0x1, R9 ;  /* 0x0000000102177824 */ /* 0x019fca00078e0209 */
[C---:B------:R-:W-:Y:S02]  /*9dc0*/  ISETP.GT.AND P0, PT, R23.reuse, UR5, PT ;  /* 0x0000000517007c0c */ /* 0x040fe4000bf04270 */
[C---:B------:R-:W-:Y:S02]  /*9dd0*/  IADD3 R11, PT, PT, R23.reuse, UR8, RZ ;  /* 0x00000008170b7c10 */ /* 0x040fe4000fffe0ff */
[----:B------:R-:W-:-:S03]  /*9de0*/  ISETP.LT.OR P0, PT, R23, 0x1, P0 ;  /* 0x000000011700780c */ /* 0x000fc60000701670 */
[----:B--2---:R-:W-:-:S10]  /*9df0*/  IMAD.WIDE R10, R11, 0x4, R4 ;  /* 0x000000040b0a7825 */ /* 0x004fd400078e0204 */
[----:B------:R-:W2:Y:S01]  /*9e00*/  @!P0 LDG.E R17, desc[UR10][R10.64] ;  /* 0x0000000a0a118981 */ /* 0x000ea2000c1e1900 */
[C---:B-1----:R-:W-:Y:S02]  /*9e10*/  VIADD R15, R23.reuse, 0x1 ;  /* 0x00000001170f7836 */ /* 0x042fe40000000000 */
        /* <DEDUP_REMOVED lines=17> */
[----:B------:R-:W-:Y:S01]  /*9f30*/  @!P1 IMAD.WIDE.U32 R16, R27, 0x4, R4 ;  /* 0x000000041b109825 */ /* 0x000fe200078e0004 */
[----:B------:R-:W-:-:S03]  /*9f40*/  IADD3 R3, PT, PT, R3, 0x4, RZ ;  /* 0x0000000403037810 */ /* 0x000fc60007ffe0ff */
[----:B------:R-:W-:Y:S01]  /*9f50*/  VIADD R9, R9, 0x4 ;  /* 0x0000000409097836 */ /* 0x000fe20000000000 */
[----:B------:R-:W-:Y:S01]  /*9f60*/  ISETP.NE.AND P0, PT, R3, RZ, PT ;  /* 0x000000ff0300720c */ /* 0x000fe20003f05270 */
[----:B--2---:R4:W-:-:S12]  /*9f70*/  @!P1 STG.E desc[UR10][R16.64], R23 ;  /* 0x0000001710009986 */ /* 0x0049d8000c10190a */
[----:B------:R-:W-:Y:S05]  /*9f80*/  @P0 BRA `(.L_x_569) ;  /* 0xfffffffc00880947 */ /* 0x000fea000383ffff */
.L_x_568:
[----:B------:R-:W-:-:S13]  /*9f90*/  ISETP.NE.AND P0, PT, R0, RZ, PT ;  /* 0x000000ff0000720c */ /* 0x000fda0003f05270 */
[----:B------:R-:W-:Y:S05]  /*9fa0*/  @!P0 EXIT ;  /* 0x000000000000894d */ /* 0x000fea0003800000 */
[----:B------:R-:W-:Y:S01]  /*9fb0*/  IMAD.MOV R0, RZ, RZ, -R0 ;  /* 0x000000ffff007224 */ /* 0x000fe200078e0a00 */
[----:B------:R-:W0:Y:S01]  /*9fc0*/  LDCU UR4, c[0x3][URZ] ;  /* 0x00c00000ff0477ac */ /* 0x000e220008000800 */
[----:B------:R-:W-:-:S05]  /*9fd0*/  NOP ;  /* 0x0000000000007918 */ /* 0x000fca0000000000 */
.L_x_573:
[----:B------:R-:W-:-:S05]  /*9fe0*/  IMAD.IADD R3, R2, 0x1, R7 ;  /* 0x0000000102037824 */ /* 0x000fca00078e0207 */
[----:B0-----:R-:W-:-:S04]  /*9ff0*/  ISETP.GT.AND P0, PT, R3, UR4, PT ;  /* 0x0000000403007c0c */ /* 0x001fc8000bf04270 */
[----:B------:R-:W-:-:S13]  /*a000*/  ISETP.LT.OR P0, PT, R3, 0x1, P0 ;  /* 0x000000010300780c */ /* 0x000fda0000701670 */
[----:B------:R-:W0:Y:S01]  /*a010*/  @!P0 LDC.64 R8, c[0x0][0x388] ;  /* 0x0000e200ff088b82 */ /* 0x000e220000000a00 */
        /* <DEDUP_REMOVED lines=9> */
[----:B------:R-:W-:Y:S05]  /*a0b0*/  EXIT ;  /* 0x000000000000794d */ /* 0x000fea0003800000 */
.L_x_559:
[----:B------:R-:W-:Y:S05]  /*a0c0*/  @P0 BRA `(.L_x_574) ;  /* 0x0000000c00ac0947 */ /* 0x000fea0003800000 */
[----:B------:R-:W-:-:S13]  /*a0d0*/  ISETP.GT.U32.AND P0, PT, R14, 0x7ffffffe, PT ;  /* 0x7ffffffe0e00780c */ /* 0x000fda0003f04070 */
[----:B------:R-:W-:Y:S05]  /*a0e0*/  @P0 EXIT ;  /* 0x000000000000094d */ /* 0x000fea0003800000 */
[----:B------:R-:W2:Y:S01]  /*a0f0*/  LDCU UR4, c[0x0][0x380] ;  /* 0x00007000ff0477ac */ /* 0x000ea20008000800 */
[----:B------:R-:W3:Y:S01]  /*a100*/  LDCU UR5, c[0x3][URZ] ;  /* 0x00c00000ff0577ac */ /* 0x000ee20008000800 */
[----:B--2---:R-:W-:Y:S01]  /*a110*/  UISETP.NE.AND UP0, UPT, UR4, 0x1, UPT ;  /* 0x000000010400788c */ /* 0x004fe2000bf05270 */
[----:B---3--:R-:W-:-:S05]  /*a120*/  IMAD.U32 R0, RZ, RZ, UR5 ;  /* 0x00000005ff007e24 */ /* 0x008fca000f8e00ff */
[----:B------:R-:W-:-:S03]  /*a130*/  IADD3 R2, PT, PT, R0, 0x2, RZ ;  /* 0x0000000200027810 */ /* 0x000fc60007ffe0ff */
[----:B------:R-:W-:Y:S05]  /*a140*/  BRA.U UP0, `(.L_x_575) ;  /* 0x0000000500d07547 */ /* 0x000fea000b800000 */
[----:B------:R-:W-:Y:S01]  /*a150*/  ISETP.GE.U32.AND P0, PT, R14, 0x3, PT ;  /* 0x000000030e00780c */ /* 0x000fe20003f06070 */
[----:B------:R-:W-:Y:S01]  /*a160*/  BSSY.RECONVERGENT B0, `(.L_x_576) ;  /* 0x0000056000007945 */ /* 0x000fe20003800200 */
[----:B------:R-:W-:Y:S01]  /*a170*/  LOP3.LUT R3, R19, 0x3, RZ, 0xc0, !PT ;  /* 0x0000000313037812 */ /* 0x000fe200078ec0ff */
[----:B------:R-:W-:-:S03]  /*a180*/  IMAD.MOV.U32 R4, RZ, RZ, RZ ;  /* 0x000000ffff047224 */ /* 0x000fc600078e00ff */
[----:B------:R-:W-:-:S07]  /*a190*/  ISETP.NE.AND P2, PT, R3, RZ, PT ;  /* 0x000000ff0300720c */ /* 0x000fce0003f45270 */
[----:B------:R-:W-:Y:S06]  /*a1a0*/  @!P0 BRA `(.L_x_577) ;  /* 0x0000000400448947 */ /* 0x000fec0003800000 */
[----:B------:R-:W2:Y:S01]  /*a1b0*/  LDC R6, c[0x3][RZ] ;  /* 0x00c00000ff067b82 */ /* 0x000ea20000000800 */
[----:B------:R-:W-:Y:S01]  /*a1c0*/  IMAD R8, R9, R2, RZ ;  /* 0x0000000209087224 */ /* 0x000fe200078e02ff */
[----:B------:R-:W-:Y:S01]  /*a1d0*/  LOP3.LUT R4, R19, 0xfffffffc, RZ, 0xc0, !PT ;  /* 0xfffffffc13047812 */ /* 0x000fe200078ec0ff */
[C---:B------:R-:W-:Y:S01]  /*a1e0*/  VIADD R11, R5.reuse, 0x3 ;  /* 0x00000003050b7836 */ /* 0x040fe20000000000 */
[----:B------:R-:W-:Y:S01]  /*a1f0*/  SHF.R.S32.HI R10, RZ, 0x1f, R0 ;  /* 0x0000001fff0a7819 */ /* 0x000fe20000011400 */
[C---:B------:R-:W-:Y:S01]  /*a200*/  VIADD R9, R5.reuse, 0x2 ;  /* 0x0000000205097836 */ /* 0x040fe20000000000 */
[----:B0-----:R-:W-:Y:S01]  /*a210*/  IADD3 R23, PT, PT, R5, 0x1, RZ ;  /* 0x0000000105177810 */ /* 0x001fe20007ffe0ff */
[----:B------:R-:W-:Y:S02]  /*a220*/  IMAD R11, R2, R11, RZ ;  /* 0x0000000b020b7224 */ /* 0x000fe400078e02ff */
[----:B------:R-:W-:Y:S01]  /*a230*/  IMAD R19, R19, R8, RZ ;  /* 0x0000000813137224 */ /* 0x000fe200078e02ff */
[----:B------:R-:W-:Y:S01]  /*a240*/  LEA R8, R0, 0x8, 0x2 ;  /* 0x0000000800087811 */ /* 0x000fe200078e10ff */
[----:B------:R-:W-:Y:S01]  /*a250*/  IMAD R7, R5, R2, R2 ;  /* 0x0000000205077224 */ /* 0x000fe200078e0202 */
[----:B------:R-:W-:Y:S01]  /*a260*/  IADD3 R25, PT, PT, R11, R0, RZ ;  /* 0x000000000b197210 */ /* 0x000fe20007ffe0ff */
[----:B------:R-:W-:-:S02]  /*a270*/  IMAD R9, R2, R9, RZ ;  /* 0x0000000902097224 */ /* 0x000fc400078e02ff */
[----:B------:R-:W-:Y:S02]  /*a280*/  IMAD.IADD R27, R7, 0x1, R0 ;  /* 0x00000001071b7824 */ /* 0x000fe400078e0200 */
[----:B------:R-:W-:Y:S02]  /*a290*/  IMAD.MOV R12, RZ, RZ, -R4 ;  /* 0x000000ffff0c7224 */ /* 0x000fe400078e0a04 */
[--C-:B-1----:R-:W-:Y:S02]  /*a2a0*/  IMAD.IADD R21, R9, 0x1, R0.reuse ;  /* 0x0000000109157824 */ /* 0x102fe400078e0200 */
[----:B------:R-:W-:-:S07]  /*a2b0*/  IMAD.IADD R13, R19, 0x1, R0 ;  /* 0x00000001130d7824 */ /* 0x000fce00078e0200 */
.L_x_578:
[----:B------:R-:W-:Y:S02]  /*a2c0*/  VIADD R17, R23, 0xffffffff ;  /* 0xffffffff17117836 */ /* 0x000fe40000000000 */
[----:B--2---:R-:W-:-:S05]  /*a2d0*/  IMAD.MOV.U32 R0, RZ, RZ, R6 ;  /* 0x000000ffff007224 */ /* 0x004fca00078e0006 */
        /* <DEDUP_REMOVED lines=14> */
[----:B--2---:R-:W-:-:S05]  /*a3c0*/  @!P1 FADD R24, -R18, -RZ ;  /* 0x800000ff12189221 */ /* 0x004fca0000000100 */
[----:B------:R0:W-:Y:S04]  /*a3d0*/  @!P1 STG.E desc[UR10][R28.64+0x4], R24 ;  /* 0x000004181c009986 */ /* 0x0001e8000c10190a */
[----:B------:R1:W0:Y:S01]  /*a3e0*/  @!P0 LDG.E R18, desc[UR10][R16.64] ;  /* 0x0000000a10128981 */ /* 0x000222000c1e1900 */
[----:B------:R-:W-:Y:S02]  /*a3f0*/  IADD3 R15, PT, PT, R23, 0x1, RZ ;  /* 0x00000001170f7810 */ /* 0x000fe40007ffe0ff */
[-C--:B------:R-:W-:Y:S02]  /*a400*/  @!P0 IADD3 R20, P3, PT, R7, R0.reuse, RZ ;  /* 0x0000000007148210 */ /* 0x080fe40007f7e0ff */
[----:B------:R-:W-:Y:S02]  /*a410*/  ISETP.GT.AND P1, PT, R15, R0, PT ;  /* 0x000000000f00720c */ /* 0x000fe40003f24270 */
[----:B------:R-:W-:-:S02]  /*a420*/  @!P0 LEA.HI.X.SX32 R22, R7, R10, 0x1, P3 ;  /* 0x0000000a07168211 */ /* 0x000fc400018f0eff */
[----:B------:R-:W-:Y:S02]  /*a430*/  ISETP.LT.OR P1, PT, R15, 0x1, P1 ;  /* 0x000000010f00780c */ /* 0x000fe40000f21670 */
[----:B------:R-:W2:Y:S11]  /*a440*/  @!P0 LDC.64 R14, c[0x0][0x388] ;  /* 0x0000e200ff0e8b82 */ /* 0x000eb60000000a00 */
[----:B-1----:R-:W1:Y:S01]  /*a450*/  @!P1 LDC.64 R16, c[0x0][0x388] ;  /* 0x0000e200ff109b82 */ /* 0x002e620000000a00 */
[----:B--2---:R-:W-:-:S04]  /*a460*/  @!P0 LEA R14, P4, R20, R14, 0x2 ;  /* 0x0000000e140e8211 */ /* 0x004fc800078810ff */
[----:B------:R-:W-:Y:S01]  /*a470*/  @!P0 LEA.HI.X R15, R20, R15, R22, 0x2, P4 ;  /* 0x0000000f140f8211 */ /* 0x000fe200020f1416 */
[----:B-1----:R-:W-:-:S04]  /*a480*/  @!P1 IMAD.WIDE R16, R21, 0x4, R16 ;  /* 0x0000000415109825 */ /* 0x002fc800078e0210 */
[----:B0-----:R-:W-:-:S05]  /*a490*/  @!P0 FADD R24, -R18, -RZ ;  /* 0x800000ff12188221 */ /* 0x001fca0000000100 */
[----:B------:R0:W-:Y:S04]  /*a4a0*/  @!P0 STG.E desc[UR10][R14.64+0x4], R24 ;  /* 0x000004180e008986 */ /* 0x0001e8000c10190a */
[----:B------:R1:W2:Y:S01]  /*a4b0*/  @!P1 LDG.E R18, desc[UR10][R16.64] ;  /* 0x0000000a10129981 */ /* 0x0002a2000c1e1900 */
[----:B------:R-:W-:Y:S01]  /*a4c0*/  VIADD R29, R23, 0x2 ;  /* 0x00000002171d7836 */ /* 0x000fe20000000000 */
[----:B------:R-:W-:-:S04]  /*a4d0*/  @!P1 IADD3 R20, P3, PT, R9, R0, RZ ;  /* 0x0000000009149210 */ /* 0x000fc80007f7e0ff */
[----:B------:R-:W-:Y:S01]  /*a4e0*/  ISETP.GT.AND P0, PT, R29, R0, PT ;  /* 0x000000001d00720c */ /* 0x000fe20003f04270 */
[----:B0-----:R-:W0:Y:S01]  /*a4f0*/  @!P1 LDC.64 R14, c[0x0][0x388] ;  /* 0x0000e200ff0e9b82 */ /* 0x001e220000000a00 */
[----:B------:R-:W-:Y:S02]  /*a500*/  @!P1 LEA.HI.X.SX32 R22, R9, R10, 0x1, P3 ;  /* 0x0000000a09169211 */ /* 0x000fe400018f0eff */
[----:B------:R-:W-:-:S13]  /*a510*/  ISETP.LT.OR P0, PT, R29, 0x1, P0 ;  /* 0x000000011d00780c */ /* 0x000fda0000701670 */
[----:B-1----:R-:W1:Y:S01]  /*a520*/  @!P0 LDC.64 R16, c[0x0][0x388] ;  /* 0x0000e200ff108b82 */ /* 0x002e620000000a00 */
[----:B0-----:R-:W-:-:S04]  /*a530*/  @!P1 LEA R28, P4, R20, R14, 0x2 ;  /* 0x0000000e141c9211 */ /* 0x001fc800078810ff */
[----:B------:R-:W-:-:S03]  /*a540*/  @!P1 LEA.HI.X R29, R20, R15, R22, 0x2, P4 ;  /* 0x0000000f141d9211 */ /* 0x000fc600020f1416 */
[----:B------:R-:W0:Y:S01]  /*a550*/  @!P0 LDC.64 R14, c[0x0][0x388] ;  /* 0x0000e200ff0e8b82 */ /* 0x000e220000000a00 */
[----:B-1----:R-:W-:-:S04]  /*a560*/  @!P0 IMAD.WIDE R16, R25, 0x4, R16 ;  /* 0x0000000419108825 */ /* 0x002fc800078e0210 */
[----:B--2---:R-:W-:-:S05]  /*a570*/  @!P1 FADD R22, -R18, -RZ ;  /* 0x800000ff12169221 */ /* 0x004fca0000000100 */
[----:B------:R3:W-:Y:S04]  /*a580*/  @!P1 STG.E desc[UR10][R28.64+0x4], R22 ;  /* 0x000004161c009986 */ /* 0x0007e8000c10190a */
[----:B------:R-:W2:Y:S01]  /*a590*/  @!P0 LDG.E R16, desc[UR10][R16.64] ;  /* 0x0000000a10108981 */ /* 0x000ea2000c1e1900 */
[----:B------:R-:W-:Y:S01]  /*a5a0*/  @!P0 IADD3 R18, P1, PT, R11, R0, RZ ;  /* 0x000000000b128210 */ /* 0x000fe20007f3e0ff */
[----:B------:R-:W-:Y:S01]  /*a5b0*/  VIADD R12, R12, 0x4 ;  /* 0x000000040c0c7836 */ /* 0x000fe20000000000 */
[C---:B------:R-:W-:Y:S01]  /*a5c0*/  IADD3 R19, PT, PT, R8.reuse, R19, RZ ;  /* 0x0000001308137210 */ /* 0x040fe20007ffe0ff */
        /* <DEDUP_REMOVED lines=10> */
[----:B------:R-:W-:Y:S02]  /*a670*/  IMAD.IADD R25, R8, 0x1, R25 ;  /* 0x0000000108197824 */ /* 0x000fe400078e0219 */
[----:B--2---:R-:W-:-:S05]  /*a680*/  @!P0 FADD R18, -R16, -RZ ;  /* 0x800000ff10128221 */ /* 0x004fca0000000100 */
[----:B------:R3:W-:Y:S01]  /*a690*/  @!P0 STG.E desc[UR10][R14.64+0x4], R18 ;  /* 0x000004120e008986 */ /* 0x0007e2000c10190a */
[----:B------:R-:W-:-:S13]  /*a6a0*/  ISETP.NE.AND P0, PT, R12, RZ, PT ;  /* 0x000000ff0c00720c */ /* 0x000fda0003f05270 */
[----:B---3--:R-:W-:Y:S05]  /*a6b0*/  @P0 BRA `(.L_x_578) ;  /* 0xfffffffc00000947 */ /* 0x008fea000383ffff */
.L_x_577:
[----:B------:R-:W-:Y:S05]  /*a6c0*/  BSYNC.RECONVERGENT B0 ;  /* 0x0000000000007941 */ /* 0x000fea0003800200 */
.L_x_576:
[----:B------:R-:W-:Y:S05]  /*a6d0*/  @!P2 EXIT ;  /* 0x000000000000a94d */ /* 0x000fea0003800000 */
[----:B------:R-:W-:Y:S01]  /*a6e0*/  IADD3 R9, PT, PT, R5, R4, RZ ;  /* 0x0000000405097210 */ /* 0x000fe20007ffe0ff */
[----:B------:R-:W-:Y:S01]  /*a6f0*/  IMAD.MOV R7, RZ, RZ, -R3 ;  /* 0x000000ffff077224 */ /* 0x000fe200078e0a03 */
[----:B-1----:R-:W-:-:S03]  /*a700*/  SHF.R.S32.HI R15, RZ, 0x1f, R0 ;  /* 0x0000001fff0f7819 */ /* 0x002fc60000011400 */
[----:B------:R-:W-:-:S04]  /*a710*/  IMAD R11, R2, R9, RZ ;  /* 0x00000009020b7224 */ /* 0x000fc800078e02ff */
[----:B------:R-:W-:-:S07]  /*a720*/  IMAD.IADD R3, R11, 0x1, R0 ;  /* 0x000000010b037824 */ /* 0x000fce00078e0200 */
.L_x_579:
[----:B------:R-:W1:Y:S02]  /*a730*/  LDCU UR4, c[0x3][URZ] ;  /* 0x00c00000ff0477ac */ /* 0x000e640008000800 */
[----:B-1----:R-:W-:-:S04]  /*a740*/  ISETP.GT.AND P0, PT, R9, UR4, PT ;  /* 0x0000000409007c0c */ /* 0x002fc8000bf04270 */
[----:B------:R-:W-:-:S13]  /*a750*/  ISETP.LT.OR P0, PT, R9, 0x1, P0 ;  /* 0x000000010900780c */ /* 0x000fda0000701670 */
[----:B------:R-:W1:Y:S08]  /*a760*/  @!P0 LDC.64 R4, c[0x0][0x388] ;  /* 0x0000e200ff048b82 */ /* 0x000e700000000a00 */
[----:B------:R-:W2:Y:S01]  /*a770*/  @!P0 LDC.64 R12, c[0x0][0x388] ;  /* 0x0000e200ff0c8b82 */ /* 0x000ea20000000a00 */
[----:B-1----:R-:W-:-:S06]  /*a780*/  @!P0 IMAD.WIDE R4, R3, 0x4, R4 ;  /* 0x0000000403048825 */ /* 0x002fcc00078e0204 */
[----:B------:R-:W3:Y:S01]  /*a790*/  @!P0 LDG.E R4, desc[UR10][R4.64] ;  /* 0x0000000a04048981 */ /* 0x000ee2000c1e1900 */
[----:B------:R-:W-:Y:S02]  /*a7a0*/  @!P0 SHF.R.S32.HI R0, RZ, 0x1f, R11 ;  /* 0x0000001fff008819 */ /* 0x000fe4000001140b */
[----:B------:R-:W-:-:S05]  /*a7b0*/  @!P0 IADD3 R8, P1, PT, R11, UR4, RZ ;  /* 0x000000040b088c10 */ /* 0x000fca000ff3e0ff */
[----:B------:R-:W-:Y:S01]  /*a7c0*/  @!P0 IMAD.X R10, R15, 0x1, R0, P1 ;  /* 0x000000010f0a8824 */ /* 0x000fe200008e0600 */
[C---:B--2---:R-:W-:Y:S02]  /*a7d0*/  @!P0 LEA R6, P1, R8.reuse, R12, 0x2 ;  /* 0x0000000c08068211 */ /* 0x044fe400078210ff */
[----:B------:R-:W-:Y:S02]  /*a7e0*/  IADD3 R0, PT, PT, R7, 0x1, RZ ;  /* 0x0000000107007810 */ /* 0x000fe40007ffe0ff */
[----:B------:R-:W-:Y:S02]  /*a7f0*/  @!P0 LEA.HI.X R7, R8, R13, R10, 0x2, P1 ;  /* 0x0000000d08078211 */ /* 0x000fe400008f140a */
[----:B------:R-:W-:Y:S01]  /*a800*/  ISETP.NE.AND P1, PT, R0, RZ, PT ;  /* 0x000000ff0000720c */ /* 0x000fe20003f25270 */
[----:B---3--:R-:W-:-:S05]  /*a810*/  @!P0 FADD R13, -R4, -RZ ;  /* 0x800000ff040d8221 */ /* 0x008fca0000000100 */
[----:B------:R1:W-:Y:S07]  /*a820*/  @!P0 STG.E desc[UR10][R6.64+0x4], R13 ;  /* 0x0000040d06008986 */ /* 0x0003ee000c10190a */
[----:B------:R-:W-:Y:S05]  /*a830*/  @!P1 EXIT ;  /* 0x000000000000994d */ /* 0x000fea0003800000 */
[----:B------:R-:W-:Y:S01]  /*a840*/  VIADD R9, R9, 0x1 ;  /* 0x0000000109097836 */ /* 0x000fe20000000000 */
[----:B-1----:R-:W-:Y:S01]  /*a850*/  MOV R7, R0 ;  /* 0x0000000000077202 */ /* 0x002fe20000000f00 */
[C---:B------:R-:W-:Y:S02]  /*a860*/  IMAD.IADD R11, R2.reuse, 0x1, R11 ;  /* 0x00000001020b7824 */ /* 0x040fe400078e020b */
[----:B------:R-:W-:Y:S01]  /*a870*/  IMAD.IADD R3, R2, 0x1, R3 ;  /* 0x0000000102037824 */ /* 0x000fe200078e0203 */
[----:B------:R-:W-:Y:S06]  /*a880*/  BRA `(.L_x_579) ;  /* 0xfffffffc00a87947 */ /* 0x000fec000383ffff */
.L_x_575:
        /* <DEDUP_REMOVED lines=23> */
.L_x_582:
        /* <DEDUP_REMOVED lines=22> */
[----:B------:R-:W3:Y:S01]  /*ab60*/  @!P0 LDC.64 R14, c[0x0][0x388] ;  /* 0x0000e200ff0e8b82 */ /* 0x000ee20000000a00 */
[----:B------:R-:W-:-:S10]  /*ab70*/  @!P0 LEA.HI.X.SX32 R24, R7, R10, 0x1, P3 ;  /* 0x0000000a07188211 */ /* 0x000fd400018f0eff */
[----:B-1----:R-:W1:Y:S01]  /*ab80*/  @!P1 LDC.64 R16, c[0x0][0x388] ;  /* 0x0000e200ff109b82 */ /* 0x002e620000000a00 */
[----:B---3--:R-:W-:-:S04]  /*ab90*/  @!P0 LEA R14, P4, R22, R14, 0x2 ;  /* 0x0000000e160e8211 */ /* 0x008fc800078810ff */
[----:B------:R-:W-:Y:S01]  /*aba0*/  @!P0 LEA.HI.X R15, R22, R15, R24, 0x2, P4 ;  /* 0x0000000f160f8211 */ /* 0x000fe200020f1418 */
[----:B-1----:R-:W-:-:S04]  /*abb0*/  @!P1 IMAD.WIDE R16, R21, 0x4, R16 ;  /* 0x0000000415109825 */ /* 0x002fc800078e0210 */
[----:B0-----:R-:W-:Y:S01]  /*abc0*/  VIADD R29, R23, 0x2 ;  /* 0x00000002171d7836 */ /* 0x001fe20000000000 */
[----:B--2---:R0:W-:Y:S04]  /*abd0*/  @!P0 STG.E desc[UR10][R14.64+0x4], R20 ;  /* 0x000004140e008986 */ /* 0x0041e8000c10190a */
[----:B------:R1:W2:Y:S01]  /*abe0*/  @!P1 LDG.E R18, desc[UR10][R16.64] ;  /* 0x0000000a10129981 */ /* 0x0002a2000c1e1900 */
[-C--:B------:R-:W-:Y:S02]  /*abf0*/  ISETP.GT.AND P0, PT, R29, R0.reuse, PT ;  /* 0x000000001d00720c */ /* 0x080fe40003f04270 */
[----:B------:R-:W-:Y:S02]  /*ac00*/  @!P1 IADD3 R22, P3, PT, R9, R0, RZ ;  /* 0x0000000009169210 */ /* 0x000fe40007f7e0ff */
[----:B------:R-:W-:-:S02]  /*ac10*/  ISETP.LT.OR P0, PT, R29, 0x1, P0 ;  /* 0x000000011d00780c */ /* 0x000fc40000701670 */
        /* <DEDUP_REMOVED lines=22> */
[----:B------:R-:W-:Y:S01]  /*ad80*/  IMAD.IADD R25, R8, 0x1, R25 ;  /* 0x0000000108197824 */ /* 0x000fe200078e0219 */
[----:B--2---:R3:W-:Y:S01]  /*ad90*/  @!P0 STG.E desc[UR10][R14.64+0x4], R17 ;  /* 0x000004110e008986 */ /* 0x0047e2000c10190a */
[----:B------:R-:W-:-:S13]  /*ada0*/  ISETP.NE.AND P0, PT, R12, RZ, PT ;  /* 0x000000ff0c00720c */ /* 0x000fda0003f05270 */
[----:B---3--:R-:W-:Y:S05]  /*adb0*/  @P0 BRA `(.L_x_582) ;  /* 0xfffffffc00100947 */ /* 0x008fea000383ffff */
.L_x_581:
[----:B------:R-:W-:Y:S05]  /*adc0*/  BSYNC.RECONVERGENT B0 ;  /* 0x0000000000007941 */ /* 0x000fea0003800200 */
.L_x_580:
[----:B------:R-:W-:Y:S05]  /*add0*/  @!P2 EXIT ;  /* 0x000000000000a94d */ /* 0x000fea0003800000 */
[----:B------:R-:W-:Y:S01]  /*ade0*/  IADD3 R9, PT, PT, R5, R4, RZ ;  /* 0x0000000405097210 */ /* 0x000fe20007ffe0ff */
[----:B------:R-:W-:Y:S01]  /*adf0*/  IMAD.MOV R7, RZ, RZ, -R3 ;  /* 0x000000ffff077224 */ /* 0x000fe200078e0a03 */
[----:B------:R-:W-:-:S03]  /*ae00*/  SHF.R.S32.HI R13, RZ, 0x1f, R0 ;  /* 0x0000001fff0d7819 */ /* 0x000fc60000011400 */
[----:B------:R-:W-:-:S04]  /*ae10*/  IMAD R11, R2, R9, RZ ;  /* 0x00000009020b7224 */ /* 0x000fc800078e02ff */
[----:B------:R-:W-:-:S07]  /*ae20*/  IMAD.IADD R3, R11, 0x1, R0 ;  /* 0x000000010b037824 */ /* 0x000fce00078e0200 */
.L_x_583:
[----:B------:R-:W2:Y:S02]  /*ae30*/  LDCU UR4, c[0x3][URZ] ;  /* 0x00c00000ff0477ac */ /* 0x000ea40008000800 */
[----:B--2---:R-:W-:-:S04]  /*ae40*/  ISETP.GT.AND P0, PT, R9, UR4, PT ;  /* 0x0000000409007c0c */ /* 0x004fc8000bf04270 */
[----:B------:R-:W-:-:S13]  /*ae50*/  ISETP.LT.OR P0, PT, R9, 0x1, P0 ;  /* 0x000000010900780c */ /* 0x000fda0000701670 */
[----:B------:R-:W2:Y:S08]  /*ae60*/  @!P0 LDC.64 R4, c[0x0][0x388] ;  /* 0x0000e200ff048b82 */ /* 0x000eb00000000a00 */
[----:B-1----:R-:W1:Y:S01]  /*ae70*/  @!P0 LDC.64 R14, c[0x0][0x388] ;  /* 0x0000e200ff0e8b82 */ /* 0x002e620000000a00 */
[----:B--2---:R-:W-:-:S06]  /*ae80*/  @!P0 IMAD.WIDE R4, R3, 0x4, R4 ;  /* 0x0000000403048825 */ /* 0x004fcc00078e0204 */
[----:B------:R-:W2:Y:S01]  /*ae90*/  @!P0 LDG.E R5, desc[UR10][R4.64] ;  /* 0x0000000a04058981 */ /* 0x000ea2000c1e1900 */
[----:B------:R-:W-:Y:S02]  /*aea0*/  @!P0 SHF.R.S32.HI R0, RZ, 0x1f, R11 ;  /* 0x0000001fff008819 */ /* 0x000fe4000001140b */
[----:B------:R-:W-:-:S05]  /*aeb0*/  @!P0 IADD3 R8, P1, PT, R11, UR4, RZ ;  /* 0x000000040b088c10 */ /* 0x000fca000ff3e0ff */
[----:B------:R-:W-:Y:S01]  /*aec0*/  @!P0 IMAD.X R10, R13, 0x1, R0, P1 ;  /* 0x000000010d0a8824 */ /* 0x000fe200008e0600 */
[C---:B-1----:R-:W-:Y:S02]  /*aed0*/  @!P0 LEA R6, P1, R8.reuse, R14, 0x2 ;  /* 0x0000000e08068211 */ /* 0x042fe400078210ff */
[----:B------:R-:W-:Y:S02]  /*aee0*/  IADD3 R0, PT, PT, R7, 0x1, RZ ;  /* 0x0000000107007810 */ /* 0x000fe40007ffe0ff */
[----:B------:R-:W-:Y:S02]  /*aef0*/  @!P0 LEA.HI.X R7, R8, R15, R10, 0x2, P1 ;  /* 0x0000000f08078211 */ /* 0x000fe400008f140a */
[----:B------:R-:W-:-:S03]  /*af00*/  ISETP.NE.AND P1, PT, R0, RZ, PT ;  /* 0x000000ff0000720c */ /* 0x000fc60003f25270 */
[----:B--2---:R1:W-:Y:S10]  /*af10*/  @!P0 STG.E desc[UR10][R6.64+0x4], R5 ;  /* 0x0000040506008986 */ /* 0x0043f4000c10190a */
[----:B------:R-:W-:Y:S05]  /*af20*/  @!P1 EXIT ;  /* 0x000000000000994d */ /* 0x000fea0003800000 */
[----:B------:R-:W-:Y:S01]  /*af30*/  VIADD R9, R9, 0x1 ;  /* 0x0000000109097836 */ /* 0x000fe20000000000 */
[----:B-1----:R-:W-:Y:S01]  /*af40*/  MOV R7, R0 ;  /* 0x0000000000077202 */ /* 0x002fe20000000f00 */
[C---:B------:R-:W-:Y:S02]  /*af50*/  IMAD.IADD R11, R2.reuse, 0x1, R11 ;  /* 0x00000001020b7824 */ /* 0x040fe400078e020b */
[----:B------:R-:W-:Y:S01]  /*af60*/  IMAD.IADD R3, R2, 0x1, R3 ;  /* 0x0000000102037824 */ /* 0x000fe200078e0203 */
[----:B------:R-:W-:Y:S06]  /*af70*/  BRA `(.L_x_583) ;  /* 0xfffffffc00ac7947 */ /* 0x000fec000383ffff */
.L_x_574:
[----:B------:R-:W-:Y:S01]  /*af80*/  UIADD3 UR4, UPT, UPT, UR13, -0x1, UR7 ;  /* 0xffffffff0d047890 */ /* 0x000fe2000fffe007 */
[----:B------:R-:W-:-:S05]  /*af90*/  ISETP.GT.U32.AND P0, PT, R0, 0x7ffffffe, PT ;  /* 0x7ffffffe0000780c */ /* 0x000fca0003f04070 */
[----:B------:R-:W-:-:S05]  /*afa0*/  IMAD R6, R19, UR4, RZ ;  /* 0x0000000413067c24 */ /* 0x000fca000f8e02ff */
[----:B------:R-:W-:-:S13]  /*afb0*/  ISETP.NE.OR P0, PT, R5, R6, P0 ;  /* 0x000000060500720c */ /* 0x000fda0000705670 */
[----:B------:R-:W-:Y:S05]  /*afc0*/  @P0 EXIT ;  /* 0x000000000000094d */ /* 0x000fea0003800000 */
[----:B------:R-:W2:Y:S01]  /*afd0*/  LDCU UR4, c[0x0][0x380] ;  /* 0x00007000ff0477ac */ /* 0x000ea20008000800 */
[----:B------:R-:W3:Y:S01]  /*afe0*/  LDC R5, c[0x3][RZ] ;  /* 0x00c00000ff057b82 */ /* 0x000ee20000000800 */
[----:B--2---:R-:W-:Y:S01]  /*aff0*/  UISETP.NE.AND UP0, UPT, UR4, 0x2, UPT ;  /* 0x000000020400788c */ /* 0x004fe2000bf05270 */
[----:B---3--:R-:W-:-:S04]  /*b000*/  VIADD R5, R5, 0x2 ;  /* 0x0000000205057836 */ /* 0x008fc80000000000 */
[----:B------:R-:W-:-:S04]  /*b010*/  IMAD R4, R4, R5, RZ ;  /* 0x0000000504047224 */ /* 0x000fc800078e02ff */
[----:B------:R-:W-:Y:S05]  /*b020*/  BRA.U UP0, `(.L_x_584) ;  /* 0x0000000100fc7547 */ /* 0x000fea000b800000 */
[----:B------:R-:W-:Y:S01]  /*b030*/  ISETP.GE.U32.AND P0, PT, R0, 0x3, PT ;  /* 0x000000030000780c */ /* 0x000fe20003f06070 */
[----:B------:R-:W-:Y:S01]  /*b040*/  BSSY.RECONVERGENT B0, `(.L_x_585) ;  /* 0x000002a000007945 */ /* 0x000fe20003800200 */
[----:B------:R-:W-:Y:S01]  /*b050*/  LOP3.LUT R16, R3, 0x3, RZ, 0xc0, !PT ;  /* 0x0000000303107812 */ /* 0x000fe200078ec0ff */
[----:B------:R-:W-:-:S03]  /*b060*/  IMAD.MOV.U32 R13, RZ, RZ, RZ ;  /* 0x000000ffff0d7224 */ /* 0x000fc600078e00ff */
[----:B------:R-:W-:-:S07]  /*b070*/  ISETP.NE.AND P2, PT, R16, RZ, PT ;  /* 0x000000ff1000720c */ /* 0x000fce0003f45270 */
[----:B------:R-:W-:Y:S06]  /*b080*/  @!P0 BRA `(.L_x_586) ;  /* 0x0000000000948947 */ /* 0x000fec0003800000 */
[----:B------:R-:W2:Y:S01]  /*b090*/  LDC.64 R6, c[0x0][0x388] ;  /* 0x0000e200ff067b82 */ /* 0x000ea20000000a00 */
[----:B------:R-:W-:Y:S01]  /*b0a0*/  LOP3.LUT R13, R3, 0xfffffffc, RZ, 0xc0, !PT ;  /* 0xfffffffc030d7812 */ /* 0x000fe200078ec0ff */
[----:B------:R-:W-:-:S03]  /*b0b0*/  IMAD.MOV.U32 R3, RZ, RZ, RZ ;  /* 0x000000ffff037224 */ /* 0x000fc600078e00ff */
[----:B------:R-:W-:-:S07]  /*b0c0*/  IADD3 R0, PT, PT, -R13, RZ, RZ ;  /* 0x000000ff0d007210 */ /* 0x000fce0007ffe1ff */
.L_x_587:
[----:B---3--:R-:W3:Y:S01]  /*b0d0*/  LDCU UR4, c[0x3][URZ] ;  /* 0x00c00000ff0477ac */ /* 0x008ee20008000800 */
[----:B------:R-:W-:-:S05]  /*b0e0*/  IMAD.IADD R19, R2, 0x1, R3 ;  /* 0x0000000102137824 */ /* 0x000fca00078e0203 */
[C---:B---3--:R-:W-:Y:S02]  /*b0f0*/  ISETP.GT.AND P0, PT, R19.reuse, UR4, PT ;  /* 0x0000000413007c0c */ /* 0x048fe4000bf04270 */
[----:B------:R-:W-:Y:S02]  /*b100*/  IADD3 R8, PT, PT, R4, -UR4, R19 ;  /* 0x8000000404087c10 */ /* 0x000fe4000fffe013 */
[----:B------:R-:W-:-:S03]  /*b110*/  ISETP.LT.OR P0, PT, R19, 0x1, P0 ;  /* 0x000000011300780c */ /* 0x000fc60000701670 */
[----:B------:R-:W-:-:S04]  /*b120*/  VIADD R9, R8, 0xfffffffe ;  /* 0xfffffffe08097836 */ /* 0x000fc80000000000 */
[----:B--2---:R-:W-:-:S06]  /*b130*/  IMAD.WIDE R8, R9, 0x4, R6 ;  /* 0x0000000409087825 */ /* 0x004fcc00078e0206 */
[----:B------:R-:W1:Y:S01]  /*b140*/  @!P0 LDG.E R12, desc[UR10][R8.64] ;  /* 0x0000000a080c8981 */ /* 0x000e62000c1e1900 */
[----:B------:R-:W-:-:S05]  /*b150*/  VIADD R10, R19, 0x1 ;  /* 0x00000001130a7836 */ /* 0x000fca0000000000 */
[----:B------:R-:W-:Y:S01]  /*b160*/  ISETP.GT.AND P1, PT, R10, UR4, PT ;  /* 0x000000040a007c0c */ /* 0x000fe2000bf24270 */
[----:B------:R-:W-:-:S03]  /*b170*/  IMAD.WIDE R10, R5, 0x4, R8 ;  /* 0x00000004050a7825 */ /* 0x000fc600078e0208 */
[----:B------:R-:W-:Y:S01]  /*b180*/  ISETP.GT.U32.OR P1, PT, R19, 0x7ffffffe, P1 ;  /* 0x7ffffffe1300780c */ /* 0x000fe20000f24470 */
[----:B-1----:R-:W-:-:S05]  /*b190*/  @!P0 FADD R15, -R12, -RZ ;  /* 0x800000ff0c0f8221 */ /* 0x002fca0000000100 */
        /* <DEDUP_REMOVED lines=8> */
[----:B------:R-:W1:Y:S01]  /*b220*/  @!P0 LDG.E R12, desc[UR10][R8.64+0x8] ;  /* 0x0000080a080c8981 */ /* 0x000e62000c1e1900 */
[----:B------:R-:W-:-:S04]  /*b230*/  ISETP.GT.AND P1, PT, R14, UR4, PT ;  /* 0x000000040e007c0c */ /* 0x000fc8000bf24270 */
[----:B------:R-:W-:Y:S01]  /*b240*/  ISETP.LT.OR P1, PT, R14, 0x1, P1 ;  /* 0x000000010e00780c */ /* 0x000fe20000f21670 */
[----:B-1----:R-:W-:-:S05]  /*b250*/  @!P0 FADD R15, -R12, -RZ ;  /* 0x800000ff0c0f8221 */ /* 0x002fca0000000100 */
        /* <DEDUP_REMOVED lines=8> */
.L_x_586:
[----:B------:R-:W-:Y:S05]  /*b2e0*/  BSYNC.RECONVERGENT B0 ;  /* 0x0000000000007941 */ /* 0x000fea0003800200 */
.L_x_585:
[----:B------:R-:W-:Y:S05]  /*b2f0*/  @!P2 EXIT ;  /* 0x000000000000a94d */ /* 0x000fea0003800000 */
[----:B------:R-:W-:-:S07]  /*b300*/  IADD3 R0, PT, PT, -R16, RZ, RZ ;  /* 0x000000ff10007210 */ /* 0x000fce0007ffe1ff */
.L_x_588:
[----:B------:R-:W2:Y:S01]  /*b310*/  LDCU UR4, c[0x3][URZ] ;  /* 0x00c00000ff0477ac */ /* 0x000ea20008000800 */
[----:B------:R-:W-:-:S05]  /*b320*/  IMAD.IADD R3, R2, 0x1, R13 ;  /* 0x0000000102037824 */ /* 0x000fca00078e020d */
[----:B--2---:R-:W-:-:S04]  /*b330*/  ISETP.GT.AND P0, PT, R3, UR4, PT ;  /* 0x0000000403007c0c */ /* 0x004fc8000bf04270 */
[----:B------:R-:W-:-:S13]  /*b340*/  ISETP.LT.OR P0, PT, R3, 0x1, P0 ;  /* 0x000000010300780c */ /* 0x000fda0000701670 */
[----:B------:R-:W2:Y:S01]  /*b350*/  @!P0 LDC.64 R6, c[0x0][0x388] ;  /* 0x0000e200ff068b82 */ /* 0x000ea20000000a00 */
[----:B------:R-:W-:-:S05]  /*b360*/  @!P0 IADD3 R3, PT, PT, R4, -UR4, R3 ;  /* 0x8000000404038c10 */ /* 0x000fca000fffe003 */
[----:B------:R-:W-:-:S04]  /*b370*/  @!P0 VIADD R3, R3, 0xfffffffe ;  /* 0xfffffffe03038836 */ /* 0x000fc80000000000 */
[----:B--2---:R-:W-:-:S05]  /*b380*/  @!P0 IMAD.WIDE R6, R3, 0x4, R6 ;  /* 0x0000000403068825 */ /* 0x004fca00078e0206 */
[----:B------:R-:W2:Y:S01]  /*b390*/  @!P0 LDG.E R3, desc[UR10][R6.64] ;  /* 0x0000000a06038981 */ /* 0x000ea2000c1e1900 */
[----:B------:R-:W-:-:S04]  /*b3a0*/  @!P0 IMAD.WIDE R8, R5, 0x4, R6 ;  /* 0x0000000405088825 */ /* 0x000fc800078e0206 */
[----:B------:R-:W-:Y:S02]  /*b3b0*/  VIADD R0, R0, 0x1 ;  /* 0x0000000100007836 */ /* 0x000fe40000000000 */
[----:B--2---:R-:W-:-:S05]  /*b3c0*/  @!P0 FADD R3, -R3, -RZ ;  /* 0x800000ff03038221 */ /* 0x004fca0000000100 */
[----:B------:R2:W-:Y:S01]  /*b3d0*/  @!P0 STG.E desc[UR10][R8.64], R3 ;  /* 0x0000000308008986 */ /* 0x0005e2000c10190a */
[----:B------:R-:W-:-:S13]  /*b3e0*/  ISETP.NE.AND P0, PT, R0, RZ, PT ;  /* 0x000000ff0000720c */ /* 0x000fda0003f05270 */
[----:B--2---:R-:W-:Y:S05]  /*b3f0*/  @!P0 EXIT ;  /* 0x000000000000894d */ /* 0x004fea0003800000 */
[----:B------:R-:W-:Y:S01]  /*b400*/  IADD3 R13, PT, PT, R13, 0x1, RZ ;  /* 0x000000010d0d7810 */ /* 0x000fe20007ffe0ff */
[----:B------:R-:W-:Y:S06]  /*b410*/  BRA `(.L_x_588) ;  /* 0xfffffffc00bc7947 */ /* 0x000fec000383ffff */
.L_x_584:
        /* <DEDUP_REMOVED lines=8> */
[----:B------:R-:W-:-:S04]  /*b4a0*/  IMAD.MOV.U32 R3, RZ, RZ, RZ ;  /* 0x000000ffff037224 */ /* 0x000fc800078e00ff */
[----:B------:R-:W-:-:S07]  /*b4b0*/  IMAD.MOV R0, RZ, RZ, -R13 ;  /* 0x000000ffff007224 */ /* 0x000fce00078e0a0d */
.L_x_591:
[----:B---3--:R-:W3:Y:S01]  /*b4c0*/  LDCU UR4, c[0x3][URZ] ;  /* 0x00c00000ff0477ac */ /* 0x008ee20008000800 */
[----:B01----:R-:W-:-:S04]  /*b4d0*/  IADD3 R21, PT, PT, R2, R3, RZ ;  /* 0x0000000302157210 */ /* 0x003fc80007ffe0ff */
[C---:B---3--:R-:W-:Y:S02]  /*b4e0*/  ISETP.GT.AND P0, PT, R21.reuse, UR4, PT ;  /* 0x0000000415007c0c */ /* 0x048fe4000bf04270 */
[----:B------:R-:W-:Y:S02]  /*b4f0*/  IADD3 R8, PT, PT, R4, -UR4, R21 ;  /* 0x8000000404087c10 */ /* 0x000fe4000fffe015 */
[----:B------:R-:W-:-:S03]  /*b500*/  ISETP.LT.OR P0, PT, R21, 0x1, P0 ;  /* 0x000000011500780c */ /* 0x000fc60000701670 */
[----:B------:R-:W-:-:S04]  /*b510*/  VIADD R9, R8, 0xfffffffe ;  /* 0xfffffffe08097836 */ /* 0x000fc80000000000 */
[----:B--2---:R-:W-:-:S06]  /*b520*/  IMAD.WIDE R8, R9, 0x4, R6 ;  /* 0x0000000409087825 */ /* 0x004fcc00078e0206 */
        /* <DEDUP_REMOVED lines=9> */
[----:B------:R-:W-:Y:S02]  /*b5c0*/  ISETP.LT.OR P0, PT, R12, 0x1, P0 ;  /* 0x000000010c00780c */ /* 0x000fe40000701670 */
[----:B------:R-:W-:Y:S01]  /*b5d0*/  IADD3 R12, PT, PT, R21, 0x3, RZ ;  /* 0x00000003150c7810 */ /* 0x000fe20007ffe0ff */
[----:B--2---:R3:W-:Y:S10]  /*b5e0*/  @!P1 STG.E desc[UR10][R10.64+0x4], R17 ;  /* 0x000004110a009986 */ /* 0x0047f4000c10190a */
        /* <DEDUP_REMOVED lines=10> */
.L_x_590:
[----:B------:R-:W-:Y:S05]  /*b690*/  BSYNC.RECONVERGENT B0 ;  /* 0x0000000000007941 */ /* 0x000fea0003800200 */
.L_x_589:
[----:B------:R-:W-:Y:S05]  /*b6a0*/  @!P2 EXIT ;  /* 0x000000000000a94d */ /* 0x000fea0003800000 */
[----:B------:R-:W-:-:S07]  /*b6b0*/  IMAD.MOV R0, RZ, RZ, -R14 ;  /* 0x000000ffff007224 */ /* 0x000fce00078e0a0e */
.L_x_592:
[----:B------:R-:W2:Y:S01]  /*b6c0*/  LDCU UR4, c[0x3][URZ] ;  /* 0x00c00000ff0477ac */ /* 0x000ea20008000800 */
[----:B------:R-:W-:-:S04]  /*b6d0*/  IADD3 R3, PT, PT, R2, R13, RZ ;  /* 0x0000000d02037210 */ /* 0x000fc80007ffe0ff */
        /* <DEDUP_REMOVED lines=8> */
[----:B------:R-:W-:Y:S01]  /*b760*/  VIADD R0, R0, 0x1 ;  /* 0x0000000100007836 */ /* 0x000fe20000000000 */
[----:B--2---:R2:W-:Y:S04]  /*b770*/  @!P0 STG.E desc[UR10][R8.64], R3 ;  /* 0x0000000308008986 */ /* 0x0045e8000c10190a */
[----:B------:R-:W-:-:S13]  /*b780*/  ISETP.NE.AND P0, PT, R0, RZ, PT ;  /* 0x000000ff0000720c */ /* 0x000fda0003f05270 */
[----:B--2---:R-:W-:Y:S05]  /*b790*/  @!P0 EXIT ;  /* 0x000000000000894d */ /* 0x004fea0003800000 */
[----:B------:R-:W-:Y:S01]  /*b7a0*/  VIADD R13, R13, 0x1 ;  /* 0x000000010d0d7836 */ /* 0x000fe20000000000 */
[----:B------:R-:W-:Y:S06]  /*b7b0*/  BRA `(.L_x_592) ;  /* 0xfffffffc00c07947 */ /* 0x000fec000383ffff */
.L_x_560:
[----:B------:R-:W-:Y:S05]  /*b7c0*/  BSYNC.RECONVERGENT B0 ;  /* 0x0000000000007941 */ /* 0x000fea0003800200 */
.L_x_502:
[----:B------:R-:W-:-:S06]  /*b7d0*/  UIADD3 UR4, UPT, UPT, UR13, -0x1, UR7 ;  /* 0xffffffff0d047890 */ /* 0x000fcc000fffe007 */
[----:B------:R-:W-:-:S05]  /*b7e0*/  IMAD R2, R19, UR4, RZ ;  /* 0x0000000413027c24 */ /* 0x000fca000f8e02ff */
[----:B------:R-:W-:-:S13]  /*b7f0*/  ISETP.NE.AND P0, PT, R5, R2, PT ;  /* 0x000000020500720c */ /* 0x000fda0003f05270 */
[----:B------:R-:W-:Y:S05]  /*b800*/  @!P0 BRA `(.L_x_593) ;  /* 0x0000000800688947 */ /* 0x000fea0003800000 */
[----:B------:R-:W-:-:S13]  /*b810*/  ISETP.GT.U32.AND P0, PT, R14, 0x7ffffffe, PT ;  /* 0x7ffffffe0e00780c */ /* 0x000fda0003f04070 */
[----:B------:R-:W-:Y:S05]  /*b820*/  @P0 EXIT ;  /* 0x000000000000094d */ /* 0x000fea0003800000 */
[----:B------:R-:W2:Y:S01]  /*b830*/  LDCU UR4, c[0x0][0x380] ;  /* 0x00007000ff0477ac */ /* 0x000ea20008000800 */
[----:B------:R-:W3:Y:S01]  /*b840*/  LDC R2, c[0x3][RZ] ;  /* 0x00c00000ff027b82 */ /* 0x000ee20000000800 */
[----:B--2---:R-:W-:Y:S01]  /*b850*/  UISETP.NE.AND UP0, UPT, UR4, 0x1, UPT ;  /* 0x000000010400788c */ /* 0x004fe2000bf05270 */
[----:B---3--:R-:W-:-:S08]  /*b860*/  IADD3 R0, PT, PT, R2, 0x2, RZ ;  /* 0x0000000202007810 */ /* 0x008fd00007ffe0ff */
[----:B------:R-:W-:Y:S05]  /*b870*/  BRA.U UP0, `(.L_x_594) ;  /* 0x0000000500307547 */ /* 0x000fea000b800000 */
[----:B------:R-:W-:Y:S01]  /*b880*/  ISETP.GE.U32.AND P0, PT, R14, 0x3, PT ;  /* 0x000000030e00780c */ /* 0x000fe20003f06070 */
[----:B------:R-:W-:Y:S01]  /*b890*/  BSSY.RECONVERGENT B0, `(.L_x_595) ;  /* 0x0000038000007945 */ /* 0x000fe20003800200 */
[----:B------:R-:W-:Y:S01]  /*b8a0*/  LOP3.LUT R4, R19, 0x3, RZ, 0xc0, !PT ;  /* 0x0000000313047812 */ /* 0x000fe200078ec0ff */
[----:B------:R-:W-:-:S03]  /*b8b0*/  IMAD.MOV.U32 R8, RZ, RZ, RZ ;  /* 0x000000ffff087224 */ /* 0x000fc600078e00ff */
[----:B------:R-:W-:-:S07]  /*b8c0*/  ISETP.NE.AND P2, PT, R4, RZ, PT ;  /* 0x000000ff0400720c */ /* 0x000fce0003f45270 */
[----:B------:R-:W-:Y:S06]  /*b8d0*/  @!P0 BRA `(.L_x_596) ;  /* 0x0000000000cc8947 */ /* 0x000fec0003800000 */
[----:B------:R-:W-:Y:S01]  /*b8e0*/  LOP3.LUT R8, R19, 0xfffffffc, RZ, 0xc0, !PT ;  /* 0xfffffffc13087812 */ /* 0x000fe200078ec0ff */
[----:B------:R-:W-:Y:S01]  /*b8f0*/  IMAD R12, R9, R0, RZ ;  /* 0x00000000090c7224 */ /* 0x000fe200078e02ff */
[----:B------:R-:W-:Y:S01]  /*b900*/  LEA R9, R2, 0x8, 0x2 ;  /* 0x0000000802097811 */ /* 0x000fe200078e10ff */
[C---:B------:R-:W-:Y:S01]  /*b910*/  VIADD R3, R5.reuse, 0x2 ;  /* 0x0000000205037836 */ /* 0x040fe20000000000 */
[C---:B------:R-:W-:Y:S01]  /*b920*/  IADD3 R13, PT, PT, R5.reuse, 0x1, RZ ;  /* 0x00000001050d7810 */ /* 0x040fe20007ffe0ff */
[----:B------:R-:W-:Y:S02]  /*b930*/  VIADD R7, R5, 0x3 ;  /* 0x0000000305077836 */ /* 0x000fe40000000000 */
[----:B------:R-:W-:Y:S02]  /*b940*/  IMAD R12, R19, R12, RZ ;  /* 0x0000000c130c7224 */ /* 0x000fe400078e02ff */
[----:B------:R-:W-:Y:S02]  /*b950*/  IMAD R14, R5, R0, R0 ;  /* 0x00000000050e7224 */ /* 0x000fe400078e0200 */
[----:B------:R-:W-:-:S02]  /*b960*/  IMAD R16, R0, R3, RZ ;  /* 0x0000000300107224 */ /* 0x000fc400078e02ff */
[----:B------:R-:W-:Y:S02]  /*b970*/  IMAD R18, R0, R7, RZ ;  /* 0x0000000700127224 */ /* 0x000fe400078e02ff */
[----:B-1----:R-:W-:-:S07]  /*b980*/  IMAD.MOV R15, RZ, RZ, -R8 ;  /* 0x000000ffff0f7224 */ /* 0x002fce00078e0a08 */
.L_x_597:
[----:B------:R-:W1:Y:S01]  /*b990*/  LDCU UR4, c[0x3][URZ] ;  /* 0x00c00000ff0477ac */ /* 0x000e620008000800 */
[----:B--2---:R-:W-:-:S05]  /*b9a0*/  VIADD R2, R13, 0xffffffff ;  /* 0xffffffff0d027836 */ /* 0x004fca0000000000 */
[----:B-1----:R-:W-:-:S04]  /*b9b0*/  ISETP.GT.AND P0, PT, R2, UR4, PT ;  /* 0x0000000402007c0c */ /* 0x002fc8000bf04270 */
[----:B------:R-:W-:-:S13]  /*b9c0*/  ISETP.LT.OR P0, PT, R2, 0x1, P0 ;  /* 0x000000010200780c */ /* 0x000fda0000701670 */
[----:B------:R-:W1:Y:S02]  /*b9d0*/  @!P0 LDC.64 R10, c[0x0][0x388] ;  /* 0x0000e200ff0a8b82 */ /* 0x000e640000000a00 */
[----:B-1----:R-:W-:-:S05]  /*b9e0*/  @!P0 IMAD.WIDE R10, R12, 0x4, R10 ;  /* 0x000000040c0a8825 */ /* 0x002fca00078e020a */
[----:B------:R-:W0:Y:S01]  /*b9f0*/  @!P0 LDG.E R6, desc[UR10][R10.64+0x4] ;  /* 0x0000040a0a068981 */ /* 0x000e22000c1e1900 */
[----:B------:R-:W-:-:S04]  /*ba00*/  ISETP.GT.AND P1, PT, R13, UR4, PT ;  /* 0x000000040d007c0c */ /* 0x000fc8000bf24270 */
[----:B------:R-:W-:-:S13]  /*ba10*/  ISETP.GT.U32.OR P1, PT, R2, 0x7ffffffe, P1 ;  /* 0x7ffffffe0200780c */ /* 0x000fda0000f24470 */
[----:B------:R-:W1:Y:S02]  /*ba20*/  @!P1 LDC.64 R2, c[0x0][0x388] ;  /* 0x0000e200ff029b82 */ /* 0x000e640000000a00 */
[----:B-1----:R-:W-:-:S04]  /*ba30*/  @!P1 IMAD.WIDE R2, R14, 0x4, R2 ;  /* 0x000000040e029825 */ /* 0x002fc800078e0202 */
[----:B0-----:R-:W-:-:S05]  /*ba40*/  @!P0 FADD R21, -R6, -RZ ;  /* 0x800000ff06158221 */ /* 0x001fca0000000100 */
        /* <DEDUP_REMOVED lines=9> */
[----:B------:R-:W3:Y:S01]  /*bae0*/  @!P0 LDG.E R17, desc[UR10][R6.64+0x4] ;  /* 0x0000040a06118981 */ /* 0x000ee2000c1e1900 */
[----:B------:R-:W-:-:S04]  /*baf0*/  IADD3 R19, PT, PT, R13, 0x2, RZ ;  /* 0x000000020d137810 */ /* 0x000fc80007ffe0ff */
[----:B------:R-:W-:-:S04]  /*bb00*/  ISETP.GT.AND P1, PT, R19, UR4, PT ;  /* 0x0000000413007c0c */ /* 0x000fc8000bf24270 */
[----:B------:R-:W-:-:S13]  /*bb10*/  ISETP.LT.OR P1, PT, R19, 0x1, P1 ;  /* 0x000000011300780c */ /* 0x000fda0000f21670 */
[----:B0-----:R-:W0:Y:S02]  /*bb20*/  @!P1 LDC.64 R10, c[0x0][0x388] ;  /* 0x0000e200ff0a9b82 */ /* 0x001e240000000a00 */
[----:B0-----:R-:W-:-:S04]  /*bb30*/  @!P1 IMAD.WIDE R10, R18, 0x4, R10 ;  /* 0x00000004120a9825 */ /* 0x001fc800078e020a */
[----:B---3--:R-:W-:-:S05]  /*bb40*/  @!P0 FADD R19, -R17, -RZ ;  /* 0x800000ff11138221 */ /* 0x008fca0000000100 */
[----:B------:R2:W-:Y:S04]  /*bb50*/  @!P0 STG.E desc[UR10][R6.64], R19 ;  /* 0x0000001306008986 */ /* 0x0005e8000c10190a */
[----:B------:R-:W3:Y:S01]  /*bb60*/  @!P1 LDG.E R17, desc[UR10][R10.64+0x4] ;  /* 0x0000040a0a119981 */ /* 0x000ee2000c1e1900 */
[----:B------:R-:W-:Y:S01]  /*bb70*/  VIADD R15, R15, 0x4 ;  /* 0x000000040f0f7836 */ /* 0x000fe20000000000 */
[----:B------:R-:W-:Y:S01]  /*bb80*/  IADD3 R14, PT, PT, R9, R14, RZ ;  /* 0x0000000e090e7210 */ /* 0x000fe20007ffe0ff */
[----:B------:R-:W-:Y:S02]  /*bb90*/  VIADD R13, R13, 0x4 ;  /* 0x000000040d0d7836 */ /* 0x000fe40000000000 */
[----:B------:R-:W-:Y:S01]  /*bba0*/  IMAD.IADD R12, R9, 0x1, R12 ;  /* 0x00000001090c7824 */ /* 0x000fe200078e020c */
[----:B------:R-:W-:Y:S01]  /*bbb0*/  ISETP.NE.AND P0, PT, R15, RZ, PT ;  /* 0x000000ff0f00720c */ /* 0x000fe20003f05270 */
[----:B------:R-:W-:-:S02]  /*bbc0*/  IMAD.IADD R16, R9, 0x1, R16 ;  /* 0x0000000109107824 */ /* 0x000fc400078e0210 */
[----:B------:R-:W-:Y:S02]  /*bbd0*/  IMAD.IADD R18, R9, 0x1, R18 ;  /* 0x0000000109127824 */ /* 0x000fe400078e0212 */
[----:B---3--:R-:W-:-:S05]  /*bbe0*/  @!P1 FADD R17, -R17, -RZ ;  /* 0x800000ff11119221 */ /* 0x008fca0000000100 */
[----:B------:R2:W-:Y:S03]  /*bbf0*/  @!P1 STG.E desc[UR10][R10.64], R17 ;  /* 0x000000110a009986 */ /* 0x0005e6000c10190a */
[----:B------:R-:W-:Y:S05]  /*bc00*/  @P0 BRA `(.L_x_597) ;  /* 0xfffffffc00600947 */ /* 0x000fea000383ffff */
.L_x_596:
[----:B------:R-:W-:Y:S05]  /*bc10*/  BSYNC.RECONVERGENT B0 ;  /* 0x0000000000007941 */ /* 0x000fea0003800200 */
.L_x_595:
[----:B------:R-:W-:Y:S05]  /*bc20*/  @!P2 EXIT ;  /* 0x000000000000a94d */ /* 0x000fea0003800000 */
[----:B------:R-:W-:Y:S01]  /*bc30*/  IMAD.IADD R5, R5, 0x1, R8 ;  /* 0x0000000105057824 */ /* 0x000fe200078e0208 */
[----:B------:R-:W-:-:S03]  /*bc40*/  IADD3 R4, PT, PT, -R4, RZ, RZ ;  /* 0x000000ff04047210 */ /* 0x000fc60007ffe1ff */
[----:B--2---:R-:W-:-:S07]  /*bc50*/  IMAD R7, R0, R5, RZ ;  /* 0x0000000500077224 */ /* 0x004fce00078e02ff */
.L_x_598:
[----:B--2---:R-:W2:Y:S02]  /*bc60*/  LDCU UR4, c[0x3][URZ] ;  /* 0x00c00000ff0477ac */ /* 0x004ea40008000800 */
[----:B--2---:R-:W-:-:S04]  /*bc70*/  ISETP.GT.AND P0, PT, R5, UR4, PT ;  /* 0x0000000405007c0c */ /* 0x004fc8000bf04270 */
[----:B------:R-:W-:-:S13]  /*bc80*/  ISETP.LT.OR P0, PT, R5, 0x1, P0 ;  /* 0x000000010500780c */ /* 0x000fda0000701670 */
[----:B------:R-:W2:Y:S02]  /*bc90*/  @!P0 LDC.64 R2, c[0x0][0x388] ;  /* 0x0000e200ff028b82 */ /* 0x000ea40000000a00 */
[----:B--2---:R-:W-:-:S05]  /*bca0*/  @!P0 IMAD.WIDE R2, R7, 0x4, R2 ;  /* 0x0000000407028825 */ /* 0x004fca00078e0202 */
[----:B------:R-:W2:Y:S01]  /*bcb0*/  @!P0 LDG.E R6, desc[UR10][R2.64+0x4] ;  /* 0x0000040a02068981 */ /* 0x000ea2000c1e1900 */
[----:B------:R-:W-:-:S05]  /*bcc0*/  VIADD R4, R4, 0x1 ;  /* 0x0000000104047836 */ /* 0x000fca0000000000 */
[----:B------:R-:W-:Y:S01]  /*bcd0*/  ISETP.NE.AND P1, PT, R4, RZ, PT ;  /* 0x000000ff0400720c */ /* 0x000fe20003f25270 */
[----:B--2---:R-:W-:-:S05]  /*bce0*/  @!P0 FADD R9, -R6, -RZ ;  /* 0x800000ff06098221 */ /* 0x004fca0000000100 */
[----:B------:R2:W-:Y:S07]  /*bcf0*/  @!P0 STG.E desc[UR10][R2.64], R9 ;  /* 0x0000000902008986 */ /* 0x0005ee000c10190a */
[----:B------:R-:W-:Y:S05]  /*bd00*/  @!P1 EXIT ;  /* 0x000000000000994d */ /* 0x000fea0003800000 */
[----:B------:R-:W-:Y:S02]  /*bd10*/  VIADD R5, R5, 0x1 ;  /* 0x0000000105057836 */ /* 0x000fe40000000000 */
[----:B------:R-:W-:Y:S01]  /*bd20*/  IMAD.IADD R7, R0, 0x1, R7 ;  /* 0x0000000100077824 */ /* 0x000fe200078e0207 */
[----:B------:R-:W-:Y:S06]  /*bd30*/  BRA `(.L_x_598) ;  /* 0xfffffffc00c87947 */ /* 0x000fec000383ffff */
.L_x_594:
[----:B------:R-:W-:Y:S01]  /*bd40*/  ISETP.GE.U32.AND P0, PT, R14, 0x3, PT ;  /* 0x000000030e00780c */ /* 0x000fe20003f06070 */
[----:B------:R-:W-:Y:S01]  /*bd50*/  BSSY.RECONVERGENT B0, `(.L_x_599) ;  /* 0x0000034000007945 */ /* 0x000fe20003800200 */
[----:B------:R-:W-:Y:S01]  /*bd60*/  LOP3.LUT R4, R19, 0x3, RZ, 0xc0, !PT ;  /* 0x0000000313047812 */ /* 0x000fe200078ec0ff */
[----:B------:R-:W-:-:S03]  /*bd70*/  HFMA2 R8, -RZ, RZ, 0, 0 ;  /* 0x00000000ff087431 */ /* 0x000fc600000001ff */
[----:B------:R-:W-:-:S07]  /*bd80*/  ISETP.NE.AND P2, PT, R4, RZ, PT ;  /* 0x000000ff0400720c */ /* 0x000fce0003f45270 */
[----:B------:R-:W-:Y:S06]  /*bd90*/  @!P0 BRA `(.L_x_600) ;  /* 0x0000000000bc8947 */ /* 0x000fec0003800000 */
[----:B------:R-:W-:Y:S01]  /*bda0*/  IMAD R12, R9, R0, RZ ;  /* 0x00000000090c7224 */ /* 0x000fe200078e02ff */
[----:B------:R-:W-:Y:S01]  /*bdb0*/  LOP3.LUT R8, R19, 0xfffffffc, RZ, 0xc0, !PT ;  /* 0xfffffffc13087812 */ /* 0x000fe200078ec0ff */
[C---:B------:R-:W-:Y:S01]  /*bdc0*/  VIADD R3, R5.reuse, 0x2 ;  /* 0x0000000205037836 */ /* 0x040fe20000000000 */
[----:B------:R-:W-:Y:S01]  /*bdd0*/  LEA R9, R2, 0x8, 0x2 ;  /* 0x0000000802097811 */ /* 0x000fe200078e10ff */
[----:B------:R-:W-:Y:S01]  /*bde0*/  VIADD R7, R5, 0x3 ;  /* 0x0000000305077836 */ /* 0x000fe20000000000 */
[----:B-1----:R-:W-:Y:S01]  /*bdf0*/  IADD3 R15, PT, PT, -R8, RZ, RZ ;  /* 0x000000ff080f7210 */ /* 0x002fe20007ffe1ff */
[----:B------:R-:W-:Y:S02]  /*be00*/  IMAD R12, R19, R12, RZ ;  /* 0x0000000c130c7224 */ /* 0x000fe400078e02ff */
[C---:B------:R-:W-:Y:S02]  /*be10*/  VIADD R13, R5.reuse, 0x1 ;  /* 0x00000001050d7836 */ /* 0x040fe40000000000 */
[----:B------:R-:W-:-:S02]  /*be20*/  IMAD R14, R5, R0, R0 ;  /* 0x00000000050e7224 */ /* 0x000fc400078e0200 */
[C---:B------:R-:W-:Y:S02]  /*be30*/  IMAD R16, R0.reuse, R3, RZ ;  /* 0x0000000300107224 */ /* 0x040fe400078e02ff */
[----:B------:R-:W-:-:S07]  /*be40*/  IMAD R18, R0, R7, RZ ;  /* 0x0000000700127224 */ /* 0x000fce00078e02ff */
.L_x_601:
[----:B------:R-:W1:Y:S01]  /*be50*/  LDCU UR4, c[0x3][URZ] ;  /* 0x00c00000ff0477ac */ /* 0x000e620008000800 */
[----:B--2---:R-:W-:-:S05]  /*be60*/  VIADD R2, R13, 0xffffffff ;  /* 0xffffffff0d027836 */ /* 0x004fca0000000000 */
[----:B-1----:R-:W-:-:S04]  /*be70*/  ISETP.GT.AND P0, PT, R2, UR4, PT ;  /* 0x0000000402007c0c */ /* 0x002fc8000bf04270 */
[----:B------:R-:W-:-:S13]  /*be80*/  ISETP.LT.OR P0, PT, R2, 0x1, P0 ;  /* 0x000000010200780c */ /* 0x000fda0000701670 */
[----:B------:R-:W1:Y:S02]  /*be90*/  @!P0 LDC.64 R10, c[0x0][0x388] ;  /* 0x0000e200ff0a8b82 */ /* 0x000e640000000a00 */
[----:B-1----:R-:W-:-:S05]  /*bea0*/  @!P0 IMAD.WIDE R10, R12, 0x4, R10 ;  /* 0x000000040c0a8825 */ /* 0x002fca00078e020a */
[----:B------:R-:W2:Y:S01]  /*beb0*/  @!P0 LDG.E R17, desc[UR10][R10.64+0x4] ;  /* 0x0000040a0a118981 */ /* 0x000ea2000c1e1900 */
[----:B------:R-:W-:-:S04]  /*bec0*/  ISETP.GT.AND P1, PT, R13, UR4, PT ;  /* 0x000000040d007c0c */ /* 0x000fc8000bf24270 */
[----:B------:R-:W-:-:S13]  /*bed0*/  ISETP.GT.U32.OR P1, PT, R2, 0x7ffffffe, P1 ;  /* 0x7ffffffe0200780c */ /* 0x000fda0000f24470 */
[----:B------:R-:W1:Y:S02]  /*bee0*/  @!P1 LDC.64 R2, c[0x0][0x388] ;  /* 0x0000e200ff029b82 */ /* 0x000e640000000a00 */
[----:B-1----:R-:W-:-:S04]  /*bef0*/  @!P1 IMAD.WIDE R2, R14, 0x4, R2 ;  /* 0x000000040e029825 */ /* 0x002fc800078e0202 */
[----:B------:R-:W-:Y:S01]  /*bf00*/  VIADD R6, R13, 0x1 ;  /* 0x000000010d067836 */ /* 0x000fe20000000000 */
[----:B--2---:R1:W-:Y:S04]  /*bf10*/  @!P0 STG.E desc[UR10][R10.64], R17 ;  /* 0x000000110a008986 */ /* 0x0043e8000c10190a */
[----:B------:R-:W2:Y:S01]  /*bf20*/  @!P1 LDG.E R19, desc[UR10][R2.64+0x4] ;  /* 0x0000040a02139981 */ /* 0x000ea2000c1e1900 */
[----:B------:R-:W-:-:S04]  /*bf30*/  ISETP.GT.AND P0, PT, R6, UR4, PT ;  /* 0x0000000406007c0c */ /* 0x000fc8000bf04270 */
[----:B------:R-:W-:-:S13]  /*bf40*/  ISETP.LT.OR P0, PT, R6, 0x1, P0 ;  /* 0x000000010600780c */ /* 0x000fda0000701670 */
[----:B------:R-:W3:Y:S02]  /*bf50*/  @!P0 LDC.64 R6, c[0x0][0x388] ;  /* 0x0000e200ff068b82 */ /* 0x000ee40000000a00 */
[----:B---3--:R-:W-:-:S04]  /*bf60*/  @!P0 IMAD.WIDE R6, R16, 0x4, R6 ;  /* 0x0000000410068825 */ /* 0x008fc800078e0206 */
[----:B0-----:R-:W-:Y:S01]  /*bf70*/  VIADD R20, R13, 0x2 ;  /* 0x000000020d147836 */ /* 0x001fe20000000000 */
[----:B--2---:R2:W-:Y:S04]  /*bf80*/  @!P1 STG.E desc[UR10][R2.64], R19 ;  /* 0x0000001302009986 */ /* 0x0045e8000c10190a */
[----:B------:R-:W3:Y:S01]  /*bf90*/  @!P0 LDG.E R21, desc[UR10][R6.64+0x4] ;  /* 0x0000040a06158981 */ /* 0x000ee2000c1e1900 */
[----:B------:R-:W-:-:S04]  /*bfa0*/  ISETP.GT.AND P1, PT, R20, UR4, PT ;  /* 0x0000000414007c0c */ /* 0x000fc8000bf24270 */
[----:B------:R-:W-:-:S13]  /*bfb0*/  ISETP.LT.OR P1, PT, R20, 0x1, P1 ;  /* 0x000000011400780c */ /* 0x000fda0000f21670 */
[----:B-1----:R-:W0:Y:S02]  /*bfc0*/  @!P1 LDC.64 R10, c[0x0][0x388] ;  /* 0x0000e200ff0a9b82 */ /* 0x002e240000000a00 */
[----:B0-----:R-:W-:Y:S01]  /*bfd0*/  @!P1 IMAD.WIDE R10, R18, 0x4, R10 ;  /* 0x00000004120a9825 */ /* 0x001fe200078e020a */
[----:B---3--:R2:W-:Y:S04]  /*bfe0*/  @!P0 STG.E desc[UR10][R6.64], R21 ;  /* 0x0000001506008986 */ /* 0x0085e8000c10190a */
[----:B------:R-:W3:Y:S01]  /*bff0*/  @!P1 LDG.E R17, desc[UR10][R10.64+0x4] ;  /* 0x0000040a0a119981 */ /* 0x000ee2000c1e1900 */
[----:B------:R-:W-:Y:S01]  /*c000*/  IADD3 R15, PT, PT, R15, 0x4, RZ ;  /* 0x000000040f0f7810 */ /* 0x000fe20007ffe0ff */
[----:B------:R-:W-:Y:S01]  /*c010*/  VIADD R13, R13, 0x4 ;  /* 0x000000040d0d7836 */ /* 0x000fe20000000000 */
[C---:B------:R-:W-:Y:S01]  /*c020*/  IADD3 R16, PT, PT, R9.reuse, R16, RZ ;  /* 0x0000001009107210 */ /* 0x040fe20007ffe0ff */
[----:B------:R-:W-:Y:S01]  /*c030*/  IMAD.IADD R12, R9, 0x1, R12 ;  /* 0x00000001090c7824 */ /* 0x000fe200078e020c */
[----:B------:R-:W-:Y:S01]  /*c040*/  ISETP.NE.AND P0, PT, R15, RZ, PT ;  /* 0x000000ff0f00720c */ /* 0x000fe20003f05270 */
[----:B------:R-:W-:-:S02]  /*c050*/  IMAD.IADD R14, R9, 0x1, R14 ;  /* 0x00000001090e7824 */ /* 0x000fc400078e020e */
[----:B------:R-:W-:Y:S01]  /*c060*/  IMAD.IADD R18, R9, 0x1, R18 ;  /* 0x0000000109127824 */ /* 0x000fe200078e0212 */
[----:B---3--:R2:W-:Y:S09]  /*c070*/  @!P1 STG.E desc[UR10][R10.64], R17 ;  /* 0x000000110a009986 */ /* 0x0085f2000c10190a */
[----:B------:R-:W-:Y:S05]  /*c080*/  @P0 BRA `(.L_x_601) ;  /* 0xfffffffc00700947 */ /* 0x000fea000383ffff */
.L_x_600:
[----:B------:R-:W-:Y:S05]  /*c090*/  BSYNC.RECONVERGENT B0 ;  /* 0x0000000000007941 */ /* 0x000fea0003800200 */
.L_x_599:
[----:B------:R-:W-:Y:S05]  /*c0a0*/  @!P2 EXIT ;  /* 0x000000000000a94d */ /* 0x000fea0003800000 */
[----:B------:R-:W-:Y:S02]  /*c0b0*/  IMAD.IADD R5, R5, 0x1, R8 ;  /* 0x0000000105057824 */ /* 0x000fe400078e0208 */
[----:B------:R-:W-:Y:S02]  /*c0c0*/  IMAD.MOV R4, RZ, RZ, -R4 ;  /* 0x000000ffff047224 */ /* 0x000fe400078e0a04 */
[----:B--2---:R-:W-:-:S07]  /*c0d0*/  IMAD R7, R0, R5, RZ ;  /* 0x0000000500077224 */ /* 0x004fce00078e02ff */
.L_x_602:
[----:B--2---:R-:W2:Y:S02]  /*c0e0*/  LDCU UR4, c[0x3][URZ] ;  /* 0x00c00000ff0477ac */ /* 0x004ea40008000800 */
[----:B--2---:R-:W-:-:S04]  /*c0f0*/  ISETP.GT.AND P0, PT, R5, UR4, PT ;  /* 0x0000000405007c0c */ /* 0x004fc8000bf04270 */
[----:B------:R-:W-:-:S13]  /*c100*/  ISETP.LT.OR P0, PT, R5, 0x1, P0 ;  /* 0x000000010500780c */ /* 0x000fda0000701670 */
[----:B------:R-:W2:Y:S02]  /*c110*/  @!P0 LDC.64 R2, c[0x0][0x388] ;  /* 0x0000e200ff028b82 */ /* 0x000ea40000000a00 */
[----:B--2---:R-:W-:-:S05]  /*c120*/  @!P0 IMAD.WIDE R2, R7, 0x4, R2 ;  /* 0x0000000407028825 */ /* 0x004fca00078e0202 */
[----:B------:R-:W2:Y:S01]  /*c130*/  @!P0 LDG.E R9, desc[UR10][R2.64+0x4] ;  /* 0x0000040a02098981 */ /* 0x000ea2000c1e1900 */
[----:B------:R-:W-:-:S04]  /*c140*/  IADD3 R4, PT, PT, R4, 0x1, RZ ;  /* 0x0000000104047810 */ /* 0x000fc80007ffe0ff */
[----:B------:R-:W-:Y:S01]  /*c150*/  ISETP.NE.AND P1, PT, R4, RZ, PT ;  /* 0x000000ff0400720c */ /* 0x000fe20003f25270 */
[----:B--2---:R2:W-:-:S12]  /*c160*/  @!P0 STG.E desc[UR10][R2.64], R9 ;  /* 0x0000000902008986 */ /* 0x0045d8000c10190a */
[----:B------:R-:W-:Y:S05]  /*c170*/  @!P1 EXIT ;  /* 0x000000000000994d */ /* 0x000fea0003800000 */
[----:B------:R-:W-:Y:S02]  /*c180*/  VIADD R5, R5, 0x1 ;  /* 0x0000000105057836 */ /* 0x000fe40000000000 */
[----:B------:R-:W-:Y:S01]  /*c190*/  IMAD.IADD R7, R0, 0x1, R7 ;  /* 0x0000000100077824 */ /* 0x000fe200078e0207 */
[----:B------:R-:W-:Y:S06]  /*c1a0*/  BRA `(.L_x_602) ;  /* 0xfffffffc00cc7947 */ /* 0x000fec000383ffff */
.L_x_593:
[----:B------:R-:W-:Y:S01]  /*c1b0*/  ISETP.GT.U32.AND P0, PT, R14, 0x7ffffffe, PT ;  /* 0x7ffffffe0e00780c */ /* 0x000fe20003f04070 */
[----:B------:R-:W-:-:S12]  /*c1c0*/  BSSY.RECONVERGENT B0, `(.L_x_603) ;  /* 0x000009c000007945 */ /* 0x000fd80003800200 */
[----:B------:R-:W-:Y:S05]  /*c1d0*/  @P0 BRA `(.L_x_604) ;  /* 0x0000000800680947 */ /* 0x000fea0003800000 */
[----:B------:R-:W2:Y:S01]  /*c1e0*/  LDCU UR4, c[0x0][0x380] ;  /* 0x00007000ff0477ac */ /* 0x000ea20008000800 */
[----:B------:R-:W3:Y:S01]  /*c1f0*/  LDC R7, c[0x3][RZ] ;  /* 0x00c00000ff077b82 */ /* 0x000ee20000000800 */
[----:B--2---:R-:W-:Y:S01]  /*c200*/  UISETP.NE.AND UP0, UPT, UR4, 0x1, UPT ;  /* 0x000000010400788c */ /* 0x004fe2000bf05270 */
[----:B---3--:R-:W-:-:S08]  /*c210*/  VIADD R2, R7, 0x2 ;  /* 0x0000000207027836 */ /* 0x008fd00000000000 */
[----:B------:R-:W-:Y:S05]  /*c220*/  BRA.U UP0, `(.L_x_605) ;  /* 0x00000005003c7547 */ /* 0x000fea000b800000 */
[----:B------:R-:W-:Y:S01]  /*c230*/  ISETP.GE.U32.AND P0, PT, R14, 0x3, PT ;  /* 0x000000030e00780c */ /* 0x000fe20003f06070 */
[----:B------:R-:W-:Y:S01]  /*c240*/  BSSY.RECONVERGENT B1, `(.L_x_606) ;  /* 0x0000038000017945 */ /* 0x000fe20003800200 */
[----:B------:R-:W-:Y:S02]  /*c250*/  LOP3.LUT R6, R19, 0x3, RZ, 0xc0, !PT ;  /* 0x0000000313067812 */ /* 0x000fe400078ec0ff */
[----:B------:R-:W-:Y:S02]  /*c260*/  MOV R8, RZ ;  /* 0x000000ff00087202 */ /* 0x000fe40000000f00 */
[----:B------:R-:W-:-:S07]  /*c270*/  ISETP.NE.AND P2, PT, R6, RZ, PT ;  /* 0x000000ff0600720c */ /* 0x000fce0003f45270 */
[----:B------:R-:W-:Y:S06]  /*c280*/  @!P0 BRA `(.L_x_607) ;  /* 0x0000000000cc8947 */ /* 0x000fec0003800000 */
[----:B------:R-:W-:Y:S01]  /*c290*/  VIADD R11, R5, 0x2 ;  /* 0x00000002050b7836 */ /* 0x000fe20000000000 */
[----:B------:R-:W-:Y:S01]  /*c2a0*/  LOP3.LUT R8, R19, 0xfffffffc, RZ, 0xc0, !PT ;  /* 0xfffffffc13087812 */ /* 0x000fe200078ec0ff */
[----:B------:R-:W-:Y:S01]  /*c2b0*/  IMAD R12, R9, R2, RZ ;  /* 0x00000002090c7224 */ /* 0x000fe200078e02ff */
[----:B------:R-:W-:Y:S01]  /*c2c0*/  LEA R7, R7, 0x8, 0x2 ;  /* 0x0000000807077811 */ /* 0x000fe200078e10ff */
[----:B------:R-:W-:Y:S02]  /*c2d0*/  VIADD R13, R5, 0x3 ;  /* 0x00000003050d7836 */ /* 0x000fe40000000000 */
[----:B------:R-:W-:Y:S01]  /*c2e0*/  IMAD R14, R2, R11, RZ ;  /* 0x0000000b020e7224 */ /* 0x000fe200078e02ff */
[----:B------:R-:W-:Y:S01]  /*c2f0*/  IADD3 R11, PT, PT, -R8, RZ, RZ ;  /* 0x000000ff080b7210 */ /* 0x000fe20007ffe1ff */
[----:B------:R-:W-:Y:S02]  /*c300*/  IMAD R12, R19, R12, RZ ;  /* 0x0000000c130c7224 */ /* 0x000fe400078e02ff */
[----:B------:R-:W-:-:S02]  /*c310*/  VIADD R9, R5, 0x1 ;  /* 0x0000000105097836 */ /* 0x000fc40000000000 */
[----:B------:R-:W-:Y:S02]  /*c320*/  IMAD R10, R5, R2, R2 ;  /* 0x00000002050a7224 */ /* 0x000fe400078e0202 */
[----:B------:R-:W-:-:S07]  /*c330*/  IMAD R16, R2, R13, RZ ;  /* 0x0000000d02107224 */ /* 0x000fce00078e02ff */
.L_x_608:
[----:B--2---:R-:W2:Y:S01]  /*c340*/  LDCU UR4, c[0x3][URZ] ;  /* 0x00c00000ff0477ac */ /* 0x004ea20008000800 */
[----:B-1----:R-:W-:-:S05]  /*c350*/  VIADD R15, R9, 0xffffffff ;  /* 0xffffffff090f7836 */ /* 0x002fca0000000000 */
[----:B--2---:R-:W-:-:S04]  /*c360*/  ISETP.GT.AND P0, PT, R15, UR4, PT ;  /* 0x000000040f007c0c */ /* 0x004fc8000bf04270 */
[----:B------:R-:W-:-:S13]  /*c370*/  ISETP.LT.OR P0, PT, R15, 0x1, P0 ;  /* 0x000000010f00780c */ /* 0x000fda0000701670 */
[----:B0-----:R-:W0:Y:S02]  /*c380*/  @!P0 LDC.64 R20, c[0x0][0x388] ;  /* 0x0000e200ff148b82 */ /* 0x001e240000000a00 */
        /* <DEDUP_REMOVED lines=17> */
[----:B------:R-:W-:-:S05]  /*c4a0*/  VIADD R15, R9, 0x2 ;  /* 0x00000002090f7836 */ /* 0x000fca0000000000 */
[----:B------:R-:W-:-:S04]  /*c4b0*/  ISETP.GT.AND P1, PT, R15, UR4, PT ;  /* 0x000000040f007c0c */ /* 0x000fc8000bf24270 */
[----:B------:R-:W-:-:S13]  /*c4c0*/  ISETP.LT.OR P1, PT, R15, 0x1, P1 ;  /* 0x000000010f00780c */ /* 0x000fda0000f21670 */
[----:B0-----:R-:W0:Y:S02]  /*c4d0*/  @!P1 LDC.64 R20, c[0x0][0x388] ;  /* 0x0000e200ff149b82 */ /* 0x001e240000000a00 */
[----:B0-----:R-:W-:-:S04]  /*c4e0*/  @!P1 IMAD.WIDE R20, R16, 0x4, R20 ;  /* 0x0000000410149825 */ /* 0x001fc800078e0214 */
[----:B---3--:R-:W-:-:S05]  /*c4f0*/  @!P0 FADD R15, -R13, -RZ ;  /* 0x800000ff0d0f8221 */ /* 0x008fca0000000100 */
[----:B------:R2:W-:Y:S04]  /*c500*/  @!P0 STG.E desc[UR10][R22.64], R15 ;  /* 0x0000000f16008986 */ /* 0x0005e8000c10190a */
[----:B------:R-:W3:Y:S01]  /*c510*/  @!P1 LDG.E R13, desc[UR10][R20.64+0x4] ;  /* 0x0000040a140d9981 */ /* 0x000ee2000c1e1900 */
[----:B------:R-:W-:Y:S01]  /*c520*/  IADD3 R11, PT, PT, R11, 0x4, RZ ;  /* 0x000000040b0b7810 */ /* 0x000fe20007ffe0ff */
[----:B------:R-:W-:Y:S01]  /*c530*/  VIADD R9, R9, 0x4 ;  /* 0x0000000409097836 */ /* 0x000fe20000000000 */
[C---:B------:R-:W-:Y:S01]  /*c540*/  IADD3 R14, PT, PT, R7.reuse, R14, RZ ;  /* 0x0000000e070e7210 */ /* 0x040fe20007ffe0ff */
[----:B------:R-:W-:Y:S01]  /*c550*/  IMAD.IADD R12, R7, 0x1, R12 ;  /* 0x00000001070c7824 */ /* 0x000fe200078e020c */
[----:B------:R-:W-:Y:S01]  /*c560*/  ISETP.NE.AND P0, PT, R11, RZ, PT ;  /* 0x000000ff0b00720c */ /* 0x000fe20003f05270 */
[----:B------:R-:W-:-:S02]  /*c570*/  IMAD.IADD R10, R7, 0x1, R10 ;  /* 0x00000001070a7824 */ /* 0x000fc400078e020a */
[----:B------:R-:W-:Y:S02]  /*c580*/  IMAD.IADD R16, R7, 0x1, R16 ;  /* 0x0000000107107824 */ /* 0x000fe400078e0210 */
[----:B---3--:R-:W-:-:S05]  /*c590*/  @!P1 FADD R13, -R13, -RZ ;  /* 0x800000ff0d0d9221 */ /* 0x008fca0000000100 */
[----:B------:R2:W-:Y:S03]  /*c5a0*/  @!P1 STG.E desc[UR10][R20.64], R13 ;  /* 0x0000000d14009986 */ /* 0x0005e6000c10190a */
[----:B------:R-:W-:Y:S05]  /*c5b0*/  @P0 BRA `(.L_x_608) ;  /* 0xfffffffc00600947 */ /* 0x000fea000383ffff */
.L_x_607:
[----:B------:R-:W-:Y:S05]  /*c5c0*/  BSYNC.RECONVERGENT B1 ;  /* 0x0000000000017941 */ /* 0x000fea0003800200 */
.L_x_606:
[----:B------:R-:W-:Y:S05]  /*c5d0*/  @!P2 BRA `(.L_x_604) ;  /* 0x000000040068a947 */ /* 0x000fea0003800000 */
[----:B------:R-:W-:Y:S01]  /*c5e0*/  IMAD.IADD R5, R5, 0x1, R8 ;  /* 0x0000000105057824 */ /* 0x000fe200078e0208 */
[----:B------:R-:W-:Y:S01]  /*c5f0*/  BSSY.RECONVERGENT B1, `(.L_x_609) ;  /* 0x0000011000017945 */ /* 0x000fe20003800200 */
[----:B------:R-:W-:Y:S02]  /*c600*/  IMAD.MOV R8, RZ, RZ, -R6 ;  /* 0x000000ffff087224 */ /* 0x000fe400078e0a06 */
[----:B------:R-:W-:-:S07]  /*c610*/  IMAD R9, R2, R5, RZ ;  /* 0x0000000502097224 */ /* 0x000fce00078e02ff */
.L_x_611:
[----:B------:R-:W3:Y:S02]  /*c620*/  LDCU UR4, c[0x3][URZ] ;  /* 0x00c00000ff0477ac */ /* 0x000ee40008000800 */
[----:B---3--:R-:W-:-:S04]  /*c630*/  ISETP.GT.AND P0, PT, R5, UR4, PT ;  /* 0x0000000405007c0c */ /* 0x008fc8000bf04270 */
[----:B------:R-:W-:-:S13]  /*c640*/  ISETP.LT.OR P0, PT, R5, 0x1, P0 ;  /* 0x000000010500780c */ /* 0x000fda0000701670 */
[----:B------:R-:W3:Y:S02]  /*c650*/  @!P0 LDC.64 R6, c[0x0][0x388] ;  /* 0x0000e200ff068b82 */ /* 0x000ee40000000a00 */
[----:B---3--:R-:W-:-:S05]  /*c660*/  @!P0 IMAD.WIDE R6, R9, 0x4, R6 ;  /* 0x0000000409068825 */ /* 0x008fca00078e0206 */
[----:B------:R-:W3:Y:S01]  /*c670*/  @!P0 LDG.E R10, desc[UR10][R6.64+0x4] ;  /* 0x0000040a060a8981 */ /* 0x000ee2000c1e1900 */
[----:B------:R-:W-:Y:S01]  /*c680*/  IADD3 R8, PT, PT, R8, 0x1, RZ ;  /* 0x0000000108087810 */ /* 0x000fe20007ffe0ff */
[----:B---3--:R-:W-:-:S05]  /*c690*/  @!P0 FADD R11, -R10, -RZ ;  /* 0x800000ff0a0b8221 */ /* 0x008fca0000000100 */
[----:B------:R3:W-:Y:S01]  /*c6a0*/  @!P0 STG.E desc[UR10][R6.64], R11 ;  /* 0x0000000b06008986 */ /* 0x0007e2000c10190a */
[----:B------:R-:W-:-:S13]  /*c6b0*/  ISETP.NE.AND P0, PT, R8, RZ, PT ;  /* 0x000000ff0800720c */ /* 0x000fda0003f05270 */
[----:B---3--:R-:W-:Y:S05]  /*c6c0*/  @!P0 BRA `(.L_x_610) ;  /* 0x00000000000c8947 */ /* 0x008fea0003800000 */
[----:B------:R-:W-:Y:S02]  /*c6d0*/  VIADD R5, R5, 0x1 ;  /* 0x0000000105057836 */ /* 0x000fe40000000000 */
[----:B------:R-:W-:Y:S01]  /*c6e0*/  IMAD.IADD R9, R2, 0x1, R9 ;  /* 0x0000000102097824 */ /* 0x000fe200078e0209 */
[----:B------:R-:W-:Y:S06]  /*c6f0*/  BRA `(.L_x_611) ;  /* 0xfffffffc00c87947 */ /* 0x000fec000383ffff */
.L_x_610:
[----:B------:R-:W-:Y:S05]  /*c700*/  BSYNC.RECONVERGENT B1 ;  /* 0x0000000000017941 */ /* 0x000fea0003800200 */
.L_x_609:
[----:B------:R-:W-:Y:S05]  /*c710*/  BRA `(.L_x_604) ;  /* 0x0000000400187947 */ /* 0x000fea0003800000 */
.L_x_605:
[----:B------:R-:W-:Y:S01]  /*c720*/  ISETP.GE.U32.AND P0, PT, R14, 0x3, PT ;  /* 0x000000030e00780c */ /* 0x000fe20003f06070 */
[----:B------:R-:W-:Y:S01]  /*c730*/  BSSY.RECONVERGENT B1, `(.L_x_612) ;  /* 0x0000034000017945 */ /* 0x000fe20003800200 */
[----:B------:R-:W-:Y:S01]  /*c740*/  LOP3.LUT R6, R19, 0x3, RZ, 0xc0, !PT ;  /* 0x0000000313067812 */ /* 0x000fe200078ec0ff */
[----:B------:R-:W-:-:S03]  /*c750*/  IMAD.MOV.U32 R8, RZ, RZ, RZ ;  /* 0x000000ffff087224 */ /* 0x000fc600078e00ff */
[----:B------:R-:W-:-:S07]  /*c760*/  ISETP.NE.AND P2, PT, R6, RZ, PT ;  /* 0x000000ff0600720c */ /* 0x000fce0003f45270 */
[----:B------:R-:W-:Y:S06]  /*c770*/  @!P0 BRA `(.L_x_613) ;  /* 0x0000000000bc8947 */ /* 0x000fec0003800000 */
[----:B------:R-:W-:Y:S01]  /*c780*/  IADD3 R11, PT, PT, R5, 0x2, RZ ;  /* 0x00000002050b7810 */ /* 0x000fe20007ffe0ff */
[----:B------:R-:W-:Y:S01]  /*c790*/  IMAD R12, R9, R2, RZ ;  /* 0x00000002090c7224 */ /* 0x000fe200078e02ff */
[----:B------:R-:W-:Y:S01]  /*c7a0*/  LOP3.LUT R8, R19, 0xfffffffc, RZ, 0xc0, !PT ;  /* 0xfffffffc13087812 */ /* 0x000fe200078ec0ff */
[----:B------:R-:W-:Y:S01]  /*c7b0*/  VIADD R13, R5, 0x3 ;  /* 0x00000003050d7836 */ /* 0x000fe20000000000 */
[----:B------:R-:W-:Y:S01]  /*c7c0*/  LEA R7, R7, 0x8, 0x2 ;  /* 0x0000000807077811 */ /* 0x000fe200078e10ff */
[----:B------:R-:W-:Y:S02]  /*c7d0*/  IMAD R14, R2, R11, RZ ;  /* 0x0000000b020e7224 */ /* 0x000fe400078e02ff */
[----:B------:R-:W-:Y:S02]  /*c7e0*/  IMAD R12, R19, R12, RZ ;  /* 0x0000000c130c7224 */ /* 0x000fe400078e02ff */
[C---:B------:R-:W-:Y:S02]  /*c7f0*/  VIADD R9, R5.reuse, 0x1 ;  /* 0x0000000105097836 */ /* 0x040fe40000000000 */
[----:B------:R-:W-:-:S02]  /*c800*/  IMAD R10, R5, R2, R2 ;  /* 0x00000002050a7224 */ /* 0x000fc400078e0202 */
[----:B------:R-:W-:Y:S02]  /*c810*/  IMAD R16, R2, R13, RZ ;  /* 0x0000000d02107224 */ /* 0x000fe400078e02ff */
[----:B------:R-:W-:-:S07]  /*c820*/  IMAD.MOV R11, RZ, RZ, -R8 ;  /* 0x000000ffff0b7224 */ /* 0x000fce00078e0a08 */
.L_x_614:
[----:B--2---:R-:W2:Y:S01]  /*c830*/  LDCU UR4, c[0x3][URZ] ;  /* 0x00c00000ff0477ac */ /* 0x004ea20008000800 */
[----:B-1----:R-:W-:-:S04]  /*c840*/  IADD3 R15, PT, PT, R9, -0x1, RZ ;  /* 0xffffffff090f7810 */ /* 0x002fc80007ffe0ff */
        /* <DEDUP_REMOVED lines=26> */
[----:B------:R-:W-:Y:S01]  /*c9f0*/  IADD3 R9, PT, PT, R9, 0x4, RZ ;  /* 0x0000000409097810 */ /* 0x000fe20007ffe0ff */
[C---:B------:R-:W-:Y:S01]  /*ca00*/  IMAD.IADD R12, R7.reuse, 0x1, R12 ;  /* 0x00000001070c7824 */ /* 0x040fe200078e020c */
[C---:B------:R-:W-:Y:S01]  /*ca10*/  IADD3 R16, PT, PT, R7.reuse, R16, RZ ;  /* 0x0000001007107210 */ /* 0x040fe20007ffe0ff */
[----:B------:R-:W-:Y:S01]  /*ca20*/  IMAD.IADD R10, R7, 0x1, R10 ;  /* 0x00000001070a7824 */ /* 0x000fe200078e020a */
[----:B------:R-:W-:Y:S01]  /*ca30*/  ISETP.NE.AND P0, PT, R11, RZ, PT ;  /* 0x000000ff0b00720c */ /* 0x000fe20003f05270 */
[----:B------:R-:W-:Y:S01]  /*ca40*/  IMAD.IADD R14, R7, 0x1, R14 ;  /* 0x00000001070e7824 */ /* 0x000fe200078e020e */
[----:B---3--:R2:W-:Y:S11]  /*ca50*/  @!P1 STG.E desc[UR10][R20.64], R13 ;  /* 0x0000000d14009986 */ /* 0x0085f6000c10190a */
[----:B------:R-:W-:Y:S05]  /*ca60*/  @P0 BRA `(.L_x_614) ;  /* 0xfffffffc00700947 */ /* 0x000fea000383ffff */
.L_x_613:
[----:B------:R-:W-:Y:S05]  /*ca70*/  BSYNC.RECONVERGENT B1 ;  /* 0x0000000000017941 */ /* 0x000fea0003800200 */
.L_x_612:
[----:B------:R-:W-:Y:S05]  /*ca80*/  @!P2 BRA `(.L_x_604) ;  /* 0x00000000003ca947 */ /* 0x000fea0003800000 */
[----:B------:R-:W-:Y:S02]  /*ca90*/  IMAD.IADD R5, R5, 0x1, R8 ;  /* 0x0000000105057824 */ /* 0x000fe400078e0208 */
[----:B------:R-:W-:Y:S02]  /*caa0*/  IMAD.MOV R8, RZ, RZ, -R6 ;  /* 0x000000ffff087224 */ /* 0x000fe400078e0a06 */
[----:B------:R-:W-:-:S07]  /*cab0*/  IMAD R9, R2, R5, RZ ;  /* 0x0000000502097224 */ /* 0x000fce00078e02ff */
.L_x_615:
[----:B------:R-:W3:Y:S02]  /*cac0*/  LDCU UR4, c[0x3][URZ] ;  /* 0x00c00000ff0477ac */ /* 0x000ee40008000800 */
[----:B---3--:R-:W-:-:S04]  /*cad0*/  ISETP.GT.AND P0, PT, R5, UR4, PT ;  /* 0x0000000405007c0c */ /* 0x008fc8000bf04270 */
[----:B------:R-:W-:-:S13]  /*cae0*/  ISETP.LT.OR P0, PT, R5, 0x1, P0 ;  /* 0x000000010500780c */ /* 0x000fda0000701670 */
[----:B------:R-:W3:Y:S02]  /*caf0*/  @!P0 LDC.64 R6, c[0x0][0x388] ;  /* 0x0000e200ff068b82 */ /* 0x000ee40000000a00 */
[----:B---3--:R-:W-:-:S05]  /*cb00*/  @!P0 IMAD.WIDE R6, R9, 0x4, R6 ;  /* 0x0000000409068825 */ /* 0x008fca00078e0206 */
[----:B------:R-:W3:Y:S01]  /*cb10*/  @!P0 LDG.E R11, desc[UR10][R6.64+0x4] ;  /* 0x0000040a060b8981 */ /* 0x000ee2000c1e1900 */
[----:B------:R-:W-:Y:S01]  /*cb20*/  VIADD R8, R8, 0x1 ;  /* 0x0000000108087836 */ /* 0x000fe20000000000 */
[----:B------:R-:W-:Y:S01]  /*cb30*/  IADD3 R5, PT, PT, R5, 0x1, RZ ;  /* 0x0000000105057810 */ /* 0x000fe20007ffe0ff */
[----:B------:R-:W-:Y:S01]  /*cb40*/  IMAD.IADD R9, R2, 0x1, R9 ;  /* 0x0000000102097824 */ /* 0x000fe200078e0209 */
[----:B---3--:R3:W-:Y:S02]  /*cb50*/  @!P0 STG.E desc[UR10][R6.64], R11 ;  /* 0x0000000b06008986 */ /* 0x0087e4000c10190a */
[----:B------:R-:W-:-:S13]  /*cb60*/  ISETP.NE.AND P0, PT, R8, RZ, PT ;  /* 0x000000ff0800720c */ /* 0x000fda0003f05270 */
[----:B---3--:R-:W-:Y:S05]  /*cb70*/  @P0 BRA `(.L_x_615) ;  /* 0xfffffffc00d00947 */ /* 0x008fea000383ffff */
.L_x_604:
[----:B------:R-:W-:Y:S05]  /*cb80*/  BSYNC.RECONVERGENT B0 ;  /* 0x0000000000007941 */ /* 0x000fea0003800200 */
.L_x_603:
[----:B------:R-:W-:Y:S01]  /*cb90*/  ISETP.GT.U32.AND P0, PT, R0, 0x7ffffffe, PT ;  /* 0x7ffffffe0000780c */ /* 0x000fe20003f04070 */
[----:B------:R-:W-:-:S12]  /*cba0*/  BSSY.RECONVERGENT B0, `(.L_x_616) ;  /* 0x0000096000007945 */ /* 0x000fd80003800200 */
[----:B------:R-:W-:Y:S05]  /*cbb0*/  @P0 BRA `(.L_x_617) ;  /* 0x0000000800500947 */ /* 0x000fea0003800000 */
[----:B------:R-:W3:Y:S01]  /*cbc0*/  LDCU UR4, c[0x0][0x380] ;  /* 0x00007000ff0477ac */ /* 0x000ee20008000800 */
[----:B------:R-:W4:Y:S01]  /*cbd0*/  LDCU UR5, c[0x3][URZ] ;  /* 0x00c00000ff0577ac */ /* 0x000f220008000800 */
[----:B---3--:R-:W-:Y:S01]  /*cbe0*/  UISETP.NE.AND UP0, UPT, UR4, 0x2, UPT ;  /* 0x000000020400788c */ /* 0x008fe2000bf05270 */
[----:B----4-:R-:W-:-:S04]  /*cbf0*/  IMAD.U32 R7, RZ, RZ, UR5 ;  /* 0x00000005ff077e24 */ /* 0x010fc8000f8e00ff */
[----:B------:R-:W-:-:S04]  /*cc00*/  VIADD R5, R7, 0x2 ;  /* 0x0000000207057836 */ /* 0x000fc80000000000 */
[----:B------:R-:W-:Y:S01]  /*cc10*/  IMAD R2, R4, R5, RZ ;  /* 0x0000000504027224 */ /* 0x000fe200078e02ff */
[----:B------:R-:W-:Y:S06]  /*cc20*/  BRA.U UP0, `(.L_x_618) ;  /* 0x00000005002c7547 */ /* 0x000fec000b800000 */
[----:B------:R-:W-:Y:S01]  /*cc30*/  ISETP.GE.U32.AND P0, PT, R0, 0x3, PT ;  /* 0x000000030000780c */ /* 0x000fe20003f06070 */
[----:B------:R-:W-:Y:S01]  /*cc40*/  BSSY.RECONVERGENT B1, `(.L_x_619) ;  /* 0x0000030000017945 */ /* 0x000fe20003800200 */
[----:B------:R-:W-:Y:S01]  /*cc50*/  HFMA2 R0, -RZ, RZ, 0, 0 ;  /* 0x00000000ff007431 */ /* 0x000fe200000001ff */
[----:B------:R-:W-:-:S10]  /*cc60*/  LOP3.LUT R6, R3, 0x3, RZ, 0xc0, !PT ;  /* 0x0000000303067812 */ /* 0x000fd400078ec0ff */
[----:B------:R-:W-:Y:S05]  /*cc70*/  @!P0 BRA `(.L_x_620) ;  /* 0x0000000000b08947 */ /* 0x000fea0003800000 */
[----:B------:R-:W3:Y:S01]  /*cc80*/  LDC.64 R8, c[0x0][0x388] ;  /* 0x0000e200ff087b82 */ /* 0x000ee20000000a00 */
[----:B------:R-:W-:Y:S01]  /*cc90*/  LOP3.LUT R0, R3, 0xfffffffc, RZ, 0xc0, !PT ;  /* 0xfffffffc03007812 */ /* 0x000fe200078ec0ff */
[----:B------:R-:W-:Y:S02]  /*cca0*/  IMAD.IADD R16, R2, 0x1, -R7 ;  /* 0x0000000102107824 */ /* 0x000fe400078e0a07 */
[----:B--2---:R-:W-:Y:S02]  /*ccb0*/  IMAD.MOV.U32 R18, RZ, RZ, RZ ;  /* 0x000000ffff127224 */ /* 0x004fe400078e00ff */
[----:B------:R-:W-:-:S07]  /*ccc0*/  IMAD.MOV.U32 R3, RZ, RZ, -0x2 ;  /* 0xfffffffeff037424 */ /* 0x000fce00078e00ff */
.L_x_623:
[----:B------:R-:W2:Y:S01]  /*ccd0*/  LDCU UR4, c[0x3][URZ] ;  /* 0x00c00000ff0477ac */ /* 0x000ea20008000800 */
[----:B------:R-:W-:Y:S01]  /*cce0*/  VIADD R11, R16, 0xfffffffe ;  /* 0xfffffffe100b7836 */ /* 0x000fe20000000000 */
[----:B------:R-:W-:Y:S03]  /*ccf0*/  BSSY.RECONVERGENT B2, `(.L_x_621) ;  /* 0x000000b000027945 */ /* 0x000fe60003800200 */
[----:B---3--:R-:W-:-:S04]  /*cd00*/  IMAD.WIDE R10, R11, 0x4, R8 ;  /* 0x000000040b0a7825 */ /* 0x008fc800078e0208 */
[----:B----4-:R-:W-:Y:S01]  /*cd10*/  IMAD.WIDE R12, R5, 0x4, R10 ;  /* 0x00000004050c7825 */ /* 0x010fe200078e020a */
[----:B--2---:R-:W-:-:S04]  /*cd20*/  MOV R7, UR4 ;  /* 0x0000000400077c02 */ /* 0x004fc80008000f00 */
[CC--:B------:R-:W-:Y:S02]  /*cd30*/  ISETP.GT.AND P0, PT, R18.reuse, R7.reuse, PT ;  /* 0x000000071200720c */ /* 0x0c0fe40003f04270 */
[----:B------:R-:W-:Y:S02]  /*cd40*/  ISETP.GE.AND P1, PT, R18, R7, PT ;  /* 0x000000071200720c */ /* 0x000fe40003f26270 */
[----:B------:R-:W-:-:S13]  /*cd50*/  ISETP.EQ.OR P0, PT, R3, -0x2, P0 ;  /* 0xfffffffe0300780c */ /* 0x000fda0000702670 */
[----:B------:R-:W-:Y:S05]  /*cd60*/  @P0 BRA `(.L_x_622) ;  /* 0x00000000000c0947 */ /* 0x000fea0003800000 */
[----:B------:R-:W1:Y:S02]  /*cd70*/  LDG.E R14, desc[UR10][R10.64] ;  /* 0x0000000a0a0e7981 */ /* 0x000e64000c1e1900 */
[----:B-1----:R-:W-:-:S05]  /*cd80*/  FADD R15, -R14, -RZ ;  /* 0x800000ff0e0f7221 */ /* 0x002fca0000000100 */
[----:B------:R2:W-:Y:S02]  /*cd90*/  STG.E desc[UR10][R12.64], R15 ;  /* 0x0000000f0c007986 */ /* 0x0005e4000c10190a */
.L_x_622:
[----:B------:R-:W-:Y:S05]  /*cda0*/  BSYNC.RECONVERGENT B2 ;  /* 0x0000000000027941 */ /* 0x000fea0003800200 */
.L_x_621:
[----:B------:R-:W3:Y:S01]  /*cdb0*/  @!P1 LDG.E R14, desc[UR10][R10.64+0x4] ;  /* 0x0000040a0a0e9981 */ /* 0x000ee2000c1e1900 */
[----:B01----:R-:W-:Y:S01]  /*cdc0*/  VIADD R20, R18, 0x2 ;  /* 0x0000000212147836 */ /* 0x003fe20000000000 */
[----:B------:R-:W0:Y:S04]  /*cdd0*/  LDCU.64 UR4, c[0x0][0x388] ;  /* 0x00007100ff0477ac */ /* 0x000e280008000a00 */
[----:B------:R-:W-:Y:S01]  /*cde0*/  ISETP.GT.AND P0, PT, R20, R7, PT ;  /* 0x000000071400720c */ /* 0x000fe20003f04270 */
[----:B--2---:R-:W-:Y:S02]  /*cdf0*/  VIADD R15, R3, 0x2 ;  /* 0x00000002030f7836 */ /* 0x004fe40000000000 */
[----:B---3--:R-:W-:-:S05]  /*ce00*/  @!P1 FADD R21, -R14, -RZ ;  /* 0x800000ff0e159221 */ /* 0x008fca0000000100 */
[----:B------:R1:W-:Y:S05]  /*ce10*/  @!P1 STG.E desc[UR10][R12.64+0x4], R21 ;  /* 0x000004150c009986 */ /* 0x0003ea000c10190a */
[----:B------:R-:W2:Y:S01]  /*ce20*/  @!P0 LDG.E R17, desc[UR10][R10.64+0x8] ;  /* 0x0000080a0a118981 */ /* 0x000ea2000c1e1900 */
[----:B------:R-:W-:Y:S02]  /*ce30*/  IADD3 R14, PT, PT, R18, 0x3, RZ ;  /* 0x00000003120e7810 */ /* 0x000fe40007ffe0ff */
[----:B------:R-:W-:Y:S02]  /*ce40*/  SHF.R.S32.HI R19, RZ, 0x1f, R15 ;  /* 0x0000001fff137819 */ /* 0x000fe4000001140f */
[----:B------:R-:W-:-:S02]  /*ce50*/  IADD3 R15, P2, PT, R2, R15, RZ ;  /* 0x0000000f020f7210 */ /* 0x000fc40007f5e0ff */
[----:B------:R-:W-:Y:S02]  /*ce60*/  ISETP.GT.AND P1, PT, R14, R7, PT ;  /* 0x000000070e00720c */ /* 0x000fe40003f24270 */
[----:B------:R-:W-:Y:S02]  /*ce70*/  LEA.HI.X.SX32 R20, R2, R19, 0x1, P2 ;  /* 0x0000001302147211 */ /* 0x000fe400010f0eff */
[----:B0-----:R-:W-:-:S04]  /*ce80*/  LEA R14, P2, R15, UR4, 0x2 ;  /* 0x000000040f0e7c11 */ /* 0x001fc8000f8410ff */
[----:B------:R-:W-:Y:S01]  /*ce90*/  LEA.HI.X R15, R15, UR5, R20, 0x2, P2 ;  /* 0x000000050f0f7c11 */ /* 0x000fe200090f1414 */
[----:B--2---:R-:W-:-:S05]  /*cea0*/  @!P0 FADD R17, -R17, -RZ ;  /* 0x800000ff11118221 */ /* 0x004fca0000000100 */
[----:B------:R4:W-:Y:S04]  /*ceb0*/  @!P0 STG.E desc[UR10][R14.64+0x8], R17 ;  /* 0x000008110e008986 */ /* 0x0009e8000c10190a */
[----:B------:R-:W1:Y:S01]  /*cec0*/  @!P1 LDG.E R10, desc[UR10][R10.64+0xc] ;  /* 0x00000c0a0a0a9981 */ /* 0x000e62000c1e1900 */
[----:B------:R-:W-:Y:S02]  /*ced0*/  VIADD R18, R18, 0x4 ;  /* 0x0000000412127836 */ /* 0x000fe40000000000 */
[----:B------:R-:W-:Y:S02]  /*cee0*/  VIADD R16, R16, 0x4 ;  /* 0x0000000410107836 */ /* 0x000fe40000000000 */
[----:B------:R-:W-:Y:S01]  /*cef0*/  VIADD R3, R3, 0x4 ;  /* 0x0000000403037836 */ /* 0x000fe20000000000 */
[----:B------:R-:W-:Y:S01]  /*cf00*/  ISETP.NE.AND P0, PT, R18, R0, PT ;  /* 0x000000001200720c */ /* 0x000fe20003f05270 */
[----:B-1----:R-:W-:-:S05]  /*cf10*/  @!P1 FADD R13, -R10, -RZ ;  /* 0x800000ff0a0d9221 */ /* 0x002fca0000000100 */
[----:B------:R4:W-:Y:S07]  /*cf20*/  @!P1 STG.E desc[UR10][R14.64+0xc], R13 ;  /* 0x00000c0d0e009986 */ /* 0x0009ee000c10190a */
[----:B------:R-:W-:Y:S05]  /*cf30*/  @P0 BRA `(.L_x_623) ;  /* 0xfffffffc00640947 */ /* 0x000fea000383ffff */
.L_x_620:
[----:B------:R-:W-:Y:S05]  /*cf40*/  BSYNC.RECONVERGENT B1 ;  /* 0x0000000000017941 */ /* 0x000fea0003800200 */
.L_x_619:
[----:B------:R-:W-:-:S13]  /*cf50*/  ISETP.NE.AND P0, PT, R6, RZ, PT ;  /* 0x000000ff0600720c */ /* 0x000fda0003f05270 */
[----:B------:R-:W-:Y:S05]  /*cf60*/  @!P0 BRA `(.L_x_617) ;  /* 0x0000000400648947 */ /* 0x000fea0003800000 */
[----:B------:R-:W3:Y:S01]  /*cf70*/  LDC.64 R8, c[0x0][0x388] ;  /* 0x0000e200ff087b82 */ /* 0x000ee20000000a00 */
[----:B------:R-:W-:Y:S01]  /*cf80*/  IADD3 R7, PT, PT, R0, -R7, R2 ;  /* 0x8000000700077210 */ /* 0x000fe20007ffe002 */
[----:B------:R-:W-:Y:S01]  /*cf90*/  BSSY.RECONVERGENT B1, `(.L_x_624) ;  /* 0x0000013000017945 */ /* 0x000fe20003800200 */
[----:B------:R-:W-:Y:S01]  /*cfa0*/  IADD3 R10, PT, PT, -R6, RZ, RZ ;  /* 0x000000ff060a7210 */ /* 0x000fe20007ffe1ff */
[----:B---3--:R-:W-:-:S04]  /*cfb0*/  IMAD.WIDE R2, R5, 0x4, R8 ;  /* 0x0000000405027825 */ /* 0x008fc800078e0208 */
[----:B------:R-:W-:-:S07]  /*cfc0*/  VIADD R5, R7, 0xfffffffe ;  /* 0xfffffffe07057836 */ /* 0x000fce0000000000 */
.L_x_626:
[----:B------:R-:W3:Y:S02]  /*cfd0*/  LDCU UR4, c[0x3][URZ] ;  /* 0x00c00000ff0477ac */ /* 0x000ee40008000800 */
[----:B---3--:R-:W-:-:S04]  /*cfe0*/  ISETP.GT.AND P0, PT, R0, UR4, PT ;  /* 0x0000000400007c0c */ /* 0x008fc8000bf04270 */
[----:B------:R-:W-:-:S13]  /*cff0*/  ISETP.EQ.OR P0, PT, R0, RZ, P0 ;  /* 0x000000ff0000720c */ /* 0x000fda0000702670 */
[----:B------:R-:W3:Y:S02]  /*d000*/  @!P0 LDC.64 R6, c[0x0][0x388] ;  /* 0x0000e200ff068b82 */ /* 0x000ee40000000a00 */
[----:B---3--:R-:W-:-:S06]  /*d010*/  @!P0 IMAD.WIDE R6, R5, 0x4, R6 ;  /* 0x0000000405068825 */ /* 0x008fcc00078e0206 */
[----:B------:R-:W3:Y:S01]  /*d020*/  @!P0 LDG.E R6, desc[UR10][R6.64] ;  /* 0x0000000a06068981 */ /* 0x000ee2000c1e1900 */
[----:B------:R-:W-:-:S04]  /*d030*/  @!P0 IMAD.WIDE R8, R5, 0x4, R2 ;  /* 0x0000000405088825 */ /* 0x000fc800078e0202 */
[----:B------:R-:W-:Y:S02]  /*d040*/  VIADD R10, R10, 0x1 ;  /* 0x000000010a0a7836 */ /* 0x000fe40000000000 */
[----:B---3--:R-:W-:-:S05]  /*d050*/  @!P0 FADD R11, -R6, -RZ ;  /* 0x800000ff060b8221 */ /* 0x008fca0000000100 */
[----:B------:R3:W-:Y:S01]  /*d060*/  @!P0 STG.E desc[UR10][R8.64], R11 ;  /* 0x0000000b08008986 */ /* 0x0007e2000c10190a */
[----:B------:R-:W-:-:S13]  /*d070*/  ISETP.NE.AND P0, PT, R10, RZ, PT ;  /* 0x000000ff0a00720c */ /* 0x000fda0003f05270 */
[----:B---3--:R-:W-:Y:S05]  /*d080*/  @!P0 BRA `(.L_x_625) ;  /* 0x00000000000c8947 */ /* 0x008fea0003800000 */
[----:B------:R-:W-:Y:S01]  /*d090*/  VIADD R0, R0, 0x1 ;  /* 0x0000000100007836 */ /* 0x000fe20000000000 */
[----:B------:R-:W-:Y:S01]  /*d0a0*/  IADD3 R5, PT, PT, R5, 0x1, RZ ;  /* 0x0000000105057810 */ /* 0x000fe20007ffe0ff */
[----:B------:R-:W-:Y:S06]  /*d0b0*/  BRA `(.L_x_626) ;  /* 0xfffffffc00c47947 */ /* 0x000fec000383ffff */
.L_x_625:
[----:B------:R-:W-:Y:S05]  /*d0c0*/  BSYNC.RECONVERGENT B1 ;  /* 0x0000000000017941 */ /* 0x000fea0003800200 */
.L_x_624:
[----:B------:R-:W-:Y:S05]  /*d0d0*/  BRA `(.L_x_617) ;  /* 0x0000000400087947 */ /* 0x000fea0003800000 */
.L_x_618:
[----:B------:R-:W-:Y:S01]  /*d0e0*/  ISETP.GE.U32.AND P0, PT, R0, 0x3, PT ;  /* 0x000000030000780c */ /* 0x000fe20003f06070 */
[----:B------:R-:W-:Y:S01]  /*d0f0*/  BSSY.RECONVERGENT B1, `(.L_x_627) ;  /* 0x000002c000017945 */ /* 0x000fe20003800200 */
[----:B------:R-:W-:Y:S01]  /*d100*/  LOP3.LUT R6, R3, 0x3, RZ, 0xc0, !PT ;  /* 0x0000000303067812 */ /* 0x000fe200078ec0ff */
[----:B------:R-:W-:-:S10]  /*d110*/  IMAD.MOV.U32 R0, RZ, RZ, RZ ;  /* 0x000000ffff007224 */ /* 0x000fd400078e00ff */
[----:B------:R-:W-:Y:S05]  /*d120*/  @!P0 BRA `(.L_x_628) ;  /* 0x0000000000a08947 */ /* 0x000fea0003800000 */
[----:B------:R-:W3:Y:S01]  /*d130*/  LDC.64 R8, c[0x0][0x388] ;  /* 0x0000e200ff087b82 */ /* 0x000ee20000000a00 */
[----:B------:R-:W-:Y:S01]  /*d140*/  LOP3.LUT R0, R3, 0xfffffffc, RZ, 0xc0, !PT ;  /* 0xfffffffc03007812 */ /* 0x000fe200078ec0ff */
[----:B------:R-:W-:Y:S01]  /*d150*/  IMAD.IADD R3, R2, 0x1, -R7 ;  /* 0x0000000102037824 */ /* 0x000fe200078e0a07 */
[----:B--2---:R-:W-:Y:S01]  /*d160*/  MOV R17, 0xfffffffe ;  /* 0xfffffffe00117802 */ /* 0x004fe20000000f00 */
[----:B------:R-:W-:-:S07]  /*d170*/  IMAD.MOV.U32 R16, RZ, RZ, RZ ;  /* 0x000000ffff107224 */ /* 0x000fce00078e00ff */
.L_x_631:
[----:B------:R-:W2:Y:S01]  /*d180*/  LDCU UR4, c[0x3][URZ] ;  /* 0x00c00000ff0477ac */ /* 0x000ea20008000800 */
[----:B0-----:R-:W-:Y:S01]  /*d190*/  VIADD R11, R3, 0xfffffffe ;  /* 0xfffffffe030b7836 */ /* 0x001fe20000000000 */
[----:B------:R-:W-:Y:S03]  /*d1a0*/  BSSY.RECONVERGENT B2, `(.L_x_629) ;  /* 0x000000a000027945 */ /* 0x000fe60003800200 */
[----:B---3--:R-:W-:-:S04]  /*d1b0*/  IMAD.WIDE R10, R11, 0x4, R8 ;  /* 0x000000040b0a7825 */ /* 0x008fc800078e0208 */
[----:B------:R-:W-:-:S04]  /*d1c0*/  IMAD.WIDE R12, R5, 0x4, R10 ;  /* 0x00000004050c7825 */ /* 0x000fc800078e020a */
[----:B--2---:R-:W-:-:S05]  /*d1d0*/  IMAD.U32 R7, RZ, RZ, UR4 ;  /* 0x00000004ff077e24 */ /* 0x004fca000f8e00ff */
[CC--:B------:R-:W-:Y:S02]  /*d1e0*/  ISETP.GT.AND P0, PT, R16.reuse, R7.reuse, PT ;  /* 0x000000071000720c */ /* 0x0c0fe40003f04270 */
[----:B------:R-:W-:Y:S02]  /*d1f0*/  ISETP.GE.AND P1, PT, R16, R7, PT ;  /* 0x000000071000720c */ /* 0x000fe40003f26270 */
[----:B------:R-:W-:-:S13]  /*d200*/  ISETP.EQ.OR P0, PT, R17, -0x2, P0 ;  /* 0xfffffffe1100780c */ /* 0x000fda0000702670 */
[----:B------:R-:W-:Y:S05]  /*d210*/  @P0 BRA `(.L_x_630) ;  /* 0x0000000000080947 */ /* 0x000fea0003800000 */
[----:B-1----:R-:W2:Y:S04]  /*d220*/  LDG.E R15, desc[UR10][R10.64] ;  /* 0x0000000a0a0f7981 */ /* 0x002ea8000c1e1900 */
[----:B--2---:R2:W-:Y:S02]  /*d230*/  STG.E desc[UR10][R12.64], R15 ;  /* 0x0000000f0c007986 */ /* 0x0045e4000c10190a */
.L_x_630:
[----:B------:R-:W-:Y:S05]  /*d240*/  BSYNC.RECONVERGENT B2 ;  /* 0x0000000000027941 */ /* 0x000fea0003800200 */
.L_x_629:
[----:B------:R-:W3:Y:S01]  /*d250*/  @!P1 LDG.E R19, desc[UR10][R10.64+0x4] ;  /* 0x0000040a0a139981 */ /* 0x000ee2000c1e1900 */
[----:B------:R-:W-:Y:S01]  /*d260*/  VIADD R14, R16, 0x2 ;  /* 0x00000002100e7836 */ /* 0x000fe20000000000 */
[----:B------:R-:W4:Y:S04]  /*d270*/  LDCU.64 UR4, c[0x0][0x388] ;  /* 0x00007100ff0477ac */ /* 0x000f280008000a00 */
[----:B------:R-:W-:Y:S02]  /*d280*/  ISETP.GT.AND P0, PT, R14, R7, PT ;  /* 0x000000070e00720c */ /* 0x000fe40003f04270 */
[----:B-12---:R-:W-:Y:S01]  /*d290*/  IADD3 R15, PT, PT, R17, 0x2, RZ ;  /* 0x00000002110f7810 */ /* 0x006fe20007ffe0ff */
[----:B------:R-:W-:-:S03]  /*d2a0*/  VIADD R14, R16, 0x3 ;  /* 0x00000003100e7836 */ /* 0x000fc60000000000 */
[----:B0-----:R-:W-:Y:S01]  /*d2b0*/  SHF.R.S32.HI R23, RZ, 0x1f, R15 ;  /* 0x0000001fff177819 */ /* 0x001fe2000001140f */
[----:B---3--:R0:W-:Y:S06]  /*d2c0*/  @!P1 STG.E desc[UR10][R12.64+0x4], R19 ;  /* 0x000004130c009986 */ /* 0x0081ec000c10190a */
[----:B------:R-:W2:Y:S01]  /*d2d0*/  @!P0 LDG.E R21, desc[UR10][R10.64+0x8] ;  /* 0x0000080a0a158981 */ /* 0x000ea2000c1e1900 */
[----:B------:R-:W-:Y:S02]  /*d2e0*/  IADD3 R15, P2, PT, R2, R15, RZ ;  /* 0x0000000f020f7210 */ /* 0x000fe40007f5e0ff */
[----:B------:R-:W-:-:S02]  /*d2f0*/  ISETP.GT.AND P1, PT, R14, R7, PT ;  /* 0x000000070e00720c */ /* 0x000fc40003f24270 */
[----:B------:R-:W-:Y:S02]  /*d300*/  LEA.HI.X.SX32 R18, R2, R23, 0x1, P2 ;  /* 0x0000001702127211 */ /* 0x000fe400010f0eff */
[----:B----4-:R-:W-:-:S04]  /*d310*/  LEA R14, P2, R15, UR4, 0x2 ;  /* 0x000000040f0e7c11 */ /* 0x010fc8000f8410ff */
[----:B------:R-:W-:-:S05]  /*d320*/  LEA.HI.X R15, R15, UR5, R18, 0x2, P2 ;  /* 0x000000050f0f7c11 */ /* 0x000fca00090f1412 */
[----:B--2---:R0:W-:Y:S04]  /*d330*/  @!P0 STG.E desc[UR10][R14.64+0x8], R21 ;  /* 0x000008150e008986 */ /* 0x0041e8000c10190a */
[----:B------:R-:W2:Y:S01]  /*d340*/  @!P1 LDG.E R11, desc[UR10][R10.64+0xc] ;  /* 0x00000c0a0a0b9981 */ /* 0x000ea2000c1e1900 */
[----:B------:R-:W-:Y:S01]  /*d350*/  VIADD R16, R16, 0x4 ;  /* 0x0000000410107836 */ /* 0x000fe20000000000 */
[----:B------:R-:W-:Y:S01]  /*d360*/  IADD3 R17, PT, PT, R17, 0x4, RZ ;  /* 0x0000000411117810 */ /* 0x000fe20007ffe0ff */
[----:B------:R-:W-:-:S03]  /*d370*/  VIADD R3, R3, 0x4 ;  /* 0x0000000403037836 */ /* 0x000fc60000000000 */
[----:B------:R-:W-:Y:S01]  /*d380*/  ISETP.NE.AND P0, PT, R16, R0, PT ;  /* 0x000000001000720c */ /* 0x000fe20003f05270 */
[----:B--2---:R0:W-:-:S12]  /*d390*/  @!P1 STG.E desc[UR10][R14.64+0xc], R11 ;  /* 0x00000c0b0e009986 */ /* 0x0041d8000c10190a */
[----:B------:R-:W-:Y:S05]  /*d3a0*/  @P0 BRA `(.L_x_631) ;  /* 0xfffffffc00740947 */ /* 0x000fea000383ffff */
.L_x_628:
[----:B------:R-:W-:Y:S05]  /*d3b0*/  BSYNC.RECONVERGENT B1 ;  /* 0x0000000000017941 */ /* 0x000fea0003800200 */
.L_x_627:
[----:B------:R-:W-:-:S13]  /*d3c0*/  ISETP.NE.AND P0, PT, R6, RZ, PT ;  /* 0x000000ff0600720c */ /* 0x000fda0003f05270 */
[----:B------:R-:W-:Y:S05]  /*d3d0*/  @!P0 BRA `(.L_x_617) ;  /* 0x0000000000488947 */ /* 0x000fea0003800000 */
[----:B0-----:R-:W0:Y:S01]  /*d3e0*/  LDC.64 R10, c[0x0][0x388] ;  /* 0x0000e200ff0a7b82 */ /* 0x001e220000000a00 */
[----:B------:R-:W-:Y:S01]  /*d3f0*/  IADD3 R2, PT, PT, R0, -R7, R2 ;  /* 0x8000000700027210 */ /* 0x000fe20007ffe002 */
[----:B------:R-:W-:-:S06]  /*d400*/  IMAD.MOV R12, RZ, RZ, -R6 ;  /* 0x000000ffff0c7224 */ /* 0x000fcc00078e0a06 */
[----:B------:R-:W3:Y:S01]  /*d410*/  LDC.64 R8, c[0x0][0x388] ;  /* 0x0000e200ff087b82 */ /* 0x000ee20000000a00 */
[----:B0-----:R-:W-:-:S04]  /*d420*/  IMAD.WIDE R10, R5, 0x4, R10 ;  /* 0x00000004050a7825 */ /* 0x001fc800078e020a */
[----:B------:R-:W-:-:S07]  /*d430*/  VIADD R5, R2, 0xfffffffe ;  /* 0xfffffffe02057836 */ /* 0x000fce0000000000 */
.L_x_632:
[----:B------:R-:W0:Y:S01]  /*d440*/  LDCU UR4, c[0x3][URZ] ;  /* 0x00c00000ff0477ac */ /* 0x000e220008000800 */
[----:B---3--:R-:W-:Y:S01]  /*d450*/  IMAD.WIDE R6, R5, 0x4, R8 ;  /* 0x0000000405067825 */ /* 0x008fe200078e0208 */
[----:B0-----:R-:W-:-:S04]  /*d460*/  ISETP.GT.AND P0, PT, R0, UR4, PT ;  /* 0x0000000400007c0c */ /* 0x001fc8000bf04270 */
[----:B------:R-:W-:-:S13]  /*d470*/  ISETP.EQ.OR P0, PT, R0, RZ, P0 ;  /* 0x000000ff0000720c */ /* 0x000fda0000702670 */
[----:B------:R-:W3:Y:S01]  /*d480*/  @!P0 LDG.E R7, desc[UR10][R6.64] ;  /* 0x0000000a06078981 */ /* 0x000ee2000c1e1900 */
[C---:B------:R-:W-:Y:S01]  /*d490*/  IMAD.WIDE R2, R5.reuse, 0x4, R10 ;  /* 0x0000000405027825 */ /* 0x040fe200078e020a */
[----:B------:R-:W-:-:S03]  /*d4a0*/  IADD3 R5, PT, PT, R5, 0x1, RZ ;  /* 0x0000000105057810 */ /* 0x000fc60007ffe0ff */
[----:B------:R-:W-:Y:S02]  /*d4b0*/  VIADD R12, R12, 0x1 ;  /* 0x000000010c0c7836 */ /* 0x000fe40000000000 */
[----:B------:R-:W-:Y:S01]  /*d4c0*/  VIADD R0, R0, 0x1 ;  /* 0x0000000100007836 */ /* 0x000fe20000000000 */
[----:B---3--:R0:W-:Y:S02]  /*d4d0*/  @!P0 STG.E desc[UR10][R2.64], R7 ;  /* 0x0000000702008986 */ /* 0x0081e4000c10190a */
[----:B------:R-:W-:-:S13]  /*d4e0*/  ISETP.NE.AND P0, PT, R12, RZ, PT ;  /* 0x000000ff0c00720c */ /* 0x000fda0003f05270 */
[----:B0-----:R-:W-:Y:S05]  /*d4f0*/  @P0 BRA `(.L_x_632) ;  /* 0xfffffffc00d00947 */ /* 0x001fea000383ffff */
.L_x_617:
[----:B------:R-:W-:Y:S05]  /*d500*/  BSYNC.RECONVERGENT B0 ;  /* 0x0000000000007941 */ /* 0x000fea0003800200 */
.L_x_616:
[----:B------:R-:W3:Y:S02]  /*d510*/  LDC R5, c[0x3][RZ] ;  /* 0x00c00000ff057b82 */ /* 0x000ee40000000800 */
[C---:B---3--:R-:W-:Y:S01]  /*d520*/  ISETP.NE.AND P0, PT, R5.reuse, -0x1, PT ;  /* 0xffffffff0500780c */ /* 0x048fe20003f05270 */
[----:B------:R-:W-:-:S04]  /*d530*/  VIADD R3, R5, 0x2 ;  /* 0x0000000205037836 */ /* 0x000fc80000000000 */
[----:B------:R-:W-:-:S08]  /*d540*/  IMAD R7, R4, R3, RZ ;  /* 0x0000000304077224 */ /* 0x000fd000078e02ff */
[----:B------:R-:W-:Y:S05]  /*d550*/  @P0 BRA `(.L_x_633) ;  /* 0x00000000001c0947 */ /* 0x000fea0003800000 */
[----:B------:R-:W3:Y:S02]  /*d560*/  LDC.64 R2, c[0x0][0x388] ;  /* 0x0000e200ff027b82 */ /* 0x000ee40000000a00 */
[----:B---3--:R-:W-:-:S05]  /*d570*/  IMAD.WIDE.U32 R2, R7, 0x4, R2 ;  /* 0x0000000407027825 */ /* 0x008fca00078e0002 */
[----:B------:R-:W3:Y:S02]  /*d580*/  LDG.E R0, desc[UR10][R2.64+0x4] ;  /* 0x0000040a02007981 */ /* 0x000ee4000c1e1900 */
[----:B---3--:R-:W-:-:S04]  /*d590*/  FADD R0, R0, R0 ;  /* 0x0000000000007221 */ /* 0x008fc80000000000 */
[----:B------:R-:W-:-:S05]  /*d5a0*/  FMUL R5, R0, 0.5 ;  /* 0x3f00000000057820 */ /* 0x000fca0000400000 */
[----:B------:R-:W-:Y:S01]  /*d5b0*/  STG.E desc[UR10][R2.64], R5 ;  /* 0x0000000502007986 */ /* 0x000fe2000c10190a */
[----:B------:R-:W-:Y:S05]  /*d5c0*/  EXIT ;  /* 0x000000000000794d */ /* 0x000fea0003800000 */
.L_x_633:
[----:B------:R-:W3:Y:S01]  /*d5d0*/  LDC.64 R2, c[0x0][0x388] ;  /* 0x0000e200ff027b82 */ /* 0x000ee20000000a00 */
[----:B------:R-:W-:-:S05]  /*d5e0*/  IADD3 R5, PT, PT, R7, -0x2, -R5 ;  /* 0xfffffffe07057810 */ /* 0x000fca0007ffe805 */
[----:B---3--:R-:W-:-:S04]  /*d5f0*/  IMAD.WIDE R4, R5, 0x4, R2 ;  /* 0x0000000405047825 */ /* 0x008fc800078e0202 */
[----:B------:R-:W-:Y:S02]  /*d600*/  IMAD.WIDE R2, R7, 0x4, R2 ;  /* 0x0000000407027825 */ /* 0x000fe400078e0202 */
[----:B------:R-:W3:Y:S04]  /*d610*/  LDG.E R5, desc[UR10][R4.64] ;  /* 0x0000000a04057981 */ /* 0x000ee8000c1e1900 */
[----:B------:R-:W3:Y:S02]  /*d620*/  LDG.E R0, desc[UR10][R2.64+0x4] ;  /* 0x0000040a02007981 */ /* 0x000ee4000c1e1900 */
[----:B---3--:R-:W-:-:S04]  /*d630*/  FADD R0, R0, R5 ;  /* 0x0000000500007221 */ /* 0x008fc80000000000 */
[----:B------:R-:W-:-:S05]  /*d640*/  FMUL R7, R0, 0.5 ;  /* 0x3f00000000077820 */ /* 0x000fca0000400000 */
[----:B------:R-:W-:Y:S01]  /*d650*/  STG.E desc[UR10][R2.64], R7 ;  /* 0x0000000702007986 */ /* 0x000fe2000c10190a */
[----:B------:R-:W-:Y:S05]  /*d660*/  EXIT ;  /* 0x000000000000794d */ /* 0x000fea0003800000 */
.L_x_634:
        /* <DEDUP_REMOVED lines=9> */
.L_x_866:


//--------------------- .text._Z12diffuseOnGPUiPfS_S_ff --------------------------
	.section	.text._Z12diffuseOnGPUiPfS_S_ff,"ax",@progbits
	.align	128
        .global         _Z12diffuseOnGPUiPfS_S_ff
        .type           _Z12diffuseOnGPUiPfS_S_ff,@function
        .size           _Z12diffuseOnGPUiPfS_S_ff,(.L_x_863 - _Z12diffuseOnGPUiPfS_S_ff)
        .other          _Z12diffuseOnGPUiPfS_S_ff,@"STO_CUDA_ENTRY STV_DEFAULT"
_Z12diffuseOnGPUiPfS_S_ff:
.text._Z12diffuseOnGPUiPfS_S_ff:
[----:B------:R-:W-:Y:S01]  /*0000*/  LDC R1, c[0x0][0x37c] ;  /* 0x0000df00ff017b82 */ /* 0x000fe20000000800 */
[----:B------:R-:W0:Y:S07]  /*0010*/  LDCU UR13, c[0x0][0x360] ;  /* 0x00006c00ff0d77ac */ /* 0x000e2e0008000800 */
[----:B------:R-:W1:Y:S01]  /*0020*/  LDC R14, c[0x3][RZ] ;  /* 0x00c00000ff0e7b82 */ /* 0x000e620000000800 */
[----:B------:R-:W2:Y:S01]  /*0030*/  S2R R10, SR_TID.Y ;  /* 0x00000000000a7919 */ /* 0x000ea20000002200 */
[----:B------:R-:W3:Y:S01]  /*0040*/  LDCU UR12, c[0x0][0x364] ;  /* 0x00006c80ff0c77ac */ /* 0x000ee20008000800 */
[----:B------:R-:W0:Y:S05]  /*0050*/  LDCU UR4, c[0x0][0x370] ;  /* 0x00006e00ff0477ac */ /* 0x000e2a0008000800 */
[----:B------:R-:W4:Y:S01]  /*0060*/  S2UR UR6, SR_CTAID.X ;  /* 0x00000000000679c3 */ /* 0x000f220000002500 */
[----:B------:R-:W3:Y:S01]  /*0070*/  LDCU UR5, c[0x0][0x374] ;  /* 0x00006e80ff0577ac */ /* 0x000ee20008000800 */
[----:B------:R-:W0:Y:S06]  /*0080*/  LDCU.64 UR10, c[0x0][0x358] ;  /* 0x00006b00ff0a77ac */ /* 0x000e2c0008000a00 */
[----:B------:R-:W5:Y:S01]  /*0090*/  S2UR UR7, SR_CTAID.Y ;  /* 0x00000000000779c3 */ /* 0x000f620000002600 */
[----:B-1----:R-:W-:Y:S01]  /*00a0*/  IADD3 R12, PT, PT, R14, 0x1, RZ ;  /* 0x000000010e0c7810 */ /* 0x002fe20007ffe0ff */
[----:B0-----:R-:W-:-:S02]  /*00b0*/  UIMAD UR4, UR13, UR4, URZ ;  /* 0x000000040d0472a4 */ /* 0x001fc4000f8e02ff */
[----:B---3--:R-:W-:-:S04]  /*00c0*/  UIMAD UR5, UR12, UR5, URZ ;  /* 0x000000050c0572a4 */ /* 0x008fc8000f8e02ff */
[----:B------:R-:W-:Y:S01]  /*00d0*/  IMAD R7, RZ, RZ, -UR4 ;  /* 0x80000004ff077e24 */ /* 0x000fe2000f8e02ff */
[----:B------:R-:W-:Y:S01]  /*00e0*/  ISETP.NE.U32.AND P2, PT, RZ, UR4, PT ;  /* 0x00000004ff007c0c */ /* 0x000fe2000bf45070 */
[----:B----4-:R-:W-:Y:S01]  /*00f0*/  UIMAD UR6, UR6, UR13, URZ ;  /* 0x0000000d060672a4 */ /* 0x010fe2000f8e02ff */
[----:B------:R-:W0:Y:S01]  /*0100*/  I2F.U32.RP R0, UR4 ;  /* 0x0000000400007d06 */ /* 0x000e220008209000 */
[----:B------:R-:W-:Y:S01]  /*0110*/  IMAD R9, RZ, RZ, -UR5 ;  /* 0x80000005ff097e24 */ /* 0x000fe2000f8e02ff */
[----:B------:R-:W-:Y:S01]  /*0120*/  ISETP.NE.U32.AND P5, PT, RZ, UR5, PT ;  /* 0x00000005ff007c0c */ /* 0x000fe2000bfa5070 */
[----:B-----5:R-:W-:-:S05]  /*0130*/  UIMAD UR7, UR7, UR12, URZ ;  /* 0x0000000c070772a4 */ /* 0x020fca000f8e02ff */
[----:B------:R-:W1:Y:S01]  /*0140*/  I2F.U32.RP R6, UR5 ;  /* 0x0000000500067d06 */ /* 0x000e620008209000 */
[----:B--2---:R-:W-:-:S07]  /*0150*/  VIADD R10, R10, UR7 ;  /* 0x000000070a0a7c36 */ /* 0x004fce0008000000 */
        /* <DEDUP_REMOVED lines=17> */
[----:B------:R-:W-:Y:S01]  /*0270*/  IMAD R2, R5, UR5, R12 ;  /* 0x0000000505027c24 */ /* 0x000fe2000f8e020c */
[----:B------:R-:W0:Y:S02]  /*0280*/  S2R R3, SR_TID.X ;  /* 0x0000000000037919 */ /* 0x000e240000002100 */
[----:B------:R-:W-:Y:S02]  /*0290*/  ISETP.GE.U32.AND P0, PT, R0, UR4, PT ;  /* 0x0000000400007c0c */ /* 0x000fe4000bf06070 */
[----:B------:R-:W-:-:S11]  /*02a0*/  ISETP.GE.U32.AND P3, PT, R2, UR5, PT ;  /* 0x0000000502007c0c */ /* 0x000fd6000bf66070 */
[----:B------:R-:W-:Y:S02]  /*02b0*/  @P0 VIADD R0, R0, -UR4 ;  /* 0x8000000400000c36 */ /* 0x000fe40008000000 */
[----:B------:R-:W-:Y:S01]  /*02c0*/  @P3 IADD3 R2, PT, PT, R2, -UR5, RZ ;  /* 0x8000000502023c10 */ /* 0x000fe2000fffe0ff */
[----:B------:R-:W-:Y:S02]  /*02d0*/  @P3 VIADD R13, R13, 0x1 ;  /* 0x000000010d0d3836 */ /* 0x000fe40000000000 */
[----:B------:R-:W-:Y:S01]  /*02e0*/  ISETP.GE.U32.AND P1, PT, R0, UR4, PT ;  /* 0x0000000400007c0c */ /* 0x000fe2000bf26070 */
[----:B------:R-:W-:Y:S01]  /*02f0*/  @P0 VIADD R11, R11, 0x1 ;  /* 0x000000010b0b0836 */ /* 0x000fe20000000000 */
[----:B------:R-:W-:Y:S01]  /*0300*/  ISETP.GE.U32.AND P4, PT, R2, UR5, PT ;  /* 0x0000000502007c0c */ /* 0x000fe2000bf86070 */
[----:B0-----:R-:W-:-:S10]  /*0310*/  VIADD R0, R3, UR6 ;  /* 0x0000000603007c36 */ /* 0x001fd40008000000 */
[----:B------:R-:W-:Y:S02]  /*0320*/  @P1 IADD3 R11, PT, PT, R11, 0x1, RZ ;  /* 0x000000010b0b1810 */ /* 0x000fe40007ffe0ff */
[----:B------:R-:W-:Y:S01]  /*0330*/  @P4 VIADD R13, R13, 0x1 ;  /* 0x000000010d0d4836 */ /* 0x000fe20000000000 */
[----:B------:R-:W-:Y:S02]  /*0340*/  @!P5 LOP3.LUT R13, RZ, UR5, RZ, 0x33, !PT ;  /* 0x00000005ff0ddc12 */ /* 0x000fe4000f8e33ff */
[----:B------:R-:W-:Y:S02]  /*0350*/  @!P2 LOP3.LUT R11, RZ, UR4, RZ, 0x33, !PT ;  /* 0x00000004ff0bac12 */ /* 0x000fe4000f8e33ff */
[C---:B------:R-:W-:Y:S01]  /*0360*/  ISETP.GT.U32.AND P0, PT, R13.reuse, 0x7ffffffe, PT ;  /* 0x7ffffffe0d00780c */ /* 0x040fe20003f04070 */
[----:B------:R-:W-:Y:S02]  /*0370*/  VIADD R7, R13, 0x1 ;  /* 0x000000010d077836 */ /* 0x000fe40000000000 */
[----:B------:R-:W-:-:S02]  /*0380*/  IMAD R9, R0, R11, R0 ;  /* 0x0000000b00097224 */ /* 0x000fc400078e0200 */
[----:B------:R-:W-:Y:S02]  /*0390*/  VIADD R8, R11, 0x1 ;  /* 0x000000010b087836 */ /* 0x000fe40000000000 */
[----:B------:R-:W-:-:S06]  /*03a0*/  IMAD R6, R10, R13, R10 ;  /* 0x0000000d0a067224 */ /* 0x000fcc00078e020a */
[----:B------:R-:W-:Y:S05]  /*03b0*/  @P0 BRA `(.L_x_635) ;  /* 0x0000001000dc0947 */ /* 0x000fea0003800000 */
[----:B------:R-:W-:Y:S01]  /*03c0*/  IADD3 R5, PT, PT, R14, 0x2, RZ ;  /* 0x000000020e057810 */ /* 0x000fe20007ffe0ff */
[----:B------:R-:W-:Y:S01]  /*03d0*/  UMOV UR4, URZ ;  /* 0x000000ff00047c82 */ /* 0x000fe20008000000 */
[----:B------:R-:W-:-:S07]  /*03e0*/  LOP3.LUT R4, R8, 0xfffffffc, RZ, 0xc0, !PT ;  /* 0xfffffffc08047812 */ /* 0x000fce00078ec0ff */
.L_x_666:
[----:B------:R-:W-:-:S13]  /*03f0*/  ISETP.GT.U32.AND P0, PT, R11, 0x7ffffffe, PT ;  /* 0x7ffffffe0b00780c */ /* 0x000fda0003f04070 */
[----:B012---:R-:W-:Y:S05]  /*0400*/  @P0 BRA `(.L_x_636) ;  /* 0x0000001000bc0947 */ /* 0x007fea0003800000 */
[----:B------:R-:W0:Y:S01]  /*0410*/  LDC R0, c[0x0][0x3a4] ;  /* 0x0000e900ff007b82 */ /* 0x000e220000000800 */
[----:B------:R-:W-:Y:S01]  /*0420*/  ISETP.GE.U32.AND P0, PT, R11, 0x3, PT ;  /* 0x000000030b00780c */ /* 0x000fe20003f06070 */
[----:B------:R-:W-:Y:S02]  /*0430*/  VIADD R14, R6, UR4 ;  /* 0x00000004060e7c36 */ /* 0x000fe40008000000 */
[----:B------:R-:W-:-:S10]  /*0440*/  IMAD.MOV.U32 R2, RZ, RZ, RZ ;  /* 0x000000ffff027224 */ /* 0x000fd400078e00ff */
[----:B------:R-:W-:Y:S05]  /*0450*/  @!P0 BRA `(.L_x_637) ;  /* 0x0000000800988947 */ /* 0x000fea0003800000 */
[----:B------:R-:W-:Y:S01]  /*0460*/  IMAD.MOV R15, RZ, RZ, -R4 ;  /* 0x000000ffff0f7224 */ /* 0x000fe200078e0a04 */
[----:B------:R-:W1:Y:S01]  /*0470*/  LDCU UR8, c[0x3][URZ] ;  /* 0x00c00000ff0877ac */ /* 0x000e620008000800 */
[----:B------:R-:W-:-:S05]  /*0480*/  UMOV UR5, URZ ;  /* 0x000000ff00057c82 */ /* 0x000fca0008000000 */
.L_x_654:
[----:B--2---:R-:W2:Y:S01]  /*0490*/  LDC R19, c[0x3][RZ] ;  /* 0x00c00000ff137b82 */ /* 0x004ea20000000800 */
[----:B------:R-:W-:Y:S01]  /*04a0*/  VIADD R22, R9, UR5 ;  /* 0x0000000509167c36 */ /* 0x000fe20008000000 */
[----:B------:R-:W-:Y:S01]  /*04b0*/  IADD3 R15, PT, PT, R15, 0x4, RZ ;  /* 0x000000040f0f7810 */ /* 0x000fe20007ffe0ff */
[----:B------:R-:W-:Y:S02]  /*04c0*/  BSSY.RECONVERGENT B2, `(.L_x_638) ;  /* 0x000002b000027945 */ /* 0x000fe40003800200 */
[----:B------:R-:W-:Y:S01]  /*04d0*/  IMAD R23, R5, R14, R22 ;  /* 0x0000000e05177224 */ /* 0x000fe200078e0216 */
[----:B------:R-:W-:Y:S02]  /*04e0*/  ISETP.NE.AND P3, PT, R15, RZ, PT ;  /* 0x000000ff0f00720c */ /* 0x000fe40003f65270 */
[----:B------:R-:W3:Y:S08]  /*04f0*/  LDC.64 R20, c[0x0][0x388] ;  /* 0x0000e200ff147b82 */ /* 0x000ef00000000a00 */
[----:B-1----:R-:W4:Y:S01]  /*0500*/  LDC.64 R16, c[0x0][0x390] ;  /* 0x0000e400ff107b82 */ /* 0x002f220000000a00 */
[----:B--2---:R-:W-:-:S02]  /*0510*/  ISETP.GT.AND P0, PT, R14, R19, PT ;  /* 0x000000130e00720c */ /* 0x004fc40003f04270 */
[----:B------:R-:W-:Y:S02]  /*0520*/  ISETP.GT.AND P1, PT, R22, R19, PT ;  /* 0x000000131600720c */ /* 0x000fe40003f24270 */
[----:B------:R-:W-:Y:S02]  /*0530*/  ISETP.GT.AND P0, PT, R14, RZ, !P0 ;  /* 0x000000ff0e00720c */ /* 0x000fe40004704270 */
[----:B------:R-:W-:Y:S02]  /*0540*/  ISETP.GT.AND P1, PT, R22, RZ, !P1 ;  /* 0x000000ff1600720c */ /* 0x000fe40004f24270 */
[----:B------:R-:W-:Y:S02]  /*0550*/  IADD3 R19, PT, PT, R23, -0x2, -R19 ;  /* 0xfffffffe17137810 */ /* 0x000fe40007ffe813 */
[----:B------:R-:W-:-:S03]  /*0560*/  PLOP3.LUT P1, PT, P1, P0, PT, 0x80, 0x8 ;  /* 0x000000000008781c */ /* 0x000fc60000f21070 */
[----:B---3--:R-:W-:-:S04]  /*0570*/  IMAD.WIDE R18, R19, 0x4, R20 ;  /* 0x0000000413127825 */ /* 0x008fc800078e0214 */
[----:B------:R-:W-:-:S06]  /*0580*/  IMAD.WIDE R20, R23, 0x4, R20 ;  /* 0x0000000417147825 */ /* 0x000fcc00078e0214 */
[----:B----4-:R-:W-:Y:S05]  /*0590*/  @!P1 BRA `(.L_x_639) ;  /* 0x0000000000749947 */ /* 0x010fea0003800000 */
[----:B------:R-:W2:Y:S04]  /*05a0*/  LDG.E R2, desc[UR10][R20.64+-0x4] ;  /* 0xfffffc0a14027981 */ /* 0x000ea8000c1e1900 */
[----:B------:R-:W2:Y:S04]  /*05b0*/  LDG.E R3, desc[UR10][R20.64+0x4] ;  /* 0x0000040a14037981 */ /* 0x000ea8000c1e1900 */
[----:B------:R-:W3:Y:S01]  /*05c0*/  LDG.E R29, desc[UR10][R18.64] ;  /* 0x0000000a121d7981 */ /* 0x000ee2000c1e1900 */
[----:B------:R-:W-:-:S04]  /*05d0*/  IMAD.WIDE R24, R5, 0x4, R20 ;  /* 0x0000000405187825 */ /* 0x000fc800078e0214 */
[----:B------:R-:W-:Y:S02]  /*05e0*/  IMAD.WIDE R26, R23, 0x4, R16 ;  /* 0x00000004171a7825 */ /* 0x000fe400078e0210 */
[----:B------:R-:W4:Y:S04]  /*05f0*/  LDG.E R24, desc[UR10][R24.64] ;  /* 0x0000000a18187981 */ /* 0x000f28000c1e1900 */
[----:B------:R-:W5:Y:S01]  /*0600*/  LDG.E R27, desc[UR10][R26.64] ;  /* 0x0000000a1a1b7981 */ /* 0x000f62000c1e1900 */
[----:B------:R-:W-:Y:S01]  /*0610*/  BSSY.RECONVERGENT B3, `(.L_x_640) ;  /* 0x0000012000037945 */ /* 0x000fe20003800200 */
[----:B--2---:R-:W-:-:S04]  /*0620*/  FADD R2, R2, R3 ;  /* 0x0000000302027221 */ /* 0x004fc80000000000 */
[----:B---3--:R-:W-:Y:S02]  /*0630*/  FADD R29, R2, R29 ;  /* 0x0000001d021d7221 */ /* 0x008fe40000000000 */
[----:B------:R-:W2:Y:S02]  /*0640*/  LDC.64 R2, c[0x0][0x3a0] ;  /* 0x0000e800ff027b82 */ /* 0x000ea40000000a00 */
[----:B----4-:R-:W-:Y:S01]  /*0650*/  FADD R28, R29, R24 ;  /* 0x000000181d1c7221 */ /* 0x010fe20000000000 */
[----:B--2---:R-:W2:Y:S03]  /*0660*/  MUFU.RCP R30, R3 ;  /* 0x00000003001e7308 */ /* 0x004ea60000001000 */
[----:B-----5:R-:W-:-:S05]  /*0670*/  FFMA R2, R28, R2, R27 ;  /* 0x000000021c027223 */ /* 0x020fca000000001b */
[----:B------:R-:W3:Y:S01]  /*0680*/  FCHK P1, R2, R3 ;  /* 0x0000000302007302 */ /* 0x000ee20000020000 */
[----:B--2---:R-:W-:-:S04]  /*0690*/  FFMA R29, R30, -R3, 1 ;  /* 0x3f8000001e1d7423 */ /* 0x004fc80000000803 */
[----:B------:R-:W-:-:S04]  /*06a0*/  FFMA R29, R30, R29, R30 ;  /* 0x0000001d1e1d7223 */ /* 0x000fc8000000001e */
[----:B------:R-:W-:-:S04]  /*06b0*/  FFMA R24, R2, R29, RZ ;  /* 0x0000001d02187223 */ /* 0x000fc800000000ff */
[----:B------:R-:W-:-:S04]  /*06c0*/  FFMA R25, R24, -R3, R2 ;  /* 0x8000000318197223 */ /* 0x000fc80000000002 */
[----:B------:R-:W-:Y:S01]  /*06d0*/  FFMA R25, R29, R25, R24 ;  /* 0x000000191d197223 */ /* 0x000fe20000000018 */
[----:B---3--:R-:W-:Y:S06]  /*06e0*/  @!P1 BRA `(.L_x_641) ;  /* 0x0000000000109947 */ /* 0x008fec0003800000 */
[----:B------:R-:W-:Y:S01]  /*06f0*/  IMAD.MOV.U32 R3, RZ, RZ, R2 ;  /* 0x000000ffff037224 */ /* 0x000fe200078e0002 */
[----:B------:R-:W-:-:S07]  /*0700*/  MOV R24, 0x720 ;  /* 0x0000072000187802 */ /* 0x000fce0000000f00 */
[----:B01----:R-:W-:Y:S05]  /*0710*/  CALL.REL.NOINC `($__internal_3_$__cuda_sm3x_div_rn_noftz_f32_slowpath) ;  /* 0x000000d4006c7944 */ /* 0x003fea0003c00000 */
[----:B------:R-:W-:-:S07]  /*0720*/  IMAD.MOV.U32 R25, RZ, RZ, R26 ;  /* 0x000000ffff197224 */ /* 0x000fce00078e001a */
.L_x_641:
[----:B-1----:R-:W-:Y:S05]  /*0730*/  BSYNC.RECONVERGENT B3 ;  /* 0x0000000000037941 */ /* 0x002fea0003800200 */
.L_x_640:
[----:B------:R-:W1:Y:S02]  /*0740*/  LDC.64 R2, c[0x0][0x398] ;  /* 0x0000e600ff027b82 */ /* 0x000e640000000a00 */
[----:B-1----:R-:W-:-:S05]  /*0750*/  IMAD.WIDE R2, R23, 0x4, R2 ;  /* 0x0000000417027825 */ /* 0x002fca00078e0202 */
[----:B------:R2:W-:Y:S02]  /*0760*/  STG.E desc[UR10][R2.64], R25 ;  /* 0x0000001902007986 */ /* 0x0005e4000c10190a */
.L_x_639:
[----:B-1----:R-:W-:Y:S05]  /*0770*/  BSYNC.RECONVERGENT B2 ;  /* 0x0000000000027941 */ /* 0x002fea0003800200 */
.L_x_638:
[----:B--2---:R-:W-:Y:S01]  /*0780*/  VIADD R2, R22, 0x1 ;  /* 0x0000000116027836 */ /* 0x004fe20000000000 */
[----:B------:R-:W-:Y:S04]  /*0790*/  BSSY.RECONVERGENT B2, `(.L_x_642) ;  /* 0x0000023000027945 */ /* 0x000fe80003800200 */
[----:B------:R-:W-:-:S04]  /*07a0*/  ISETP.GT.AND P1, PT, R2, UR8, PT ;  /* 0x0000000802007c0c */ /* 0x000fc8000bf24270 */
[----:B------:R-:W-:-:S04]  /*07b0*/  ISETP.LT.U32.AND P1, PT, R22, 0x7fffffff, !P1 ;  /* 0x7fffffff1600780c */ /* 0x000fc80004f21070 */
[----:B------:R-:W-:-:S13]  /*07c0*/  PLOP3.LUT P1, PT, P1, P0, PT, 0x80, 0x8 ;  /* 0x000000000008781c */ /* 0x000fda0000f21070 */
[----:B------:R-:W-:Y:S05]  /*07d0*/  @!P1 BRA `(.L_x_643) ;  /* 0x0000000000789947 */ /* 0x000fea0003800000 */
[----:B------:R-:W2:Y:S04]  /*07e0*/  LDG.E R2, desc[UR10][R20.64] ;  /* 0x0000000a14027981 */ /* 0x000ea8000c1e1900 */
[----:B------:R-:W2:Y:S01]  /*07f0*/  LDG.E R3, desc[UR10][R20.64+0x8] ;  /* 0x0000080a14037981 */ /* 0x000ea2000c1e1900 */
[----:B------:R-:W-:-:S03]  /*0800*/  IMAD.WIDE R26, R5, 0x4, R20 ;  /* 0x00000004051a7825 */ /* 0x000fc600078e0214 */
[----:B------:R-:W3:Y:S01]  /*0810*/  LDG.E R29, desc[UR10][R18.64+0x4] ;  /* 0x0000040a121d7981 */ /* 0x000ee2000c1e1900 */
[----:B------:R-:W-:-:S03]  /*0820*/  VIADD R25, R23, 0x1 ;  /* 0x0000000117197836 */ /* 0x000fc60000000000 */
[----:B------:R-:W4:Y:S01]  /*0830*/  LDG.E R27, desc[UR10][R26.64+0x4] ;  /* 0x0000040a1a1b7981 */ /* 0x000f22000c1e1900 */
[----:B------:R-:W-:-:S06]  /*0840*/  IMAD.WIDE R16, R25, 0x4, R16 ;  /* 0x0000000419107825 */ /* 0x000fcc00078e0210 */
[----:B------:R-:W5:Y:S01]  /*0850*/  LDG.E R17, desc[UR10][R16.64] ;  /* 0x0000000a10117981 */ /* 0x000f62000c1e1900 */
[----:B------:R-:W-:Y:S01]  /*0860*/  BSSY.RECONVERGENT B3, `(.L_x_644) ;  /* 0x0000012000037945 */ /* 0x000fe20003800200 */
[----:B--2---:R-:W-:Y:S02]  /*0870*/  FADD R24, R2, R3 ;  /* 0x0000000302187221 */ /* 0x004fe40000000000 */
[----:B------:R-:W1:Y:S02]  /*0880*/  LDC.64 R2, c[0x0][0x3a0] ;  /* 0x0000e800ff027b82 */ /* 0x000e640000000a00 */
[----:B---3--:R-:W-:-:S04]  /*0890*/  FADD R24, R24, R29 ;  /* 0x0000001d18187221 */ /* 0x008fc80000000000 */
[----:B----4-:R-:W-:Y:S01]  /*08a0*/  FADD R24, R24, R27 ;  /* 0x0000001b18187221 */ /* 0x010fe20000000000 */
[----:B-1----:R-:W1:Y:S03]  /*08b0*/  MUFU.RCP R28, R3 ;  /* 0x00000003001c7308 */ /* 0x002e660000001000 */
[----:B-----5:R-:W-:-:S05]  /*08c0*/  FFMA R29, R24, R2, R17 ;  /* 0x00000002181d7223 */ /* 0x020fca0000000011 */
[----:B------:R-:W2:Y:S01]  /*08d0*/  FCHK P1, R29, R3 ;  /* 0x000000031d007302 */ /* 0x000ea20000020000 */
[----:B-1----:R-:W-:-:S04]  /*08e0*/  FFMA R31, R28, -R3, 1 ;  /* 0x3f8000001c1f7423 */ /* 0x002fc80000000803 */
[----:B------:R-:W-:-:S04]  /*08f0*/  FFMA R2, R28, R31, R28 ;  /* 0x0000001f1c027223 */ /* 0x000fc8000000001c */
[----:B------:R-:W-:-:S04]  /*0900*/  FFMA R24, R2, R29, RZ ;  /* 0x0000001d02187223 */ /* 0x000fc800000000ff */
[----:B------:R-:W-:-:S04]  /*0910*/  FFMA R17, R24, -R3, R29 ;  /* 0x8000000318117223 */ /* 0x000fc8000000001d */
[----:B------:R-:W-:Y:S01]  /*0920*/  FFMA R17, R2, R17, R24 ;  /* 0x0000001102117223 */ /* 0x000fe20000000018 */
[----:B--2---:R-:W-:Y:S06]  /*0930*/  @!P1 BRA `(.L_x_645) ;  /* 0x0000000000109947 */ /* 0x004fec0003800000 */
[----:B------:R-:W-:Y:S02]  /*0940*/  MOV R3, R29 ;  /* 0x0000001d00037202 */ /* 0x000fe40000000f00 */
[----:B------:R-:W-:-:S07]  /*0950*/  MOV R24, 0x970 ;  /* 0x0000097000187802 */ /* 0x000fce0000000f00 */
[----:B0-----:R-:W-:Y:S05]  /*0960*/  CALL.REL.NOINC `($__internal_3_$__cuda_sm3x_div_rn_noftz_f32_slowpath) ;  /* 0x000000d000d87944 */ /* 0x001fea0003c00000 */
[----:B------:R-:W-:-:S07]  /*0970*/  IMAD.MOV.U32 R17, RZ, RZ, R26 ;  /* 0x000000ffff117224 */ /* 0x000fce00078e001a */
.L_x_645:
[----:B------:R-:W-:Y:S05]  /*0980*/  BSYNC.RECONVERGENT B3 ;  /* 0x0000000000037941 */ /* 0x000fea0003800200 */
.L_x_644:
[----:B------:R-:W1:Y:S02]  /*0990*/  LDC.64 R2, c[0x0][0x398] ;  /* 0x0000e600ff027b82 */ /* 0x000e640000000a00 */
[----:B-1----:R-:W-:-:S05]  /*09a0*/  IMAD.WIDE R2, R25, 0x4, R2 ;  /* 0x0000000419027825 */ /* 0x002fca00078e0202 */
[----:B------:R1:W-:Y:S02]  /*09b0*/  STG.E desc[UR10][R2.64], R17 ;  /* 0x0000001102007986 */ /* 0x0003e4000c10190a */
.L_x_643:
[----:B------:R-:W-:Y:S05]  /*09c0*/  BSYNC.RECONVERGENT B2 ;  /* 0x0000000000027941 */ /* 0x000fea0003800200 */
.L_x_642:
[----:B-1----:R-:W-:Y:S01]  /*09d0*/  VIADD R2, R22, 0x2 ;  /* 0x0000000216027836 */ /* 0x002fe20000000000 */
[----:B------:R-:W-:Y:S04]  /*09e0*/  BSSY.RECONVERGENT B2, `(.L_x_646) ;  /* 0x0000024000027945 */ /* 0x000fe80003800200 */
[----:B------:R-:W-:-:S04]  /*09f0*/  ISETP.GT.AND P1, PT, R2, UR8, PT ;  /* 0x0000000802007c0c */ /* 0x000fc8000bf24270 */
[----:B------:R-:W-:-:S04]  /*0a00*/  ISETP.GT.AND P1, PT, R2, RZ, !P1 ;  /* 0x000000ff0200720c */ /* 0x000fc80004f24270 */
[----:B------:R-:W-:-:S13]  /*0a10*/  PLOP3.LUT P1, PT, P1, P0, PT, 0x80, 0x8 ;  /* 0x000000000008781c */ /* 0x000fda0000f21070 */
[----:B------:R-:W-:Y:S05]  /*0a20*/  @!P1 BRA `(.L_x_647) ;  /* 0x00000000007c9947 */ /* 0x000fea0003800000 */
[----:B------:R-:W1:Y:S01]  /*0a30*/  LDC.64 R2, c[0x0][0x390] ;  /* 0x0000e400ff027b82 */ /* 0x000e620000000a00 */
[----:B------:R-:W2:Y:S04]  /*0a40*/  LDG.E R17, desc[UR10][R20.64+0x4] ;  /* 0x0000040a14117981 */ /* 0x000ea8000c1e1900 */
[----:B------:R-:W2:Y:S01]  /*0a50*/  LDG.E R28, desc[UR10][R20.64+0xc] ;  /* 0x00000c0a141c7981 */ /* 0x000ea2000c1e1900 */
[----:B------:R-:W-:-:S03]  /*0a60*/  IMAD.WIDE R24, R5, 0x4, R20 ;  /* 0x0000000405187825 */ /* 0x000fc600078e0214 */
[----:B------:R-:W3:Y:S01]  /*0a70*/  LDG.E R30, desc[UR10][R18.64+0x8] ;  /* 0x0000080a121e7981 */ /* 0x000ee2000c1e1900 */
[----:B------:R-:W-:-:S03]  /*0a80*/  VIADD R16, R23, 0x2 ;  /* 0x0000000217107836 */ /* 0x000fc60000000000 */
[----:B------:R-:W4:Y:S01]  /*0a90*/  LDG.E R24, desc[UR10][R24.64+0x8] ;  /* 0x0000080a18187981 */ /* 0x000f22000c1e1900 */
[----:B-1----:R-:W-:Y:S02]  /*0aa0*/  IMAD.WIDE R26, R16, 0x4, R2 ;  /* 0x00000004101a7825 */ /* 0x002fe400078e0202 */
[----:B------:R-:W1:Y:S04]  /*0ab0*/  LDC.64 R2, c[0x0][0x3a0] ;  /* 0x0000e800ff027b82 */ /* 0x000e680000000a00 */
[----:B------:R-:W5:Y:S01]  /*0ac0*/  LDG.E R27, desc[UR10][R26.64] ;  /* 0x0000000a1a1b7981 */ /* 0x000f62000c1e1900 */
[----:B------:R-:W-:Y:S01]  /*0ad0*/  BSSY.RECONVERGENT B3, `(.L_x_648) ;  /* 0x0000011000037945 */ /* 0x000fe20003800200 */
[----:B--2---:R-:W-:-:S04]  /*0ae0*/  FADD R17, R17, R28 ;  /* 0x0000001c11117221 */ /* 0x004fc80000000000 */
[----:B---3--:R-:W-:Y:S02]  /*0af0*/  FADD R17, R17, R30 ;  /* 0x0000001e11117221 */ /* 0x008fe40000000000 */
[----:B-1----:R-:W1:Y:S02]  /*0b00*/  MUFU.RCP R30, R3 ;  /* 0x00000003001e7308 */ /* 0x002e640000001000 */
[----:B----4-:R-:W-:Y:S01]  /*0b10*/  FADD R28, R17, R24 ;  /* 0x00000018111c7221 */ /* 0x010fe20000000000 */
[----:B-1----:R-:W-:-:S03]  /*0b20*/  FFMA R17, R30, -R3, 1 ;  /* 0x3f8000001e117423 */ /* 0x002fc60000000803 */
[----:B-----5:R-:W-:Y:S01]  /*0b30*/  FFMA R28, R28, R2, R27 ;  /* 0x000000021c1c7223 */ /* 0x020fe2000000001b */
[----:B------:R-:W-:-:S03]  /*0b40*/  FFMA R2, R30, R17, R30 ;  /* 0x000000111e027223 */ /* 0x000fc6000000001e */
[----:B------:R-:W1:Y:S01]  /*0b50*/  FCHK P1, R28, R3 ;  /* 0x000000031c007302 */ /* 0x000e620000020000 */
[----:B------:R-:W-:-:S04]  /*0b60*/  FFMA R17, R2, R28, RZ ;  /* 0x0000001c02117223 */ /* 0x000fc800000000ff */
[----:B------:R-:W-:-:S04]  /*0b70*/  FFMA R24, R17, -R3, R28 ;  /* 0x8000000311187223 */ /* 0x000fc8000000001c */
[----:B------:R-:W-:Y:S01]  /*0b80*/  FFMA R17, R2, R24, R17 ;  /* 0x0000001802117223 */ /* 0x000fe20000000011 */
[----:B-1----:R-:W-:Y:S06]  /*0b90*/  @!P1 BRA `(.L_x_649) ;  /* 0x0000000000109947 */ /* 0x002fec0003800000 */
[----:B------:R-:W-:Y:S01]  /*0ba0*/  IMAD.MOV.U32 R3, RZ, RZ, R28 ;  /* 0x000000ffff037224 */ /* 0x000fe200078e001c */
[----:B------:R-:W-:-:S07]  /*0bb0*/  MOV R24, 0xbd0 ;  /* 0x00000bd000187802 */ /* 0x000fce0000000f00 */
[----:B0-----:R-:W-:Y:S05]  /*0bc0*/  CALL.REL.NOINC `($__internal_3_$__cuda_sm3x_div_rn_noftz_f32_slowpath) ;  /* 0x000000d000407944 */ /* 0x001fea0003c00000 */
[----:B------:R-:W-:-:S07]  /*0bd0*/  MOV R17, R26 ;  /* 0x0000001a00117202 */ /* 0x000fce0000000f00 */
.L_x_649:
[----:B------:R-:W-:Y:S05]  /*0be0*/  BSYNC.RECONVERGENT B3 ;  /* 0x0000000000037941 */ /* 0x000fea0003800200 */
.L_x_648:
[----:B------:R-:W1:Y:S02]  /*0bf0*/  LDC.64 R2, c[0x0][0x398] ;  /* 0x0000e600ff027b82 */ /* 0x000e640000000a00 */
[----:B-1----:R-:W-:-:S05]  /*0c00*/  IMAD.WIDE R2, R16, 0x4, R2 ;  /* 0x0000000410027825 */ /* 0x002fca00078e0202 */
[----:B------:R1:W-:Y:S02]  /*0c10*/  STG.E desc[UR10][R2.64], R17 ;  /* 0x0000001102007986 */ /* 0x0003e4000c10190a */
.L_x_647:
[----:B------:R-:W-:Y:S05]  /*0c20*/  BSYNC.RECONVERGENT B2 ;  /* 0x0000000000027941 */ /* 0x000fea0003800200 */
.L_x_646:
[----:B------:R-:W-:Y:S01]  /*0c30*/  VIADD R22, R22, 0x3 ;  /* 0x0000000316167836 */ /* 0x000fe20000000000 */
[----:B------:R-:W-:Y:S04]  /*0c40*/  BSSY.RECONVERGENT B2, `(.L_x_650) ;  /* 0x0000024000027945 */ /* 0x000fe80003800200 */
[----:B------:R-:W-:-:S04]  /*0c50*/  ISETP.GT.AND P1, PT, R22, UR8, PT ;  /* 0x0000000816007c0c */ /* 0x000fc8000bf24270 */
[----:B------:R-:W-:-:S04]  /*0c60*/  ISETP.GT.AND P1, PT, R22, RZ, !P1 ;  /* 0x000000ff1600720c */ /* 0x000fc80004f24270 */
[----:B------:R-:W-:-:S13]  /*0c70*/  PLOP3.LUT P1, PT, P1, P0, PT, 0x80, 0x8 ;  /* 0x000000000008781c */ /* 0x000fda0000f21070 */
[----:B------:R-:W-:Y:S05]  /*0c80*/  @!P1 BRA `(.L_x_651) ;  /* 0x00000000007c9947 */ /* 0x000fea0003800000 */
[----:B-1----:R-:W1:Y:S01]  /*0c90*/  LDC.64 R2, c[0x0][0x390] ;  /* 0x0000e400ff027b82 */ /* 0x002e620000000a00 */
[----:B------:R-:W2:Y:S01]  /*0ca0*/  LDG.E R22, desc[UR10][R20.64+0x8] ;  /* 0x0000080a14167981 */ /* 0x000ea2000c1e1900 */
[----:B------:R-:W-:-:S03]  /*0cb0*/  VIADD R23, R23, 0x3 ;  /* 0x0000000317177836 */ /* 0x000fc60000000000 */
[----:B------:R-:W2:Y:S01]  /*0cc0*/  LDG.E R27, desc[UR10][R20.64+0x10] ;  /* 0x0000100a141b7981 */ /* 0x000ea2000c1e1900 */
[----:B------:R-:W-:-:S03]  /*0cd0*/  IMAD.WIDE R16, R5, 0x4, R20 ;  /* 0x0000000405107825 */ /* 0x000fc600078e0214 */
[----:B------:R-:W3:Y:S04]  /*0ce0*/  LDG.E R19, desc[UR10][R18.64+0xc] ;  /* 0x00000c0a12137981 */ /* 0x000ee8000c1e1900 */
[----:B------:R-:W4:Y:S01]  /*0cf0*/  LDG.E R17, desc[UR10][R16.64+0xc] ;  /* 0x00000c0a10117981 */ /* 0x000f22000c1e1900 */
[----:B-1----:R-:W-:Y:S02]  /*0d00*/  IMAD.WIDE R24, R23, 0x4, R2 ;  /* 0x0000000417187825 */ /* 0x002fe400078e0202 */
[----:B------:R-:W1:Y:S04]  /*0d10*/  LDC.64 R2, c[0x0][0x3a0] ;  /* 0x0000e800ff027b82 */ /* 0x000e680000000a00 */
[----:B------:R-:W5:Y:S01]  /*0d20*/  LDG.E R25, desc[UR10][R24.64] ;  /* 0x0000000a18197981 */ /* 0x000f62000c1e1900 */
[----:B-1----:R-:W1:Y:S01]  /*0d30*/  MUFU.RCP R26, R3 ;  /* 0x00000003001a7308 */ /* 0x002e620000001000 */
[----:B------:R-:W-:Y:S01]  /*0d40*/  BSSY.RECONVERGENT B3, `(.L_x_652) ;  /* 0x0000010000037945 */ /* 0x000fe20003800200 */
[----:B--2---:R-:W-:-:S04]  /*0d50*/  FADD R22, R22, R27 ;  /* 0x0000001b16167221 */ /* 0x004fc80000000000 */
[----:B---3--:R-:W-:-:S04]  /*0d60*/  FADD R22, R22, R19 ;  /* 0x0000001316167221 */ /* 0x008fc80000000000 */
[----:B----4-:R-:W-:Y:S01]  /*0d70*/  FADD R22, R22, R17 ;  /* 0x0000001116167221 */ /* 0x010fe20000000000 */
[----:B-1----:R-:W-:-:S03]  /*0d80*/  FFMA R27, R26, -R3, 1 ;  /* 0x3f8000001a1b7423 */ /* 0x002fc60000000803 */
[----:B-----5:R-:W-:-:S04]  /*0d90*/  FFMA R21, R22, R2, R25 ;  /* 0x0000000216157223 */ /* 0x020fc80000000019 */
[----:B------:R-:W1:Y:S01]  /*0da0*/  FCHK P0, R21, R3 ;  /* 0x0000000315007302 */ /* 0x000e620000000000 */
[----:B------:R-:W-:-:S04]  /*0db0*/  FFMA R2, R26, R27, R26 ;  /* 0x0000001b1a027223 */ /* 0x000fc8000000001a */
[----:B------:R-:W-:-:S04]  /*0dc0*/  FFMA R16, R2, R21, RZ ;  /* 0x0000001502107223 */ /* 0x000fc800000000ff */
[----:B------:R-:W-:-:S04]  /*0dd0*/  FFMA R17, R16, -R3, R21 ;  /* 0x8000000310117223 */ /* 0x000fc80000000015 */
[----:B------:R-:W-:Y:S01]  /*0de0*/  FFMA R17, R2, R17, R16 ;  /* 0x0000001102117223 */ /* 0x000fe20000000010 */
[----:B-1----:R-:W-:Y:S06]  /*0df0*/  @!P0 BRA `(.L_x_653) ;  /* 0x0000000000108947 */ /* 0x002fec0003800000 */
[----:B------:R-:W-:Y:S01]  /*0e00*/  IMAD.MOV.U32 R3, RZ, RZ, R21 ;  /* 0x000000ffff037224 */ /* 0x000fe200078e0015 */
[----:B------:R-:W-:-:S07]  /*0e10*/  MOV R24, 0xe30 ;  /* 0x00000e3000187802 */ /* 0x000fce0000000f00 */
[----:B0-----:R-:W-:Y:S05]  /*0e20*/  CALL.REL.NOINC `($__internal_3_$__cuda_sm3x_div_rn_noftz_f32_slowpath) ;  /* 0x000000cc00a87944 */ /* 0x001fea0003c00000 */
[----:B------:R-:W-:-:S07]  /*0e30*/  IMAD.MOV.U32 R17, RZ, RZ, R26 ;  /* 0x000000ffff117224 */ /* 0x000fce00078e001a */
.L_x_653:
[----:B------:R-:W-:Y:S05]  /*0e40*/  BSYNC.RECONVERGENT B3 ;  /* 0x0000000000037941 */ /* 0x000fea0003800200 */
.L_x_652:
[----:B------:R-:W1:Y:S02]  /*0e50*/  LDC.64 R2, c[0x0][0x398] ;  /* 0x0000e600ff027b82 */ /* 0x000e640000000a00 */
[----:B-1----:R-:W-:-:S05]  /*0e60*/  IMAD.WIDE R2, R23, 0x4, R2 ;  /* 0x0000000417027825 */ /* 0x002fca00078e0202 */
[----:B------:R2:W-:Y:S02]  /*0e70*/  STG.E desc[UR10][R2.64], R17 ;  /* 0x0000001102007986 */ /* 0x0005e4000c10190a */
.L_x_651:
[----:B------:R-:W-:Y:S05]  /*0e80*/  BSYNC.RECONVERGENT B2 ;  /* 0x0000000000027941 */ /* 0x000fea0003800200 */
.L_x_650:
[----:B------:R-:W-:Y:S01]  /*0e90*/  UIADD3 UR5, UPT, UPT, UR5, 0x4, URZ ;  /* 0x0000000405057890 */ /* 0x000fe2000fffe0ff */
[----:B------:R-:W-:Y:S11]  /*0ea0*/  @P3 BRA `(.L_x_654) ;  /* 0xfffffff400783947 */ /* 0x000ff6000383ffff */
[----:B-12---:R-:W-:-:S07]  /*0eb0*/  MOV R2, R4 ;  /* 0x0000000400027202 */ /* 0x006fce0000000f00 */
.L_x_637:
[----:B------:R-:W-:-:S13]  /*0ec0*/  LOP3.LUT P0, R16, R8, 0x3, RZ, 0xc0, !PT ;  /* 0x0000000308107812 */ /* 0x000fda000780c0ff */
[----:B------:R-:W-:Y:S05]  /*0ed0*/  @!P0 BRA `(.L_x_636) ;  /* 0x0000000800088947 */ /* 0x000fea0003800000 */
[----:B------:R-:W1:Y:S01]  /*0ee0*/  LDC R15, c[0x3][RZ] ;  /* 0x00c00000ff0f7b82 */ /* 0x000e620000000800 */
[----:B------:R-:W-:Y:S01]  /*0ef0*/  IMAD.IADD R17, R9, 0x1, R2 ;  /* 0x0000000109117824 */ /* 0x000fe200078e0202 */
[----:B------:R-:W-:Y:S03]  /*0f00*/  BSSY.RECONVERGENT B2, `(.L_x_655) ;  /* 0x000002a000027945 */ /* 0x000fe60003800200 */
[----:B------:R-:W-:-:S03]  /*0f10*/  IMAD R18, R5, R14, R17 ;  /* 0x0000000e05127224 */ /* 0x000fc600078e0211 */
[----:B------:R-:W2:Y:S01]  /*0f20*/  LDC.64 R20, c[0x0][0x388] ;  /* 0x0000e200ff147b82 */ /* 0x000ea20000000a00 */
[CC--:B-1----:R-:W-:Y:S02]  /*0f30*/  ISETP.GT.AND P0, PT, R14.reuse, R15.reuse, PT ;  /* 0x0000000f0e00720c */ /* 0x0c2fe40003f04270 */
[C---:B------:R-:W-:Y:S02]  /*0f40*/  ISETP.GT.AND P1, PT, R17.reuse, R15, PT ;  /* 0x0000000f1100720c */ /* 0x040fe40003f24270 */
[----:B------:R-:W-:Y:S02]  /*0f50*/  ISETP.GT.AND P0, PT, R14, RZ, !P0 ;  /* 0x000000ff0e00720c */ /* 0x000fe40004704270 */
[----:B------:R-:W-:Y:S02]  /*0f60*/  ISETP.GT.AND P1, PT, R17, RZ, !P1 ;  /* 0x000000ff1100720c */ /* 0x000fe40004f24270 */
[----:B------:R-:W-:Y:S02]  /*0f70*/  IADD3 R15, PT, PT, R18, -0x2, -R15 ;  /* 0xfffffffe120f7810 */ /* 0x000fe40007ffe80f */
[----:B------:R-:W-:-:S03]  /*0f80*/  PLOP3.LUT P1, PT, P1, P0, PT, 0x80, 0x8 ;  /* 0x000000000008781c */ /* 0x000fc60000f21070 */
[----:B--2---:R-:W-:-:S10]  /*0f90*/  IMAD.WIDE R14, R15, 0x4, R20 ;  /* 0x000000040f0e7825 */ /* 0x004fd400078e0214 */
[----:B------:R-:W-:Y:S05]  /*0fa0*/  @!P1 BRA `(.L_x_656) ;  /* 0x00000000007c9947 */ /* 0x000fea0003800000 */
[----:B------:R-:W1:Y:S01]  /*0fb0*/  LDC.64 R2, c[0x0][0x390] ;  /* 0x0000e400ff027b82 */ /* 0x000e620000000a00 */
[----:B------:R-:W-:Y:S01]  /*0fc0*/  IMAD.WIDE R22, R18, 0x4, R20 ;  /* 0x0000000412167825 */ /* 0x000fe200078e0214 */
[----:B------:R-:W2:Y:S04]  /*0fd0*/  LDG.E R28, desc[UR10][R14.64] ;  /* 0x0000000a0e1c7981 */ /* 0x000ea8000c1e1900 */
[----:B------:R-:W3:Y:S01]  /*0fe0*/  LDG.E R19, desc[UR10][R22.64+-0x4] ;  /* 0xfffffc0a16137981 */ /* 0x000ee2000c1e1900 */
        /* <DEDUP_REMOVED lines=8> */
[----:B---3--:R-:W-:-:S04]  /*1070*/  FADD R19, R19, R26 ;  /* 0x0000001a13137221 */ /* 0x008fc80000000000 */
[----:B--2---:R-:W-:-:S04]  /*1080*/  FADD R19, R19, R28 ;  /* 0x0000001c13137221 */ /* 0x004fc80000000000 */
        /* <DEDUP_REMOVED lines=13> */
.L_x_658:
[----:B------:R-:W-:Y:S05]  /*1160*/  BSYNC.RECONVERGENT B3 ;  /* 0x0000000000037941 */ /* 0x000fea0003800200 */
.L_x_657:
[----:B------:R-:W1:Y:S02]  /*1170*/  LDC.64 R2, c[0x0][0x398] ;  /* 0x0000e600ff027b82 */ /* 0x000e640000000a00 */
[----:B-1----:R-:W-:-:S05]  /*1180*/  IMAD.WIDE R2, R18, 0x4, R2 ;  /* 0x0000000412027825 */ /* 0x002fca00078e0202 */
[----:B------:R1:W-:Y:S02]  /*1190*/  STG.E desc[UR10][R2.64], R19 ;  /* 0x0000001302007986 */ /* 0x0003e4000c10190a */
.L_x_656:
[----:B------:R-:W-:Y:S05]  /*11a0*/  BSYNC.RECONVERGENT B2 ;  /* 0x0000000000027941 */ /* 0x000fea0003800200 */
.L_x_655:
[----:B------:R-:W-:-:S13]  /*11b0*/  ISETP.NE.AND P1, PT, R16, 0x1, PT ;  /* 0x000000011000780c */ /* 0x000fda0003f25270 */
[----:B------:R-:W-:Y:S05]  /*11c0*/  @!P1 BRA `(.L_x_636) ;  /* 0x00000004004c9947 */ /* 0x000fea0003800000 */
[----:B------:R-:W2:Y:S01]  /*11d0*/  LDCU UR5, c[0x3][URZ] ;  /* 0x00c00000ff0577ac */ /* 0x000ea20008000800 */
[----:B-1----:R-:W-:Y:S01]  /*11e0*/  VIADD R2, R17, 0x1 ;  /* 0x0000000111027836 */ /* 0x002fe20000000000 */
[----:B------:R-:W-:Y:S04]  /*11f0*/  BSSY.RECONVERGENT B2, `(.L_x_659) ;  /* 0x0000026000027945 */ /* 0x000fe80003800200 */
[----:B--2---:R-:W-:-:S04]  /*1200*/  ISETP.GT.AND P1, PT, R2, UR5, PT ;  /* 0x0000000502007c0c */ /* 0x004fc8000bf24270 */
[----:B------:R-:W-:-:S04]  /*1210*/  ISETP.LT.U32.AND P1, PT, R17, 0x7fffffff, !P1 ;  /* 0x7fffffff1100780c */ /* 0x000fc80004f21070 */
[----:B------:R-:W-:-:S13]  /*1220*/  PLOP3.LUT P1, PT, P1, P0, PT, 0x80, 0x8 ;  /* 0x000000000008781c */ /* 0x000fda0000f21070 */
[----:B------:R-:W-:Y:S05]  /*1230*/  @!P1 BRA `(.L_x_660) ;  /* 0x0000000000849947 */ /* 0x000fea0003800000 */
[----:B------:R-:W1:Y:S08]  /*1240*/  LDC.64 R22, c[0x0][0x388] ;  /* 0x0000e200ff167b82 */ /* 0x000e700000000a00 */
[----:B------:R-:W2:Y:S01]  /*1250*/  LDC.64 R2, c[0x0][0x390] ;  /* 0x0000e400ff027b82 */ /* 0x000ea20000000a00 */
[C---:B------:R-:W-:Y:S01]  /*1260*/  IADD3 R19, PT, PT, R18.reuse, 0x1, RZ ;  /* 0x0000000112137810 */ /* 0x040fe20007ffe0ff */
[----:B------:R-:W3:Y:S01]  /*1270*/  LDG.E R29, desc[UR10][R14.64+0x4] ;  /* 0x0000040a0e1d7981 */ /* 0x000ee2000c1e1900 */
[----:B-1----:R-:W-:-:S05]  /*1280*/  IMAD.WIDE R22, R18, 0x4, R22 ;  /* 0x0000000412167825 */ /* 0x002fca00078e0216 */
[----:B------:R-:W4:Y:S01]  /*1290*/  LDG.E R26, desc[UR10][R22.64] ;  /* 0x0000000a161a7981 */ /* 0x000f22000c1e1900 */
[----:B------:R-:W-:-:S03]  /*12a0*/  IMAD.WIDE R20, R5, 0x4, R22 ;  /* 0x0000000405147825 */ /* 0x000fc600078e0216 */
[----:B------:R-:W4:Y:S01]  /*12b0*/  LDG.E R27, desc[UR10][R22.64+0x8] ;  /* 0x0000080a161b7981 */ /* 0x000f22000c1e1900 */
[----:B--2---:R-:W-:Y:S02]  /*12c0*/  IMAD.WIDE R24, R19, 0x4, R2 ;  /* 0x0000000413187825 */ /* 0x004fe400078e0202 */
[----:B------:R-:W1:Y:S01]  /*12d0*/  LDC.64 R2, c[0x0][0x3a0] ;  /* 0x0000e800ff027b82 */ /* 0x000e620000000a00 */
[----:B------:R-:W2:Y:S04]  /*12e0*/  LDG.E R21, desc[UR10][R20.64+0x4] ;  /* 0x0000040a14157981 */ /* 0x000ea8000c1e1900 */
[----:B------:R-:W5:Y:S01]  /*12f0*/  LDG.E R25, desc[UR10][R24.64] ;  /* 0x0000000a18197981 */ /* 0x000f62000c1e1900 */
[----:B-1----:R-:W1:Y:S01]  /*1300*/  MUFU.RCP R28, R3 ;  /* 0x00000003001c7308 */ /* 0x002e620000001000 */
[----:B------:R-:W-:Y:S01]  /*1310*/  BSSY.RECONVERGENT B3, `(.L_x_661) ;  /* 0x0000010000037945 */ /* 0x000fe20003800200 */
[----:B----4-:R-:W-:-:S04]  /*1320*/  FADD R26, R26, R27 ;  /* 0x0000001b1a1a7221 */ /* 0x010fc80000000000 */
[----:B---3--:R-:W-:-:S04]  /*1330*/  FADD R26, R26, R29 ;  /* 0x0000001d1a1a7221 */ /* 0x008fc80000000000 */
[----:B--2---:R-:W-:-:S04]  /*1340*/  FADD R26, R26, R21 ;  /* 0x000000151a1a7221 */ /* 0x004fc80000000000 */
[----:B-----5:R-:W-:Y:S01]  /*1350*/  FFMA R23, R26, R2, R25 ;  /* 0x000000021a177223 */ /* 0x020fe20000000019 */
[----:B-1----:R-:W-:-:S03]  /*1360*/  FFMA R27, R28, -R3, 1 ;  /* 0x3f8000001c1b7423 */ /* 0x002fc60000000803 */
        /* <DEDUP_REMOVED lines=10> */
.L_x_662:
[----:B------:R-:W-:Y:S05]  /*1410*/  BSYNC.RECONVERGENT B3 ;  /* 0x0000000000037941 */ /* 0x000fea0003800200 */
.L_x_661:
[----:B------:R-:W1:Y:S02]  /*1420*/  LDC.64 R2, c[0x0][0x398] ;  /* 0x0000e600ff027b82 */ /* 0x000e640000000a00 */
[----:B-1----:R-:W-:-:S05]  /*1430*/  IMAD.WIDE R2, R19, 0x4, R2 ;  /* 0x0000000413027825 */ /* 0x002fca00078e0202 */
[----:B------:R1:W-:Y:S02]  /*1440*/  STG.E desc[UR10][R2.64], R21 ;  /* 0x0000001502007986 */ /* 0x0003e4000c10190a */
.L_x_660:
[----:B------:R-:W-:Y:S05]  /*1450*/  BSYNC.RECONVERGENT B2 ;  /* 0x0000000000027941 */ /* 0x000fea0003800200 */
.L_x_659:
        /* <DEDUP_REMOVED lines=8> */
[----:B------:R-:W2:Y:S01]  /*14e0*/  LDC.64 R16, c[0x0][0x388] ;  /* 0x0000e200ff107b82 */ /* 0x000ea20000000a00 */
[----:B------:R-:W3:Y:S07]  /*14f0*/  LDG.E R14, desc[UR10][R14.64+0x8] ;  /* 0x0000080a0e0e7981 */ /* 0x000eee000c1e1900 */
[----:B-1----:R-:W1:Y:S01]  /*1500*/  LDC.64 R2, c[0x0][0x390] ;  /* 0x0000e400ff027b82 */ /* 0x002e620000000a00 */
[----:B--2---:R-:W-:-:S05]  /*1510*/  IMAD.WIDE R22, R18, 0x4, R16 ;  /* 0x0000000412167825 */ /* 0x004fca00078e0210 */
[----:B------:R-:W2:Y:S01]  /*1520*/  LDG.E R19, desc[UR10][R22.64+0x4] ;  /* 0x0000040a16137981 */ /* 0x000ea2000c1e1900 */
[----:B------:R-:W-:-:S03]  /*1530*/  VIADD R18, R18, 0x2 ;  /* 0x0000000212127836 */ /* 0x000fc60000000000 */
[----:B------:R4:W2:Y:S01]  /*1540*/  LDG.E R24, desc[UR10][R22.64+0xc] ;  /* 0x00000c0a16187981 */ /* 0x0008a2000c1e1900 */
[----:B------:R-:W-:-:S04]  /*1550*/  IMAD.WIDE R16, R5, 0x4, R22 ;  /* 0x0000000405107825 */ /* 0x000fc800078e0216 */
[----:B-1----:R-:W-:Y:S02]  /*1560*/  IMAD.WIDE R20, R18, 0x4, R2 ;  /* 0x0000000412147825 */ /* 0x002fe400078e0202 */
[----:B------:R-:W5:Y:S01]  /*1570*/  LDG.E R16, desc[UR10][R16.64+0x8] ;  /* 0x0000080a10107981 */ /* 0x000f62000c1e1900 */
[----:B------:R-:W1:Y:S03]  /*1580*/  LDC.64 R2, c[0x0][0x3a0] ;  /* 0x0000e800ff027b82 */ /* 0x000e660000000a00 */
[----:B------:R-:W5:Y:S01]  /*1590*/  LDG.E R21, desc[UR10][R20.64] ;  /* 0x0000000a14157981 */ /* 0x000f62000c1e1900 */
[----:B-1----:R-:W4:Y:S01]  /*15a0*/  MUFU.RCP R26, R3 ;  /* 0x00000003001a7308 */ /* 0x002f220000001000 */
[----:B------:R-:W-:Y:S01]  /*15b0*/  BSSY.RECONVERGENT B3, `(.L_x_664) ;  /* 0x0000010000037945 */ /* 0x000fe20003800200 */
[----:B----4-:R-:W-:Y:S01]  /*15c0*/  FFMA R23, R26, -R3, 1 ;  /* 0x3f8000001a177423 */ /* 0x010fe20000000803 */
[----:B--2---:R-:W-:-:S04]  /*15d0*/  FADD R19, R19, R24 ;  /* 0x0000001813137221 */ /* 0x004fc80000000000 */
[----:B---3--:R-:W-:-:S04]  /*15e0*/  FADD R19, R19, R14 ;  /* 0x0000000e13137221 */ /* 0x008fc80000000000 */
[----:B-----5:R-:W-:-:S04]  /*15f0*/  FADD R22, R19, R16 ;  /* 0x0000001013167221 */ /* 0x020fc80000000000 */
[----:B------:R-:W-:-:S04]  /*1600*/  FFMA R19, R22, R2, R21 ;  /* 0x0000000216137223 */ /* 0x000fc80000000015 */
[----:B------:R-:W1:Y:S01]  /*1610*/  FCHK P0, R19, R3 ;  /* 0x0000000313007302 */ /* 0x000e620000000000 */
[----:B------:R-:W-:-:S04]  /*1620*/  FFMA R2, R26, R23, R26 ;  /* 0x000000171a027223 */ /* 0x000fc8000000001a */
[----:B------:R-:W-:-:S04]  /*1630*/  FFMA R14, R2, R19, RZ ;  /* 0x00000013020e7223 */ /* 0x000fc800000000ff */
[----:B------:R-:W-:-:S04]  /*1640*/  FFMA R15, R14, -R3, R19 ;  /* 0x800000030e0f7223 */ /* 0x000fc80000000013 */
[----:B------:R-:W-:Y:S01]  /*1650*/  FFMA R15, R2, R15, R14 ;  /* 0x0000000f020f7223 */ /* 0x000fe2000000000e */
[----:B-1----:R-:W-:Y:S06]  /*1660*/  @!P0 BRA `(.L_x_665) ;  /* 0x0000000000108947 */ /* 0x002fec0003800000 */
[----:B------:R-:W-:Y:S02]  /*1670*/  MOV R3, R19 ;  /* 0x0000001300037202 */ /* 0x000fe40000000f00 */
[----:B------:R-:W-:-:S07]  /*1680*/  MOV R24, 0x16a0 ;  /* 0x000016a000187802 */ /* 0x000fce0000000f00 */
[----:B0-----:R-:W-:Y:S05]  /*1690*/  CALL.REL.NOINC `($__internal_3_$__cuda_sm3x_div_rn_noftz_f32_slowpath) ;  /* 0x000000c4008c7944 */ /* 0x001fea0003c00000 */
[----:B------:R-:W-:-:S07]  /*16a0*/  IMAD.MOV.U32 R15, RZ, RZ, R26 ;  /* 0x000000ffff0f7224 */ /* 0x000fce00078e001a */
.L_x_665:
[----:B------:R-:W-:Y:S05]  /*16b0*/  BSYNC.RECONVERGENT B3 ;  /* 0x0000000000037941 */ /* 0x000fea0003800200 */
.L_x_664:
[----:B------:R-:W1:Y:S02]  /*16c0*/  LDC.64 R2, c[0x0][0x398] ;  /* 0x0000e600ff027b82 */ /* 0x000e640000000a00 */
[----:B-1----:R-:W-:-:S05]  /*16d0*/  IMAD.WIDE R18, R18, 0x4, R2 ;  /* 0x0000000412127825 */ /* 0x002fca00078e0202 */
[----:B------:R2:W-:Y:S02]  /*16e0*/  STG.E desc[UR10][R18.64], R15 ;  /* 0x0000000f12007986 */ /* 0x0005e4000c10190a */
.L_x_663:
[----:B------:R-:W-:Y:S05]  /*16f0*/  BSYNC.RECONVERGENT B2 ;  /* 0x0000000000027941 */ /* 0x000fea0003800200 */
.L_x_636:
[----:B------:R-:W-:Y:S01]  /*1700*/  ISETP.NE.AND P0, PT, R13, UR4, PT ;  /* 0x000000040d007c0c */ /* 0x000fe2000bf05270 */
[----:B------:R-:W-:-:S12]  /*1710*/  UIADD3 UR4, UPT, UPT, UR4, 0x1, URZ ;  /* 0x0000000104047890 */ /* 0x000fd8000fffe0ff */
[----:B------:R-:W-:Y:S05]  /*1720*/  @P0 BRA `(.L_x_666) ;  /* 0xffffffec00300947 */ /* 0x000fea000383ffff */
.L_x_635:
[----:B------:R-:W-:-:S13]  /*1730*/  LOP3.LUT P0, RZ, R9, R6, RZ, 0xfc, !PT ;  /* 0x0000000609ff7212 */ /* 0x000fda000780fcff */
[----:B------:R-:W-:Y:S05]  /*1740*/  @P0 BRA `(.L_x_667) ;  /* 0x0000001c00380947 */ /* 0x000fea0003800000 */
[----:B------:R-:W-:-:S13]  /*1750*/  ISETP.GT.U32.AND P0, PT, R13, 0x7ffffffe, PT ;  /* 0x7ffffffe0d00780c */ /* 0x000fda0003f04070 */
[----:B------:R-:W-:Y:S05]  /*1760*/  @P0 BRA `(.L_x_668) ;  /* 0x00000008002c0947 */ /* 0x000fea0003800000 */
[----:B------:R-:W3:Y:S01]  /*1770*/  LDCU UR5, c[0x0][0x380] ;  /* 0x00007000ff0577ac */ /* 0x000ee20008000800 */
[----:B------:R-:W4:Y:S01]  /*1780*/  LDCU UR4, c[0x3][URZ] ;  /* 0x00c00000ff0477ac */ /* 0x000f220008000800 */
[----:B---3--:R-:W-:Y:S02]  /*1790*/  UISETP.NE.AND UP0, UPT, UR5, 0x1, UPT ;  /* 0x000000010500788c */ /* 0x008fe4000bf05270 */
[----:B----4-:R-:W-:-:S07]  /*17a0*/  UIADD3 UR9, UPT, UPT, UR4, 0x2, URZ ;  /* 0x0000000204097890 */ /* 0x010fce000fffe0ff */
[----:B------:R-:W-:Y:S05]  /*17b0*/  BRA.U UP0, `(.L_x_669) ;  /* 0x0000000500187547 */ /* 0x000fea000b800000 */
[----:B------:R-:W-:Y:S01]  /*17c0*/  ISETP.GE.U32.AND P0, PT, R13, 0x3, PT ;  /* 0x000000030d00780c */ /* 0x000fe20003f06070 */
[----:B0-----:R-:W-:Y:S01]  /*17d0*/  IMAD.MOV.U32 R0, RZ, RZ, RZ ;  /* 0x000000ffff007224 */ /* 0x001fe200078e00ff */
[----:B-1----:R-:W-:-:S04]  /*17e0*/  LOP3.LUT R2, R7, 0x3, RZ, 0xc0, !PT ;  /* 0x0000000307027812 */ /* 0x002fc800078ec0ff */
[----:B------:R-:W-:-:S07]  /*17f0*/  ISETP.NE.AND P1, PT, R2, RZ, PT ;  /* 0x000000ff0200720c */ /* 0x000fce0003f25270 */
[----:B------:R-:W-:Y:S06]  /*1800*/  @!P0 BRA `(.L_x_670) ;  /* 0x0000000000c08947 */ /* 0x000fec0003800000 */
[----:B------:R-:W0:Y:S01]  /*1810*/  LDC R4, c[0x3][RZ] ;  /* 0x00c00000ff047b82 */ /* 0x000e220000000800 */
[----:B------:R-:W-:Y:S01]  /*1820*/  USHF.L.U32 UR5, UR4, 0x1, URZ ;  /* 0x0000000104057899 */ /* 0x000fe200080006ff */
[----:B------:R-:W-:Y:S01]  /*1830*/  LOP3.LUT R0, R7, 0xfffffffc, RZ, 0xc0, !PT ;  /* 0xfffffffc07007812 */ /* 0x000fe200078ec0ff */
[----:B------:R-:W-:Y:S01]  /*1840*/  UIMAD UR8, UR4, 0x3, URZ ;  /* 0x00000003040878a4 */ /* 0x000fe2000f8e02ff */
[----:B------:R-:W-:Y:S01]  /*1850*/  IMAD.MOV.U32 R10, RZ, RZ, RZ ;  /* 0x000000ffff0a7224 */ /* 0x000fe200078e00ff */
[----:B------:R-:W-:Y:S01]  /*1860*/  ULEA UR4, UR4, 0x8, 0x2 ;  /* 0x0000000804047891 */ /* 0x000fe2000f8e10ff */
[----:B------:R-:W-:Y:S01]  /*1870*/  IMAD.MOV.U32 R5, RZ, RZ, 0x4 ;  /* 0x00000004ff057424 */ /* 0x000fe200078e00ff */
[----:B------:R-:W-:Y:S01]  /*1880*/  MOV R6, UR5 ;  /* 0x0000000500067c02 */ /* 0x000fe20008000f00 */
[----:B------:R-:W1:Y:S01]  /*1890*/  LDC R3, c[0x3][RZ] ;  /* 0x00c00000ff037b82 */ /* 0x000e620000000800 */
[----:B------:R-:W-:-:S08]  /*18a0*/  IMAD.U32 R7, RZ, RZ, UR8 ;  /* 0x00000008ff077e24 */ /* 0x000fd0000f8e00ff */
.L_x_671:
[----:B-1----:R-:W-:-:S04]  /*18b0*/  ISETP.GT.AND P0, PT, R10, R3, PT ;  /* 0x000000030a00720c */ /* 0x002fc80003f04270 */
[----:B------:R-:W-:-:S13]  /*18c0*/  ISETP.EQ.OR P0, PT, R10, RZ, P0 ;  /* 0x000000ff0a00720c */ /* 0x000fda0000702670 */
[----:B---3--:R-:W1:Y:S01]  /*18d0*/  @!P0 LDC.64 R16, c[0x0][0x398] ;  /* 0x0000e600ff108b82 */ /* 0x008e620000000a00 */
[----:B------:R-:W-:-:S04]  /*18e0*/  @!P0 VIADD R9, R5, 0xfffffffc ;  /* 0xfffffffc05098836 */ /* 0x000fc80000000000 */
[----:B-1----:R-:W-:-:S05]  /*18f0*/  @!P0 IMAD.WIDE R16, R9, 0x4, R16 ;  /* 0x0000000409108825 */ /* 0x002fca00078e0210 */
[----:B------:R-:W3:Y:S01]  /*1900*/  @!P0 LDG.E R9, desc[UR10][R16.64+0x4] ;  /* 0x0000040a10098981 */ /* 0x000ee2000c1e1900 */
[----:B------:R-:W-:-:S13]  /*1910*/  ISETP.GE.AND P2, PT, R10, R3, PT ;  /* 0x000000030a00720c */ /* 0x000fda0003f46270 */
[----:B------:R-:W1:Y:S01]  /*1920*/  @!P2 LDC.64 R12, c[0x0][0x398] ;  /* 0x0000e600ff0cab82 */ /* 0x000e620000000a00 */
[----:B0-2---:R-:W-:-:S04]  /*1930*/  @!P2 VIADD R15, R4, 0x2 ;  /* 0x00000002040fa836 */ /* 0x005fc80000000000 */
[----:B-1----:R-:W-:-:S04]  /*1940*/  @!P2 IMAD.WIDE R12, R15, 0x4, R12 ;  /* 0x000000040f0ca825 */ /* 0x002fc800078e020c */
[----:B---3--:R-:W-:-:S05]  /*1950*/  @!P0 FADD R21, -R9, -RZ ;  /* 0x800000ff09158221 */ /* 0x008fca0000000100 */
[----:B------:R0:W-:Y:S04]  /*1960*/  @!P0 STG.E desc[UR10][R16.64], R21 ;  /* 0x0000001510008986 */ /* 0x0001e8000c10190a */
[----:B------:R-:W2:Y:S01]  /*1970*/  @!P2 LDG.E R9, desc[UR10][R12.64+0x4] ;  /* 0x0000040a0c09a981 */ /* 0x000ea2000c1e1900 */
[----:B------:R-:W-:-:S05]  /*1980*/  VIADD R14, R10, 0x2 ;  /* 0x000000020a0e7836 */ /* 0x000fca0000000000 */
[----:B------:R-:W-:-:S13]  /*1990*/  ISETP.GT.AND P0, PT, R14, R3, PT ;  /* 0x000000030e00720c */ /* 0x000fda0003f04270 */
[----:B------:R-:W1:Y:S01]  /*19a0*/  @!P0 LDC.64 R14, c[0x0][0x398] ;  /* 0x0000e600ff0e8b82 */ /* 0x000e620000000a00 */
[----:B------:R-:W-:-:S05]  /*19b0*/  @!P0 IADD3 R19, PT, PT, R6, 0x4, RZ ;  /* 0x0000000406138810 */ /* 0x000fca0007ffe0ff */
        /* <DEDUP_REMOVED lines=21> */
.L_x_670:
[----:B------:R-:W-:Y:S05]  /*1b10*/  @!P1 BRA `(.L_x_668) ;  /* 0x0000000400409947 */ /* 0x000fea0003800000 */
[----:B---3--:R-:W0:Y:S01]  /*1b20*/  LDC R9, c[0x3][RZ] ;  /* 0x00c00000ff097b82 */ /* 0x008e220000000800 */
[----:B------:R-:W-:Y:S02]  /*1b30*/  IMAD.MOV R4, RZ, RZ, -R2 ;  /* 0x000000ffff047224 */ /* 0x000fe400078e0a02 */
[----:B------:R-:W-:-:S07]  /*1b40*/  IMAD R5, R0, UR9, RZ ;  /* 0x0000000900057c24 */ /* 0x000fce000f8e02ff */
.L_x_672:
[----:B0-----:R-:W-:-:S04]  /*1b50*/  ISETP.GT.AND P0, PT, R0, R9, PT ;  /* 0x000000090000720c */ /* 0x001fc80003f04270 */
[----:B------:R-:W-:-:S13]  /*1b60*/  ISETP.EQ.OR P0, PT, R0, RZ, P0 ;  /* 0x000000ff0000720c */ /* 0x000fda0000702670 */
[----:B------:R-:W0:Y:S02]  /*1b70*/  @!P0 LDC.64 R2, c[0x0][0x398] ;  /* 0x0000e600ff028b82 */ /* 0x000e240000000a00 */
[----:B0-----:R-:W-:-:S05]  /*1b80*/  @!P0 IMAD.WIDE R2, R5, 0x4, R2 ;  /* 0x0000000405028825 */ /* 0x001fca00078e0202 */
[----:B------:R-:W3:Y:S01]  /*1b90*/  @!P0 LDG.E R6, desc[UR10][R2.64+0x4] ;  /* 0x0000040a02068981 */ /* 0x000ee2000c1e1900 */
[----:B------:R-:W-:Y:S02]  /*1ba0*/  VIADD R4, R4, 0x1 ;  /* 0x0000000104047836 */ /* 0x000fe40000000000 */
[----:B---3--:R-:W-:-:S05]  /*1bb0*/  @!P0 FADD R7, -R6, -RZ ;  /* 0x800000ff06078221 */ /* 0x008fca0000000100 */
[----:B------:R4:W-:Y:S01]  /*1bc0*/  @!P0 STG.E desc[UR10][R2.64], R7 ;  /* 0x0000000702008986 */ /* 0x0009e2000c10190a */
[----:B------:R-:W-:-:S13]  /*1bd0*/  ISETP.NE.AND P0, PT, R4, RZ, PT ;  /* 0x000000ff0400720c */ /* 0x000fda0003f05270 */
[----:B----4-:R-:W-:Y:S05]  /*1be0*/  @!P0 BRA `(.L_x_668) ;  /* 0x00000004000c8947 */ /* 0x010fea0003800000 */
[----:B------:R-:W-:Y:S01]  /*1bf0*/  IADD3 R0, PT, PT, R0, 0x1, RZ ;  /* 0x0000000100007810 */ /* 0x000fe20007ffe0ff */
[----:B------:R-:W-:Y:S01]  /*1c00*/  VIADD R5, R5, UR9 ;  /* 0x0000000905057c36 */ /* 0x000fe20008000000 */
[----:B------:R-:W-:Y:S06]  /*1c10*/  BRA `(.L_x_672) ;  /* 0xfffffffc00cc7947 */ /* 0x000fec000383ffff */
.L_x_669:
        /* <DEDUP_REMOVED lines=9> */
[----:B--2---:R-:W-:Y:S01]  /*1cb0*/  IMAD.MOV.U32 R15, RZ, RZ, RZ ;  /* 0x000000ffff0f7224 */ /* 0x004fe200078e00ff */
[----:B------:R-:W-:Y:S01]  /*1cc0*/  ULEA UR4, UR4, 0x8, 0x2 ;  /* 0x0000000804047891 */ /* 0x000fe2000f8e10ff */
[----:B------:R-:W-:Y:S01]  /*1cd0*/  IMAD.MOV.U32 R10, RZ, RZ, 0x4 ;  /* 0x00000004ff0a7424 */ /* 0x000fe200078e00ff */
[----:B------:R-:W-:Y:S01]  /*1ce0*/  MOV R3, UR5 ;  /* 0x0000000500037c02 */ /* 0x000fe20008000f00 */
[----:B------:R-:W1:Y:S01]  /*1cf0*/  LDC R18, c[0x3][RZ] ;  /* 0x00c00000ff127b82 */ /* 0x000e620000000800 */
[----:B------:R-:W-:-:S08]  /*1d00*/  IMAD.U32 R9, RZ, RZ, UR8 ;  /* 0x00000008ff097e24 */ /* 0x000fd0000f8e00ff */
.L_x_674:
[----:B-1----:R-:W-:-:S04]  /*1d10*/  ISETP.GT.AND P0, PT, R15, R18, PT ;  /* 0x000000120f00720c */ /* 0x002fc80003f04270 */
[----:B------:R-:W-:-:S13]  /*1d20*/  ISETP.EQ.OR P0, PT, R15, RZ, P0 ;  /* 0x000000ff0f00720c */ /* 0x000fda0000702670 */
[----:B---3--:R-:W1:Y:S01]  /*1d30*/  @!P0 LDC.64 R4, c[0x0][0x398] ;  /* 0x0000e600ff048b82 */ /* 0x008e620000000a00 */
[----:B------:R-:W-:-:S04]  /*1d40*/  @!P0 VIADD R7, R10, 0xfffffffc ;  /* 0xfffffffc0a078836 */ /* 0x000fc80000000000 */
[----:B-1----:R-:W-:-:S05]  /*1d50*/  @!P0 IMAD.WIDE R4, R7, 0x4, R4 ;  /* 0x0000000407048825 */ /* 0x002fca00078e0204 */
[----:B------:R-:W2:Y:S01]  /*1d60*/  @!P0 LDG.E R17, desc[UR10][R4.64+0x4] ;  /* 0x0000040a04118981 */ /* 0x000ea2000c1e1900 */
[----:B------:R-:W-:-:S13]  /*1d70*/  ISETP.GE.AND P2, PT, R15, R18, PT ;  /* 0x000000120f00720c */ /* 0x000fda0003f46270 */
[----:B------:R-:W1:Y:S01]  /*1d80*/  @!P2 LDC.64 R6, c[0x0][0x398] ;  /* 0x0000e600ff06ab82 */ /* 0x000e620000000a00 */
[----:B0-----:R-:W-:-:S04]  /*1d90*/  @!P2 VIADD R13, R14, 0x2 ;  /* 0x000000020e0da836 */ /* 0x001fc80000000000 */
[----:B-1----:R-:W-:-:S04]  /*1da0*/  @!P2 IMAD.WIDE R6, R13, 0x4, R6 ;  /* 0x000000040d06a825 */ /* 0x002fc800078e0206 */
[----:B------:R-:W-:Y:S01]  /*1db0*/  VIADD R12, R15, 0x2 ;  /* 0x000000020f0c7836 */ /* 0x000fe20000000000 */
[----:B--2---:R0:W-:Y:S04]  /*1dc0*/  @!P0 STG.E desc[UR10][R4.64], R17 ;  /* 0x0000001104008986 */ /* 0x0041e8000c10190a */
[----:B------:R-:W2:Y:S01]  /*1dd0*/  @!P2 LDG.E R19, desc[UR10][R6.64+0x4] ;  /* 0x0000040a0613a981 */ /* 0x000ea2000c1e1900 */
[----:B------:R-:W-:-:S13]  /*1de0*/  ISETP.GT.AND P0, PT, R12, R18, PT ;  /* 0x000000120c00720c */ /* 0x000fda0003f04270 */
[----:B------:R-:W1:Y:S01]  /*1df0*/  @!P0 LDC.64 R12, c[0x0][0x398] ;  /* 0x0000e600ff0c8b82 */ /* 0x000e620000000a00 */
[----:B------:R-:W-:-:S05]  /*1e00*/  @!P0 IADD3 R21, PT, PT, R3, 0x4, RZ ;  /* 0x0000000403158810 */ /* 0x000fca0007ffe0ff */
[----:B-1----:R-:W-:-:S04]  /*1e10*/  @!P0 IMAD.WIDE R12, R21, 0x4, R12 ;  /* 0x00000004150c8825 */ /* 0x002fc800078e020c */
[----:B------:R-:W-:Y:S01]  /*1e20*/  VIADD R16, R15, 0x3 ;  /* 0x000000030f107836 */ /* 0x000fe20000000000 */
[----:B--2---:R3:W-:Y:S04]  /*1e30*/  @!P2 STG.E desc[UR10][R6.64], R19 ;  /* 0x000000130600a986 */ /* 0x0047e8000c10190a */
[----:B------:R-:W2:Y:S01]  /*1e40*/  @!P0 LDG.E R21, desc[UR10][R12.64+0x4] ;  /* 0x0000040a0c158981 */ /* 0x000ea2000c1e1900 */
[----:B------:R-:W-:-:S13]  /*1e50*/  ISETP.GT.AND P2, PT, R16, R18, PT ;  /* 0x000000121000720c */ /* 0x000fda0003f44270 */
[----:B0-----:R-:W0:Y:S01]  /*1e60*/  @!P2 LDC.64 R4, c[0x0][0x398] ;  /* 0x0000e600ff04ab82 */ /* 0x001e220000000a00 */
        /* <DEDUP_REMOVED lines=12> */
.L_x_673:
[----:B------:R-:W-:Y:S05]  /*1f30*/  @!P1 BRA `(.L_x_668) ;  /* 0x0000000000389947 */ /* 0x000fea0003800000 */
[----:B------:R-:W0:Y:S01]  /*1f40*/  LDC R9, c[0x3][RZ] ;  /* 0x00c00000ff097b82 */ /* 0x000e220000000800 */
[----:B---3--:R-:W-:Y:S02]  /*1f50*/  IMAD.MOV R4, RZ, RZ, -R2 ;  /* 0x000000ffff047224 */ /* 0x008fe400078e0a02 */
[----:B------:R-:W-:-:S07]  /*1f60*/  IMAD R5, R0, UR9, RZ ;  /* 0x0000000900057c24 */ /* 0x000fce000f8e02ff */
.L_x_675:
[----:B0-----:R-:W-:-:S04]  /*1f70*/  ISETP.GT.AND P0, PT, R0, R9, PT ;  /* 0x000000090000720c */ /* 0x001fc80003f04270 */
[----:B------:R-:W-:-:S13]  /*1f80*/  ISETP.EQ.OR P0, PT, R0, RZ, P0 ;  /* 0x000000ff0000720c */ /* 0x000fda0000702670 */
[----:B------:R-:W0:Y:S02]  /*1f90*/  @!P0 LDC.64 R2, c[0x0][0x398] ;  /* 0x0000e600ff028b82 */ /* 0x000e240000000a00 */
[----:B0-----:R-:W-:-:S05]  /*1fa0*/  @!P0 IMAD.WIDE R2, R5, 0x4, R2 ;  /* 0x0000000405028825 */ /* 0x001fca00078e0202 */
[----:B------:R-:W3:Y:S01]  /*1fb0*/  @!P0 LDG.E R7, desc[UR10][R2.64+0x4] ;  /* 0x0000040a02078981 */ /* 0x000ee2000c1e1900 */
[----:B------:R-:W-:Y:S01]  /*1fc0*/  VIADD R4, R4, 0x1 ;  /* 0x0000000104047836 */ /* 0x000fe20000000000 */
[----:B------:R-:W-:Y:S01]  /*1fd0*/  IADD3 R0, PT, PT, R0, 0x1, RZ ;  /* 0x0000000100007810 */ /* 0x000fe20007ffe0ff */
[----:B------:R-:W-:Y:S01]  /*1fe0*/  VIADD R5, R5, UR9 ;  /* 0x0000000905057c36 */ /* 0x000fe20008000000 */
[----:B---3--:R4:W-:Y:S02]  /*1ff0*/  @!P0 STG.E desc[UR10][R2.64], R7 ;  /* 0x0000000702008986 */ /* 0x0089e4000c10190a */
[----:B------:R-:W-:-:S13]  /*2000*/  ISETP.NE.AND P0, PT, R4, RZ, PT ;  /* 0x000000ff0400720c */ /* 0x000fda0003f05270 */
[----:B----4-:R-:W-:Y:S05]  /*2010*/  @P0 BRA `(.L_x_675) ;  /* 0xfffffffc00d40947 */ /* 0x010fea000383ffff */
.L_x_668:
[----:B------:R-:W-:-:S13]  /*2020*/  ISETP.GT.U32.AND P0, PT, R11, 0x7ffffffe, PT ;  /* 0x7ffffffe0b00780c */ /* 0x000fda0003f04070 */
[----:B------:R-:W-:Y:S05]  /*2030*/  @P0 BRA `(.L_x_676) ;  /* 0x0000001000d40947 */ /* 0x000fea0003800000 */
[----:B------:R-:W4:Y:S02]  /*2040*/  LDCU UR4, c[0x0][0x380] ;  /* 0x00007000ff0477ac */ /* 0x000f240008000800 */
[----:B----4-:R-:W-:-:S09]  /*2050*/  UISETP.NE.AND UP0, UPT, UR4, 0x2, UPT ;  /* 0x000000020400788c */ /* 0x010fd2000bf05270 */
[----:B------:R-:W-:Y:S05]  /*2060*/  BRA.U UP0, `(.L_x_677) ;  /* 0x00000005002c7547 */ /* 0x000fea000b800000 */
[----:B------:R-:W-:Y:S01]  /*2070*/  ISETP.GE.U32.AND P0, PT, R11, 0x3, PT ;  /* 0x000000030b00780c */ /* 0x000fe20003f06070 */
[----:B0-----:R-:W-:Y:S01]  /*2080*/  IMAD.MOV.U32 R0, RZ, RZ, RZ ;  /* 0x000000ffff007224 */ /* 0x001fe200078e00ff */
[----:B---3--:R-:W-:-:S11]  /*2090*/  LOP3.LUT R6, R8, 0x3, RZ, 0xc0, !PT ;  /* 0x0000000308067812 */ /* 0x008fd600078ec0ff */
[----:B------:R-:W-:Y:S05]  /*20a0*/  @!P0 BRA `(.L_x_678) ;  /* 0x0000000000b08947 */ /* 0x000fea0003800000 */
[----:B------:R-:W0:Y:S01]  /*20b0*/  LDCU.64 UR8, c[0x0][0x398] ;  /* 0x00007300ff0877ac */ /* 0x000e220008000a00 */
[----:B------:R-:W3:Y:S01]  /*20c0*/  LDC R10, c[0x3][RZ] ;  /* 0x00c00000ff0a7b82 */ /* 0x000ee20000000800 */
[----:B------:R-:W-:Y:S01]  /*20d0*/  LOP3.LUT R0, R8, 0xfffffffc, RZ, 0xc0, !PT ;  /* 0xfffffffc08007812 */ /* 0x000fe200078ec0ff */
[----:B------:R-:W4:Y:S01]  /*20e0*/  LDCU UR4, c[0x3][URZ] ;  /* 0x00c00000ff0477ac */ /* 0x000f220008000800 */
[----:B0-----:R-:W-:-:S04]  /*20f0*/  UIADD3 UR5, UP0, UPT, UR8, 0x8, URZ ;  /* 0x0000000808057890 */ /* 0x001fc8000ff1e0ff */
[----:B------:R-:W-:Y:S02]  /*2100*/  UIADD3.X UR8, UPT, UPT, URZ, UR9, URZ, UP0, !UPT ;  /* 0x00000009ff087290 */ /* 0x000fe400087fe4ff */
[----:B----4-:R-:W-:Y:S01]  /*2110*/  UIADD3 UR4, UPT, UPT, UR4, 0x2, URZ ;  /* 0x0000000204047890 */ /* 0x010fe2000fffe0ff */
[----:B------:R-:W-:-:S03]  /*2120*/  IMAD.U32 R8, RZ, RZ, UR5 ;  /* 0x00000005ff087e24 */ /* 0x000fc6000f8e00ff */
[----:B------:R-:W-:Y:S02]  /*2130*/  MOV R9, UR8 ;  /* 0x0000000800097c02 */ /* 0x000fe40008000f00 */
[----:B------:R-:W-:Y:S01]  /*2140*/  IMAD.U32 R7, RZ, RZ, UR4 ;  /* 0x00000004ff077e24 */ /* 0x000fe2000f8e00ff */
[----:B------:R-:W-:-:S06]  /*2150*/  UMOV UR4, URZ ;  /* 0x000000ff00047c82 */ /* 0x000fcc0008000000 */
.L_x_682:
[C---:B---3--:R-:W-:Y:S01]  /*2160*/  ISETP.LT.AND P0, PT, R10.reuse, UR4, PT ;  /* 0x000000040a007c0c */ /* 0x048fe2000bf01270 */
[----:B------:R-:W-:Y:S01]  /*2170*/  UIADD3 UR9, UPT, UPT, UR4, 0x2, URZ ;  /* 0x0000000204097890 */ /* 0x000fe2000fffe0ff */
[----:B------:R-:W-:Y:S01]  /*2180*/  IMAD.U32 R4, RZ, RZ, UR5 ;  /* 0x00000005ff047e24 */ /* 0x000fe2000f8e00ff */
[C---:B------:R-:W-:Y:S01]  /*2190*/  ISETP.LE.AND P1, PT, R10.reuse, UR4, PT ;  /* 0x000000040a007c0c */ /* 0x040fe2000bf23270 */
[----:B------:R-:W-:Y:S01]  /*21a0*/  IMAD.U32 R5, RZ, RZ, UR8 ;  /* 0x00000008ff057e24 */ /* 0x000fe2000f8e00ff */
[----:B------:R-:W-:Y:S01]  /*21b0*/  ISETP.EQ.OR P0, PT, RZ, UR4, P0 ;  /* 0x00000004ff007c0c */ /* 0x000fe20008702670 */
[----:B-1----:R-:W-:Y:S01]  /*21c0*/  IMAD.MOV.U32 R2, RZ, RZ, R8 ;  /* 0x000000ffff027224 */ /* 0x002fe200078e0008 */
[----:B------:R-:W-:Y:S01]  /*21d0*/  ISETP.LT.AND P2, PT, R10, UR9, PT ;  /* 0x000000090a007c0c */ /* 0x000fe2000bf41270 */
[----:B------:R-:W-:Y:S02]  /*21e0*/  IMAD.MOV.U32 R3, RZ, RZ, R9 ;  /* 0x000000ffff037224 */ /* 0x000fe400078e0009 */
[----:B------:R-:W-:-:S08]  /*21f0*/  IMAD.WIDE R4, R7, 0x4, R4 ;  /* 0x0000000407047825 */ /* 0x000fd000078e0204 */
[----:B------:R-:W-:Y:S05]  /*2200*/  @P0 BRA `(.L_x_679) ;  /* 0x00000000000c0947 */ /* 0x000fea0003800000 */
[----:B------:R-:W3:Y:S02]  /*2210*/  LDG.E R8, desc[UR10][R4.64+-0x8] ;  /* 0xfffff80a04087981 */ /* 0x000ee4000c1e1900 */
[----:B---3--:R-:W-:-:S05]  /*2220*/  FADD R9, -R8, -RZ ;  /* 0x800000ff08097221 */ /* 0x008fca0000000100 */
[----:B------:R0:W-:Y:S02]  /*2230*/  STG.E desc[UR10][R2.64+-0x8], R9 ;  /* 0xfffff80902007986 */ /* 0x0001e4000c10190a */
.L_x_679:
[----:B------:R-:W-:Y:S05]  /*2240*/  @P1 BRA `(.L_x_680) ;  /* 0x00000000000c1947 */ /* 0x000fea0003800000 */
[----:B------:R-:W0:Y:S02]  /*2250*/  LDG.E R8, desc[UR10][R4.64+-0x4] ;  /* 0xfffffc0a04087981 */ /* 0x000e24000c1e1900 */
[----:B0-----:R-:W-:-:S05]  /*2260*/  FADD R9, -R8, -RZ ;  /* 0x800000ff08097221 */ /* 0x001fca0000000100 */
[----:B------:R1:W-:Y:S02]  /*2270*/  STG.E desc[UR10][R2.64+-0x4], R9 ;  /* 0xfffffc0902007986 */ /* 0x0003e4000c10190a */
.L_x_680:
[----:B------:R-:W-:Y:S05]  /*2280*/  @P2 BRA `(.L_x_681) ;  /* 0x00000000000c2947 */ /* 0x000fea0003800000 */
[----:B------:R-:W0:Y:S02]  /*2290*/  LDG.E R8, desc[UR10][R4.64] ;  /* 0x0000000a04087981 */ /* 0x000e24000c1e1900 */
[----:B01----:R-:W-:-:S05]  /*22a0*/  FADD R9, -R8, -RZ ;  /* 0x800000ff08097221 */ /* 0x003fca0000000100 */
[----:B------:R3:W-:Y:S02]  /*22b0*/  STG.E desc[UR10][R2.64], R9 ;  /* 0x0000000902007986 */ /* 0x0007e4000c10190a */
.L_x_681:
[----:B------:R-:W-:-:S06]  /*22c0*/  UIADD3 UR9, UPT, UPT, UR4, 0x3, URZ ;  /* 0x0000000304097890 */ /* 0x000fcc000fffe0ff */
[----:B------:R-:W-:-:S13]  /*22d0*/  ISETP.LT.AND P0, PT, R10, UR9, PT ;  /* 0x000000090a007c0c */ /* 0x000fda000bf01270 */
[----:B------:R-:W4:Y:S01]  /*22e0*/  @!P0 LDG.E R4, desc[UR10][R4.64+0x4] ;  /* 0x0000040a04048981 */ /* 0x000f22000c1e1900 */
[----:B------:R-:W-:Y:S01]  /*22f0*/  UIADD3 UR4, UPT, UPT, UR4, 0x4, URZ ;  /* 0x0000000404047890 */ /* 0x000fe2000fffe0ff */
[----:B------:R-:W-:Y:S01]  /*2300*/  IADD3 R8, P1, PT, R2, 0x10, RZ ;  /* 0x0000001002087810 */ /* 0x000fe20007f3e0ff */
[----:B------:R-:W-:-:S03]  /*2310*/  VIADD R7, R7, 0x4 ;  /* 0x0000000407077836 */ /* 0x000fc60000000000 */
[----:B01-3--:R-:W-:Y:S01]  /*2320*/  IADD3.X R9, PT, PT, RZ, R3, RZ, P1, !PT ;  /* 0x00000003ff097210 */ /* 0x00bfe20000ffe4ff */
[----:B----4-:R-:W-:-:S05]  /*2330*/  @!P0 FADD R11, -R4, -RZ ;  /* 0x800000ff040b8221 */ /* 0x010fca0000000100 */
[----:B------:R0:W-:Y:S01]  /*2340*/  @!P0 STG.E desc[UR10][R2.64+0x4], R11 ;  /* 0x0000040b02008986 */ /* 0x0001e2000c10190a */
[----:B------:R-:W-:-:S13]  /*2350*/  ISETP.NE.AND P0, PT, R0, UR4, PT ;  /* 0x0000000400007c0c */ /* 0x000fda000bf05270 */
[----:B0-----:R-:W-:Y:S05]  /*2360*/  @P0 BRA `(.L_x_682) ;  /* 0xfffffffc007c0947 */ /* 0x001fea000383ffff */
.L_x_678:
[----:B------:R-:W-:-:S13]  /*2370*/  ISETP.NE.AND P0, PT, R6, RZ, PT ;  /* 0x000000ff0600720c */ /* 0x000fda0003f05270 */
[----:B------:R-:W-:Y:S05]  /*2380*/  @!P0 BRA `(.L_x_676) ;  /* 0x0000001000008947 */ /* 0x000fea0003800000 */
[----:B-1----:R-:W0:Y:S01]  /*2390*/  LDC.64 R2, c[0x0][0x398] ;  /* 0x0000e600ff027b82 */ /* 0x002e220000000a00 */
[----:B------:R-:W1:Y:S01]  /*23a0*/  LDCU UR4, c[0x3][URZ] ;  /* 0x00c00000ff0477ac */ /* 0x000e620008000800 */
[----:B------:R-:W-:-:S06]  /*23b0*/  IMAD.MOV R6, RZ, RZ, -R6 ;  /* 0x000000ffff067224 */ /* 0x000fcc00078e0a06 */
[----:B------:R-:W3:Y:S01]  /*23c0*/  LDC R11, c[0x3][RZ] ;  /* 0x00c00000ff0b7b82 */ /* 0x000ee20000000800 */
[C---:B-1----:R-:W-:Y:S01]  /*23d0*/  IADD3.X R5, PT, PT, R0.reuse, UR4, RZ, PT, PT ;  /* 0x0000000400057c10 */ /* 0x042fe2000bfee4ff */
[----:B0-----:R-:W-:-:S04]  /*23e0*/  IMAD.WIDE.U32 R2, R0, 0x4, R2 ;  /* 0x0000000400027825 */ /* 0x001fc800078e0002 */
[----:B------:R-:W-:Y:S02]  /*23f0*/  IMAD.MOV.U32 R4, RZ, RZ, R2 ;  /* 0x000000ffff047224 */ /* 0x000fe400078e0002 */
[----:B------:R-:W-:-:S07]  /*2400*/  IMAD.MOV.U32 R7, RZ, RZ, R3 ;  /* 0x000000ffff077224 */ /* 0x000fce00078e0003 */
.L_x_683:
[----:B---3--:R-:W-:-:S04]  /*2410*/  ISETP.GT.AND P0, PT, R0, R11, PT ;  /* 0x0000000b0000720c */ /* 0x008fc80003f04270 */
[----:B------:R-:W-:-:S13]  /*2420*/  ISETP.EQ.OR P0, PT, R0, RZ, P0 ;  /* 0x000000ff0000720c */ /* 0x000fda0000702670 */
[----:B------:R-:W0:Y:S02]  /*2430*/  @!P0 LDC.64 R2, c[0x0][0x398] ;  /* 0x0000e600ff028b82 */ /* 0x000e240000000a00 */
[----:B0-----:R-:W-:-:S06]  /*2440*/  @!P0 IMAD.WIDE R2, R5, 0x4, R2 ;  /* 0x0000000405028825 */ /* 0x001fcc00078e0202 */
[----:B------:R0:W3:Y:S01]  /*2450*/  @!P0 LDG.E R2, desc[UR10][R2.64] ;  /* 0x0000000a02028981 */ /* 0x0000e2000c1e1900 */
[----:B------:R-:W-:Y:S02]  /*2460*/  VIADD R6, R6, 0x1 ;  /* 0x0000000106067836 */ /* 0x000fe40000000000 */
[----:B0-----:R-:W-:Y:S02]  /*2470*/  @!P0 IMAD.MOV.U32 R3, RZ, RZ, R7 ;  /* 0x000000ffff038224 */ /* 0x001fe400078e0007 */
[----:B---3--:R-:W-:Y:S01]  /*2480*/  @!P0 FADD R9, -R2, -RZ ;  /* 0x800000ff02098221 */ /* 0x008fe20000000100 */
[----:B------:R-:W-:Y:S02]  /*2490*/  @!P0 MOV R2, R4 ;  /* 0x0000000400028202 */ /* 0x000fe40000000f00 */
[----:B------:R-:W-:-:S03]  /*24a0*/  IADD3 R4, P1, PT, R4, 0x4, RZ ;  /* 0x0000000404047810 */ /* 0x000fc60007f3e0ff */
[----:B------:R0:W-:Y:S01]  /*24b0*/  @!P0 STG.E desc[UR10][R2.64], R9 ;  /* 0x0000000902008986 */ /* 0x0001e2000c10190a */
[----:B------:R-:W-:Y:S01]  /*24c0*/  ISETP.NE.AND P0, PT, R6, RZ, PT ;  /* 0x000000ff0600720c */ /* 0x000fe20003f05270 */
[----:B------:R-:W-:-:S12]  /*24d0*/  IMAD.X R7, RZ, RZ, R7, P1 ;  /* 0x000000ffff077224 */ /* 0x000fd800008e0607 */
[----:B0-----:R-:W-:Y:S05]  /*24e0*/  @!P0 BRA `(.L_x_676) ;  /* 0x0000000c00a88947 */ /* 0x001fea0003800000 */
[----:B------:R-:W-:Y:S01]  /*24f0*/  VIADD R0, R0, 0x1 ;  /* 0x0000000100007836 */ /* 0x000fe20000000000 */
[----:B------:R-:W-:Y:S01]  /*2500*/  IADD3 R5, PT, PT, R5, 0x1, RZ ;  /* 0x0000000105057810 */ /* 0x000fe20007ffe0ff */
[----:B------:R-:W-:Y:S06]  /*2510*/  BRA `(.L_x_683) ;  /* 0xfffffffc00bc7947 */ /* 0x000fec000383ffff */
.L_x_677:
[----:B------:R-:W-:Y:S01]  /*2520*/  ISETP.GE.U32.AND P0, PT, R11, 0x3, PT ;  /* 0x000000030b00780c */ /* 0x000fe20003f06070 */
[----:B0-----:R-:W-:Y:S01]  /*2530*/  IMAD.MOV.U32 R0, RZ, RZ, RZ ;  /* 0x000000ffff007224 */ /* 0x001fe200078e00ff */
[----:B---3--:R-:W-:-:S11]  /*2540*/  LOP3.LUT R4, R8, 0x3, RZ, 0xc0, !PT ;  /* 0x0000000308047812 */ /* 0x008fd600078ec0ff */
[----:B------:R-:W-:Y:S05]  /*2550*/  @!P0 BRA `(.L_x_684) ;  /* 0x0000000c00288947 */ /* 0x000fea0003800000 */
[----:B------:R-:W0:Y:S01]  /*2560*/  LDCU.64 UR4, c[0x0][0x398] ;  /* 0x00007300ff0477ac */ /* 0x000e220008000a00 */
[----:B------:R-:W3:Y:S01]  /*2570*/  LDC R7, c[0x3][RZ] ;  /* 0x00c00000ff077b82 */ /* 0x000ee20000000800 */
[----:B------:R-:W-:Y:S01]  /*2580*/  LOP3.LUT R0, R8, 0xfffffffc, RZ, 0xc0, !PT ;  /* 0xfffffffc08007812 */ /* 0x000fe200078ec0ff */
[----:B------:R-:W-:Y:S01]  /*2590*/  IMAD.MOV.U32 R6, RZ, RZ, 0x2 ;  /* 0x00000002ff067424 */ /* 0x000fe200078e00ff */
[----:B------:R-:W4:Y:S02]  /*25a0*/  LDCU UR8, c[0x3][URZ] ;  /* 0x00c00000ff0877ac */ /* 0x000f240008000800 */
[----:B------:R-:W-:-:S03]  /*25b0*/  ISETP.GT.AND P0, PT, R0, RZ, PT ;  /* 0x000000ff0000720c */ /* 0x000fc60003f04270 */
[----:B-1----:R-:W1:Y:S01]  /*25c0*/  LDC.64 R2, c[0x0][0x398] ;  /* 0x0000e600ff027b82 */ /* 0x002e620000000a00 */
[----:B0-----:R-:W-:-:S04]  /*25d0*/  UIADD3 UR4, UP0, UPT, UR4, 0x8, URZ ;  /* 0x0000000804047890 */ /* 0x001fc8000ff1e0ff */
[----:B------:R-:W-:Y:S01]  /*25e0*/  UIADD3.X UR5, UPT, UPT, URZ, UR5, URZ, UP0, !UPT ;  /* 0x00000005ff057290 */ /* 0x000fe200087fe4ff */
[----:B----4-:R-:W-:Y:S02]  /*25f0*/  IMAD.U32 R5, RZ, RZ, UR8 ;  /* 0x00000008ff057e24 */ /* 0x010fe4000f8e00ff */
[----:B------:R-:W-:Y:S01]  /*2600*/  IMAD.U32 R12, RZ, RZ, UR4 ;  /* 0x00000004ff0c7e24 */ /* 0x000fe2000f8e00ff */
[----:B------:R-:W-:Y:S02]  /*2610*/  UMOV UR4, URZ ;  /* 0x000000ff00047c82 */ /* 0x000fe40008000000 */
[----:B------:R-:W-:Y:S01]  /*2620*/  MOV R13, UR5 ;  /* 0x00000005000d7c02 */ /* 0x000fe20008000f00 */
[----:B------:R-:W-:Y:S06]  /*2630*/  @!P0 BRA `(.L_x_685) ;  /* 0x00000008007c8947 */ /* 0x000fec0003800000 */
[----:B------:R-:W-:Y:S01]  /*2640*/  VIADD R8, R0, -UR4 ;  /* 0x8000000400087c36 */ /* 0x000fe20008000000 */
[----:B------:R-:W-:-:S04]  /*2650*/  PLOP3.LUT P0, PT, PT, PT, PT, 0x80, 0x8 ;  /* 0x000000000008781c */ /* 0x000fc80003f0f070 */
[----:B------:R-:W-:-:S13]  /*2660*/  ISETP.GT.AND P1, PT, R8, 0xc, PT ;  /* 0x0000000c0800780c */ /* 0x000fda0003f24270 */
[----:B------:R-:W-:Y:S05]  /*2670*/  @!P1 BRA `(.L_x_686) ;  /* 0x00000004008c9947 */ /* 0x000fea0003800000 */
[----:B------:R-:W0:Y:S01]  /*2680*/  LDC R16, c[0x3][RZ] ;  /* 0x00c00000ff107b82 */ /* 0x000e220000000800 */
[----:B------:R-:W-:Y:S01]  /*2690*/  PLOP3.LUT P0, PT, PT, PT, PT, 0x8, 0x80 ;  /* 0x000000000080781c */ /* 0x000fe20003f0e170 */
[----:B--2---:R-:W-:-:S06]  /*26a0*/  VIADD R18, R0, 0xfffffff4 ;  /* 0xfffffff400127836 */ /* 0x004fcc0000000000 */
[----:B------:R-:W2:Y:S06]  /*26b0*/  LDC.64 R8, c[0x0][0x398] ;  /* 0x0000e600ff087b82 */ /* 0x000eac0000000a00 */
.L_x_699:
[----:B0-----:R-:W-:Y:S01]  /*26c0*/  ISETP.LT.AND P1, PT, R16, UR4, PT ;  /* 0x0000000410007c0c */ /* 0x001fe2000bf21270 */
[----:B------:R-:W-:Y:S01]  /*26d0*/  UIADD3 UR5, UPT, UPT, UR4, 0x2, URZ ;  /* 0x0000000204057890 */ /* 0x000fe2000fffe0ff */
[----:B------:R-:W-:Y:S01]  /*26e0*/  VIADD R15, R5, 0x2 ;  /* 0x00000002050f7836 */ /* 0x000fe20000000000 */
[----:B------:R-:W-:Y:S01]  /*26f0*/  UIADD3 UR8, UPT, UPT, UR4, 0x3, URZ ;  /* 0x0000000304087890 */ /* 0x000fe2000fffe0ff */
[----:B------:R-:W-:Y:S01]  /*2700*/  ISETP.EQ.OR P1, PT, R6, 0x2, P1 ;  /* 0x000000020600780c */ /* 0x000fe20000f22670 */
[----:B------:R-:W-:Y:S01]  /*2710*/  IMAD.MOV.U32 R10, RZ, RZ, R12 ;  /* 0x000000ffff0a7224 */ /* 0x000fe200078e000c */
[C---:B------:R-:W-:Y:S02]  /*2720*/  ISETP.LE.AND P2, PT, R16.reuse, UR4, PT ;  /* 0x0000000410007c0c */ /* 0x040fe4000bf43270 */
[C---:B------:R-:W-:Y:S02]  /*2730*/  ISETP.LT.AND P4, PT, R16.reuse, UR5, PT ;  /* 0x0000000510007c0c */ /* 0x040fe4000bf81270 */
[----:B------:R-:W-:-:S02]  /*2740*/  ISETP.LT.AND P3, PT, R16, UR8, PT ;  /* 0x0000000810007c0c */ /* 0x000fc4000bf61270 */
[----:B------:R-:W-:Y:S01]  /*2750*/  MOV R11, R13 ;  /* 0x0000000d000b7202 */ /* 0x000fe20000000f00 */
[----:B--2---:R-:W-:-:S04]  /*2760*/  IMAD.WIDE R12, R15, 0x4, R8 ;  /* 0x000000040f0c7825 */ /* 0x004fc800078e0208 */
[----:B------:R-:W-:Y:S06]  /*2770*/  @P1 BRA `(.L_x_687) ;  /* 0x0000000000081947 */ /* 0x000fec0003800000 */
[----:B------:R-:W2:Y:S04]  /*2780*/  LDG.E R15, desc[UR10][R12.64] ;  /* 0x0000000a0c0f7981 */ /* 0x000ea8000c1e1900 */
[----:B--2---:R0:W-:Y:S02]  /*2790*/  STG.E desc[UR10][R10.64+-0x8], R15 ;  /* 0xfffff80f0a007986 */ /* 0x0041e4000c10190a */
.L_x_687:
[----:B------:R-:W-:Y:S05]  /*27a0*/  @P2 BRA `(.L_x_688) ;  /* 0x0000000000082947 */ /* 0x000fea0003800000 */
[----:B0-----:R-:W2:Y:S04]  /*27b0*/  LDG.E R15, desc[UR10][R12.64+0x4] ;  /* 0x0000040a0c0f7981 */ /* 0x001ea8000c1e1900 */
[----:B--2---:R2:W-:Y:S02]  /*27c0*/  STG.E desc[UR10][R10.64+-0x4], R15 ;  /* 0xfffffc0f0a007986 */ /* 0x0045e4000c10190a */
.L_x_688:
[----:B------:R-:W-:Y:S05]  /*27d0*/  @P4 BRA `(.L_x_689) ;  /* 0x0000000000084947 */ /* 0x000fea0003800000 */
[----:B0-2---:R-:W2:Y:S04]  /*27e0*/  LDG.E R15, desc[UR10][R12.64+0x8] ;  /* 0x0000080a0c0f7981 */ /* 0x005ea8000c1e1900 */
[----:B--2---:R4:W-:Y:S02]  /*27f0*/  STG.E desc[UR10][R10.64], R15 ;  /* 0x0000000f0a007986 */ /* 0x0049e4000c10190a */
.L_x_689:
[----:B0-2-4-:R0:W2:Y:S01]  /*2800*/  @!P3 LDG.E R15, desc[UR10][R12.64+0xc] ;  /* 0x00000c0a0c0fb981 */ /* 0x0150a2000c1e1900 */
        /* <DEDUP_REMOVED lines=15> */
.L_x_690:
[----:B------:R-:W-:Y:S05]  /*2900*/  @P4 BRA `(.L_x_691) ;  /* 0x0000000000084947 */ /* 0x000fea0003800000 */
[----:B0-2---:R-:W2:Y:S04]  /*2910*/  LDG.E R15, desc[UR10][R12.64+0x4] ;  /* 0x0000040a0c0f7981 */ /* 0x005ea8000c1e1900 */
[----:B--2---:R4:W-:Y:S02]  /*2920*/  STG.E desc[UR10][R10.64+0xc], R15 ;  /* 0x00000c0f0a007986 */ /* 0x0049e4000c10190a */
.L_x_691:
[----:B------:R-:W-:Y:S05]  /*2930*/  @P5 BRA `(.L_x_692) ;  /* 0x0000000000085947 */ /* 0x000fea0003800000 */
[----:B0-2-4-:R-:W2:Y:S04]  /*2940*/  LDG.E R15, desc[UR10][R12.64+0x8] ;  /* 0x0000080a0c0f7981 */ /* 0x015ea8000c1e1900 */
[----:B--2---:R0:W-:Y:S02]  /*2950*/  STG.E desc[UR10][R10.64+0x10], R15 ;  /* 0x0000100f0a007986 */ /* 0x0041e4000c10190a */
.L_x_692:
        /* <DEDUP_REMOVED lines=16> */
.L_x_693:
[----:B------:R-:W-:Y:S05]  /*2a60*/  @P4 BRA `(.L_x_694) ;  /* 0x0000000000084947 */ /* 0x000fea0003800000 */
[----:B0-2---:R-:W2:Y:S04]  /*2a70*/  LDG.E R15, desc[UR10][R12.64+0x4] ;  /* 0x0000040a0c0f7981 */ /* 0x005ea8000c1e1900 */
[----:B--2---:R4:W-:Y:S02]  /*2a80*/  STG.E desc[UR10][R10.64+0x1c], R15 ;  /* 0x00001c0f0a007986 */ /* 0x0049e4000c10190a */
.L_x_694:
[----:B------:R-:W-:Y:S05]  /*2a90*/  @P5 BRA `(.L_x_695) ;  /* 0x0000000000085947 */ /* 0x000fea0003800000 */
[----:B0-2-4-:R-:W2:Y:S04]  /*2aa0*/  LDG.E R15, desc[UR10][R12.64+0x8] ;  /* 0x0000080a0c0f7981 */ /* 0x015ea8000c1e1900 */
[----:B--2---:R0:W-:Y:S02]  /*2ab0*/  STG.E desc[UR10][R10.64+0x20], R15 ;  /* 0x0000200f0a007986 */ /* 0x0041e4000c10190a */
.L_x_695:
[----:B------:R-:W5:Y:S01]  /*2ac0*/  @!P3 LDG.E R13, desc[UR10][R12.64+0xc] ;  /* 0x00000c0a0c0db981 */ /* 0x000f62000c1e1900 */
[----:B------:R-:W-:Y:S01]  /*2ad0*/  UIADD3 UR8, UPT, UPT, UR4, 0xc, URZ ;  /* 0x0000000c04087890 */ /* 0x000fe2000fffe0ff */
[----:B------:R-:W-:Y:S01]  /*2ae0*/  IADD3 R14, PT, PT, R6, 0xc, RZ ;  /* 0x0000000c060e7810 */ /* 0x000fe20007ffe0ff */
[----:B------:R-:W-:Y:S01]  /*2af0*/  UIADD3 UR5, UPT, UPT, UR4, 0xe, URZ ;  /* 0x0000000e04057890 */ /* 0x000fe2000fffe0ff */
[----:B0-2-4-:R-:W-:-:S03]  /*2b00*/  VIADD R15, R5, 0xe ;  /* 0x0000000e050f7836 */ /* 0x015fc60000000000 */
        /* <DEDUP_REMOVED lines=9> */
.L_x_696:
[----:B------:R-:W-:Y:S05]  /*2ba0*/  @P2 BRA `(.L_x_697) ;  /* 0x0000000000082947 */ /* 0x000fea0003800000 */
[----:B0-2---:R-:W2:Y:S04]  /*2bb0*/  LDG.E R13, desc[UR10][R14.64+0x4] ;  /* 0x0000040a0e0d7981 */ /* 0x005ea8000c1e1900 */
[----:B--2---:R4:W-:Y:S02]  /*2bc0*/  STG.E desc[UR10][R10.64+0x2c], R13 ;  /* 0x00002c0d0a007986 */ /* 0x0049e4000c10190a */
.L_x_697:
[----:B------:R-:W-:Y:S05]  /*2bd0*/  @P4 BRA `(.L_x_698) ;  /* 0x0000000000084947 */ /* 0x000fea0003800000 */
[----:B0-2-4-:R-:W2:Y:S04]  /*2be0*/  LDG.E R13, desc[UR10][R14.64+0x8] ;  /* 0x0000080a0e0d7981 */ /* 0x015ea8000c1e1900 */
[----:B--2---:R0:W-:Y:S02]  /*2bf0*/  STG.E desc[UR10][R10.64+0x30], R13 ;  /* 0x0000300d0a007986 */ /* 0x0041e4000c10190a */
.L_x_698:
[----:B------:R-:W-:-:S06]  /*2c00*/  UIADD3 UR5, UPT, UPT, UR4, 0xf, URZ ;  /* 0x0000000f04057890 */ /* 0x000fcc000fffe0ff */
[----:B------:R-:W-:-:S13]  /*2c10*/  ISETP.LT.AND P1, PT, R16, UR5, PT ;  /* 0x0000000510007c0c */ /* 0x000fda000bf21270 */
[----:B------:R-:W5:Y:S01]  /*2c20*/  @!P1 LDG.E R15, desc[UR10][R14.64+0xc] ;  /* 0x00000c0a0e0f9981 */ /* 0x000f62000c1e1900 */
[----:B------:R-:W-:Y:S01]  /*2c30*/  UIADD3 UR4, UPT, UPT, UR4, 0x10, URZ ;  /* 0x0000001004047890 */ /* 0x000fe2000fffe0ff */
[----:B------:R-:W-:Y:S01]  /*2c40*/  IADD3 R12, P2, PT, R10, 0x40, RZ ;  /* 0x000000400a0c7810 */ /* 0x000fe20007f5e0ff */
[----:B------:R-:W-:Y:S02]  /*2c50*/  VIADD R5, R5, 0x10 ;  /* 0x0000001005057836 */ /* 0x000fe40000000000 */
[----:B------:R-:W-:Y:S02]  /*2c60*/  VIADD R6, R6, 0x10 ;  /* 0x0000001006067836 */ /* 0x000fe40000000000 */
[----:B0-2-4-:R-:W-:Y:S01]  /*2c70*/  IMAD.X R13, RZ, RZ, R11, P2 ;  /* 0x000000ffff0d7224 */ /* 0x015fe200010e060b */
[----:B-----5:R4:W-:Y:S01]  /*2c80*/  @!P1 STG.E desc[UR10][R10.64+0x34], R15 ;  /* 0x0000340f0a009986 */ /* 0x0209e2000c10190a */
[----:B------:R-:W-:-:S13]  /*2c90*/  ISETP.LE.AND P1, PT, R18, UR4, PT ;  /* 0x0000000412007c0c */ /* 0x000fda000bf23270 */
[----:B----4-:R-:W-:Y:S05]  /*2ca0*/  @!P1 BRA `(.L_x_699) ;  /* 0xfffffff800849947 */ /* 0x010fea000383ffff */
.L_x_686:
[----:B------:R-:W-:-:S04]  /*2cb0*/  IADD3 R8, PT, PT, R0, -UR4, RZ ;  /* 0x8000000400087c10 */ /* 0x000fc8000fffe0ff */
[----:B------:R-:W-:-:S13]  /*2cc0*/  ISETP.GT.AND P1, PT, R8, 0x4, PT ;  /* 0x000000040800780c */ /* 0x000fda0003f24270 */
[----:B------:R-:W-:Y:S05]  /*2cd0*/  @!P1 BRA `(.L_x_700) ;  /* 0x0000000000cc9947 */ /* 0x000fea0003800000 */
[----:B------:R-:W0:Y:S01]  /*2ce0*/  LDC R16, c[0x3][RZ] ;  /* 0x00c00000ff107b82 */ /* 0x000e220000000800 */
[----:B------:R-:W-:Y:S01]  /*2cf0*/  UIADD3 UR5, UPT, UPT, UR4, 0x2, URZ ;  /* 0x0000000204057890 */ /* 0x000fe2000fffe0ff */
[----:B------:R-:W-:Y:S01]  /*2d00*/  VIADD R11, R5, 0x2 ;  /* 0x00000002050b7836 */ /* 0x000fe20000000000 */
[----:B------:R-:W-:-:S05]  /*2d10*/  UIADD3 UR8, UPT, UPT, UR4, 0x3, URZ ;  /* 0x0000000304087890 */ /* 0x000fca000fffe0ff */
[----:B------:R-:W4:Y:S01]  /*2d20*/  LDC.64 R8, c[0x0][0x398] ;  /* 0x0000e600ff087b82 */ /* 0x000f220000000a00 */
[C---:B0-----:R-:W-:Y:S02]  /*2d30*/  ISETP.LT.AND P0, PT, R16.reuse, UR4, PT ;  /* 0x0000000410007c0c */ /* 0x041fe4000bf01270 */
[----:B------:R-:W-:Y:S02]  /*2d40*/  ISETP.LE.AND P1, PT, R16, UR4, PT ;  /* 0x0000000410007c0c */ /* 0x000fe4000bf23270 */
[----:B------:R-:W-:Y:S02]  /*2d50*/  ISETP.EQ.OR P0, PT, R6, 0x2, P0 ;  /* 0x000000020600780c */ /* 0x000fe40000702670 */
[C---:B------:R-:W-:Y:S02]  /*2d60*/  ISETP.LT.AND P2, PT, R16.reuse, UR5, PT ;  /* 0x0000000510007c0c */ /* 0x040fe4000bf41270 */
[----:B------:R-:W-:Y:S01]  /*2d70*/  ISETP.LT.AND P3, PT, R16, UR8, PT ;  /* 0x0000000810007c0c */ /* 0x000fe2000bf61270 */
[----:B----4-:R-:W-:-:S08]  /*2d80*/  IMAD.WIDE R10, R11, 0x4, R8 ;  /* 0x000000040b0a7825 */ /* 0x010fd000078e0208 */
[----:B------:R-:W-:Y:S05]  /*2d90*/  @P0 BRA `(.L_x_701) ;  /* 0x0000000000080947 */ /* 0x000fea0003800000 */
[----:B--2---:R-:W2:Y:S04]  /*2da0*/  LDG.E R15, desc[UR10][R10.64] ;  /* 0x0000000a0a0f7981 */ /* 0x004ea8000c1e1900 */
[----:B--2---:R0:W-:Y:S02]  /*2db0*/  STG.E desc[UR10][R12.64+-0x8], R15 ;  /* 0xfffff80f0c007986 */ /* 0x0041e4000c10190a */
.L_x_701:
[----:B------:R-:W-:Y:S05]  /*2dc0*/  @P1 BRA `(.L_x_702) ;  /* 0x0000000000081947 */ /* 0x000fea0003800000 */
[----:B0-2---:R-:W2:Y:S04]  /*2dd0*/  LDG.E R15, desc[UR10][R10.64+0x4] ;  /* 0x0000040a0a0f7981 */ /* 0x005ea8000c1e1900 */
[----:B--2---:R4:W-:Y:S02]  /*2de0*/  STG.E desc[UR10][R12.64+-0x4], R15 ;  /* 0xfffffc0f0c007986 */ /* 0x0049e4000c10190a */
.L_x_702:
[----:B------:R-:W-:Y:S05]  /*2df0*/  @P2 BRA `(.L_x_703) ;  /* 0x0000000000082947 */ /* 0x000fea0003800000 */
[----:B0-2-4-:R-:W2:Y:S04]  /*2e00*/  LDG.E R15, desc[UR10][R10.64+0x8] ;  /* 0x0000080a0a0f7981 */ /* 0x015ea8000c1e1900 */
[----:B--2---:R0:W-:Y:S02]  /*2e10*/  STG.E desc[UR10][R12.64], R15 ;  /* 0x0000000f0c007986 */ /* 0x0041e4000c10190a */
.L_x_703:
[----:B------:R-:W5:Y:S01]  /*2e20*/  @!P3 LDG.E R11, desc[UR10][R10.64+0xc] ;  /* 0x00000c0a0a0bb981 */ /* 0x000f62000c1e1900 */
[----:B------:R-:W-:Y:S01]  /*2e30*/  UIADD3 UR4, UPT, UPT, UR4, 0x4, URZ ;  /* 0x0000000404047890 */ /* 0x000fe2000fffe0ff */
[----:B------:R-:W-:Y:S02]  /*2e40*/  VIADD R6, R6, 0x4 ;  /* 0x0000000406067836 */ /* 0x000fe40000000000 */
[----:B0-2-4-:R-:W-:-:S03]  /*2e50*/  VIADD R15, R5, 0x6 ;  /* 0x00000006050f7836 */ /* 0x015fc60000000000 */
        /* <DEDUP_REMOVED lines=18> */
.L_x_704:
[----:B------:R-:W4:Y:S01]  /*2f80*/  @!P2 LDG.E R15, desc[UR10][R14.64+0xc] ;  /* 0x00000c0a0e0fa981 */ /* 0x000f22000c1e1900 */
[----:B------:R-:W-:Y:S01]  /*2f90*/  IADD3 R5, PT, PT, R5, 0x4, RZ ;  /* 0x0000000405057810 */ /* 0x000fe20007ffe0ff */
[----:B------:R-:W-:Y:S01]  /*2fa0*/  VIADD R6, R6, 0x4 ;  /* 0x0000000406067836 */ /* 0x000fe20000000000 */
[----:B0-----:R-:W-:Y:S01]  /*2fb0*/  IADD3 R12, P1, PT, R8, 0x10, RZ ;  /* 0x00000010080c7810 */ /* 0x001fe20007f3e0ff */
[----:B------:R-:W-:Y:S01]  /*2fc0*/  UIADD3 UR4, UPT, UPT, UR4, 0x4, URZ ;  /* 0x0000000404047890 */ /* 0x000fe2000fffe0ff */
[----:B------:R-:W-:Y:S01]  /*2fd0*/  PLOP3.LUT P0, PT, PT, PT, PT, 0x8, 0x80 ;  /* 0x000000000080781c */ /* 0x000fe20003f0e170 */
[----:B------:R-:W-:Y:S02]  /*2fe0*/  VIADD R5, R5, 0x4 ;  /* 0x0000000405057836 */ /* 0x000fe40000000000 */
[----:B------:R-:W-:Y:S01]  /*2ff0*/  IMAD.X R13, RZ, RZ, R9, P1 ;  /* 0x000000ffff0d7224 */ /* 0x000fe200008e0609 */
[----:B----4-:R0:W-:Y:S09]  /*3000*/  @!P2 STG.E desc[UR10][R8.64+0x4], R15 ;  /* 0x0000040f0800a986 */ /* 0x0101f2000c10190a */
.L_x_700:
[----:B------:R-:W-:-:S13]  /*3010*/  ISETP.NE.OR P0, PT, R0, UR4, P0 ;  /* 0x0000000400007c0c */ /* 0x000fda0008705670 */
[----:B------:R-:W-:Y:S05]  /*3020*/  @!P0 BRA `(.L_x_684) ;  /* 0x0000000000748947 */ /* 0x000fea0003800000 */
.L_x_685:
[----:B---3--:R-:W-:Y:S01]  /*3030*/  ISETP.LT.AND P0, PT, R7, UR4, PT ;  /* 0x0000000407007c0c */ /* 0x008fe2000bf01270 */
[----:B------:R-:W-:Y:S01]  /*3040*/  UIADD3 UR5, UPT, UPT, UR4, 0x2, URZ ;  /* 0x0000000204057890 */ /* 0x000fe2000fffe0ff */
[----:B0-2---:R-:W-:Y:S01]  /*3050*/  VIADD R9, R5, 0x2 ;  /* 0x0000000205097836 */ /* 0x005fe20000000000 */
[----:B------:R-:W-:Y:S01]  /*3060*/  ISETP.LE.AND P1, PT, R7, UR4, PT ;  /* 0x0000000407007c0c */ /* 0x000fe2000bf23270 */
[----:B------:R-:W-:Y:S01]  /*3070*/  IMAD.MOV.U32 R11, RZ, RZ, R13 ;  /* 0x000000ffff0b7224 */ /* 0x000fe200078e000d */
[----:B------:R-:W-:Y:S01]  /*3080*/  ISETP.EQ.OR P0, PT, R6, 0x2, P0 ;  /* 0x000000020600780c */ /* 0x000fe20000702670 */
[----:B-1----:R-:W-:Y:S01]  /*3090*/  IMAD.WIDE R8, R9, 0x4, R2 ;  /* 0x0000000409087825 */ /* 0x002fe200078e0202 */
[----:B------:R-:W-:Y:S02]  /*30a0*/  ISETP.LT.AND P2, PT, R7, UR5, PT ;  /* 0x0000000507007c0c */ /* 0x000fe4000bf41270 */
[----:B------:R-:W-:-:S09]  /*30b0*/  MOV R10, R12 ;  /* 0x0000000c000a7202 */ /* 0x000fd20000000f00 */
[----:B------:R-:W-:Y:S05]  /*30c0*/  @P0 BRA `(.L_x_705) ;  /* 0x0000000000080947 */ /* 0x000fea0003800000 */
[----:B------:R-:W2:Y:S04]  /*30d0*/  LDG.E R13, desc[UR10][R8.64] ;  /* 0x0000000a080d7981 */ /* 0x000ea8000c1e1900 */
[----:B--2---:R0:W-:Y:S02]  /*30e0*/  STG.E desc[UR10][R10.64+-0x8], R13 ;  /* 0xfffff80d0a007986 */ /* 0x0041e4000c10190a */
.L_x_705:
[----:B------:R-:W-:Y:S05]  /*30f0*/  @P1 BRA `(.L_x_706) ;  /* 0x0000000000081947 */ /* 0x000fea0003800000 */
[----:B0-----:R-:W2:Y:S04]  /*3100*/  LDG.E R13, desc[UR10][R8.64+0x4] ;  /* 0x0000040a080d7981 */ /* 0x001ea8000c1e1900 */
[----:B--2---:R1:W-:Y:S02]  /*3110*/  STG.E desc[UR10][R10.64+-0x4], R13 ;  /* 0xfffffc0d0a007986 */ /* 0x0043e4000c10190a */
.L_x_706:
[----:B------:R-:W-:Y:S05]  /*3120*/  @P2 BRA `(.L_x_707) ;  /* 0x0000000000082947 */ /* 0x000fea0003800000 */
[----:B01----:R-:W2:Y:S04]  /*3130*/  LDG.E R13, desc[UR10][R8.64+0x8] ;  /* 0x0000080a080d7981 */ /* 0x003ea8000c1e1900 */
[----:B--2---:R2:W-:Y:S02]  /*3140*/  STG.E desc[UR10][R10.64], R13 ;  /* 0x0000000d0a007986 */ /* 0x0045e4000c10190a */
.L_x_707:
[----:B------:R-:W-:-:S06]  /*3150*/  UIADD3 UR5, UPT, UPT, UR4, 0x3, URZ ;  /* 0x0000000304057890 */ /* 0x000fcc000fffe0ff */
[----:B------:R-:W-:-:S13]  /*3160*/  ISETP.LT.AND P0, PT, R7, UR5, PT ;  /* 0x0000000507007c0c */ /* 0x000fda000bf01270 */
[----:B------:R-:W3:Y:S01]  /*3170*/  @!P0 LDG.E R9, desc[UR10][R8.64+0xc] ;  /* 0x00000c0a08098981 */ /* 0x000ee2000c1e1900 */
[----:B------:R-:W-:Y:S01]  /*3180*/  UIADD3 UR4, UPT, UPT, UR4, 0x4, URZ ;  /* 0x0000000404047890 */ /* 0x000fe2000fffe0ff */
[----:B------:R-:W-:Y:S01]  /*3190*/  IADD3 R12, P1, PT, R10, 0x10, RZ ;  /* 0x000000100a0c7810 */ /* 0x000fe20007f3e0ff */
[----:B------:R-:W-:Y:S02]  /*31a0*/  VIADD R5, R5, 0x4 ;  /* 0x0000000405057836 */ /* 0x000fe40000000000 */
[----:B------:R-:W-:Y:S02]  /*31b0*/  VIADD R6, R6, 0x4 ;  /* 0x0000000406067836 */ /* 0x000fe40000000000 */
[----:B012---:R-:W-:Y:S01]  /*31c0*/  IMAD.X R13, RZ, RZ, R11, P1 ;  /* 0x000000ffff0d7224 */ /* 0x007fe200008e060b */
[----:B---3--:R4:W-:Y:S01]  /*31d0*/  @!P0 STG.E desc[UR10][R10.64+0x4], R9 ;  /* 0x000004090a008986 */ /* 0x0089e2000c10190a */
[----:B------:R-:W-:-:S13]  /*31e0*/  ISETP.NE.AND P0, PT, R0, UR4, PT ;  /* 0x0000000400007c0c */ /* 0x000fda000bf05270 */
[----:B----4-:R-:W-:Y:S05]  /*31f0*/  @P0 BRA `(.L_x_685) ;  /* 0xfffffffc008c0947 */ /* 0x010fea000383ffff */
.L_x_684:
[----:B------:R-:W-:-:S13]  /*3200*/  ISETP.NE.AND P0, PT, R4, RZ, PT ;  /* 0x000000ff0400720c */ /* 0x000fda0003f05270 */
[----:B------:R-:W-:Y:S05]  /*3210*/  @!P0 BRA `(.L_x_676) ;  /* 0x00000000005c8947 */ /* 0x000fea0003800000 */
[----:B-1----:R-:W1:Y:S01]  /*3220*/  LDC.64 R2, c[0x0][0x398] ;  /* 0x0000e600ff027b82 */ /* 0x002e620000000a00 */
[----:B------:R-:W4:Y:S01]  /*3230*/  LDCU UR4, c[0x3][URZ] ;  /* 0x00c00000ff0477ac */ /* 0x000f220008000800 */
[----:B------:R-:W-:Y:S01]  /*3240*/  IMAD.MOV R4, RZ, RZ, -R4 ;  /* 0x000000ffff047224 */ /* 0x000fe200078e0a04 */
[----:B------:R-:W0:Y:S05]  /*3250*/  LDCU UR5, c[0x3][URZ] ;  /* 0x00c00000ff0577ac */ /* 0x000e2a0008000800 */
[----:B---3--:R-:W3:Y:S01]  /*3260*/  LDC.64 R6, c[0x0][0x398] ;  /* 0x0000e600ff067b82 */ /* 0x008ee20000000a00 */
[C---:B----4-:R-:W-:Y:S01]  /*3270*/  IADD3.X R5, PT, PT, R0.reuse, UR4, RZ, PT, PT ;  /* 0x0000000400057c10 */ /* 0x050fe2000bfee4ff */
[----:B-1----:R-:W-:-:S04]  /*3280*/  IMAD.WIDE.U32 R2, R0, 0x4, R2 ;  /* 0x0000000400027825 */ /* 0x002fc800078e0002 */
[----:B--2---:R-:W-:Y:S01]  /*3290*/  IMAD.MOV.U32 R11, RZ, RZ, R3 ;  /* 0x000000ffff0b7224 */ /* 0x004fe200078e0003 */
[----:B0-----:R-:W-:-:S07]  /*32a0*/  MOV R8, R2 ;  /* 0x0000000200087202 */ /* 0x001fce0000000f00 */
.L_x_708:
[----:B------:R-:W-:Y:S01]  /*32b0*/  ISETP.GT.AND P0, PT, R0, UR5, PT ;  /* 0x0000000500007c0c */ /* 0x000fe2000bf04270 */
[----:B---34-:R-:W-:-:S03]  /*32c0*/  IMAD.WIDE R2, R5, 0x4, R6 ;  /* 0x0000000405027825 */ /* 0x018fc600078e0206 */
[----:B------:R-:W-:-:S13]  /*32d0*/  ISETP.EQ.OR P0, PT, R0, RZ, P0 ;  /* 0x000000ff0000720c */ /* 0x000fda0000702670 */
[----:B------:R0:W2:Y:S01]  /*32e0*/  @!P0 LDG.E R9, desc[UR10][R2.64] ;  /* 0x0000000a02098981 */ /* 0x0000a2000c1e1900 */
[----:B------:R-:W-:Y:S01]  /*32f0*/  IADD3 R4, PT, PT, R4, 0x1, RZ ;  /* 0x0000000104047810 */ /* 0x000fe20007ffe0ff */
[----:B------:R-:W-:Y:S02]  /*3300*/  VIADD R5, R5, 0x1 ;  /* 0x0000000105057836 */ /* 0x000fe40000000000 */
[----:B------:R-:W-:Y:S01]  /*3310*/  VIADD R0, R0, 0x1 ;  /* 0x0000000100007836 */ /* 0x000fe20000000000 */
[----:B------:R-:W-:Y:S01]  /*3320*/  ISETP.NE.AND P1, PT, R4, RZ, PT ;  /* 0x000000ff0400720c */ /* 0x000fe20003f25270 */
[----:B0-----:R-:W-:Y:S02]  /*3330*/  @!P0 IMAD.MOV.U32 R2, RZ, RZ, R8 ;  /* 0x000000ffff028224 */ /* 0x001fe400078e0008 */
[----:B------:R-:W-:-:S05]  /*3340*/  @!P0 IMAD.MOV.U32 R3, RZ, RZ, R11 ;  /* 0x000000ffff038224 */ /* 0x000fca00078e000b */
[----:B--2---:R4:W-:Y:S01]  /*3350*/  @!P0 STG.E desc[UR10][R2.64], R9 ;  /* 0x0000000902008986 */ /* 0x0049e2000c10190a */
[----:B------:R-:W-:-:S05]  /*3360*/  IADD3 R8, P0, PT, R8, 0x4, RZ ;  /* 0x0000000408087810 */ /* 0x000fca0007f1e0ff */
[----:B------:R-:W-:Y:S01]  /*3370*/  IMAD.X R11, RZ, RZ, R11, P0 ;  /* 0x000000ffff0b7224 */ /* 0x000fe200000e060b */
[----:B------:R-:W-:Y:S07]  /*3380*/  @P1 BRA `(.L_x_708) ;  /* 0xfffffffc00c81947 */ /* 0x000fee000383ffff */
.L_x_676:
[----:B---3--:R-:W3:Y:S08]  /*3390*/  LDC R7, c[0x3][RZ] ;  /* 0x00c00000ff077b82 */ /* 0x008ef00000000800 */
[----:B-1--4-:R-:W3:Y:S08]  /*33a0*/  LDC.64 R2, c[0x0][0x398] ;  /* 0x0000e600ff027b82 */ /* 0x012ef00000000a00 */
        /* <DEDUP_REMOVED lines=8> */
.L_x_667:
[----:B------:R-:W-:Y:S01]  /*3430*/  UIADD3 UR4, UPT, UPT, UR13, -0x1, UR6 ;  /* 0xffffffff0d047890 */ /* 0x000fe2000fffe006 */
[----:B------:R-:W-:Y:S05]  /*3440*/  BSSY.RECONVERGENT B0, `(.L_x_709) ;  /* 0x000089e000007945 */ /* 0x000fea0003800200 */
[----:B0-----:R-:W-:-:S05]  /*3450*/  IMAD R0, R8, UR4, RZ ;  /* 0x0000000408007c24 */ /* 0x001fca000f8e02ff */
[----:B------:R-:W-:-:S13]  /*3460*/  ISETP.NE.AND P0, PT, R9, R0, PT ;  /* 0x000000000900720c */ /* 0x000fda0003f05270 */
[----:B------:R-:W-:Y:S05]  /*3470*/  @P0 BRA `(.L_x_710) ;  /* 0x0000005000980947 */ /* 0x000fea0003800000 */
[----:B------:R-:W-:-:S06]  /*3480*/  UIADD3 UR4, UPT, UPT, UR12, -0x1, UR7 ;  /* 0xffffffff0c047890 */ /* 0x000fcc000fffe007 */
[----:B-1----:R-:W-:-:S05]  /*3490*/  IMAD R3, R7, UR4, RZ ;  /* 0x0000000407037c24 */ /* 0x002fca000f8e02ff */
[----:B------:R-:W-:-:S13]  /*34a0*/  ISETP.NE.AND P1, PT, R6, R3, PT ;  /* 0x000000030600720c */ /* 0x000fda0003f25270 */
[----:B------:R-:W-:Y:S05]  /*34b0*/  @P1 BRA `(.L_x_711) ;  /* 0x0000002800501947 */ /* 0x000fea0003800000 */
[----:B------:R-:W-:-:S13]  /*34c0*/  ISETP.GT.U32.AND P0, PT, R13, 0x7ffffffe, PT ;  /* 0x7ffffffe0d00780c */ /* 0x000fda0003f04070 */
[----:B------:R-:W-:Y:S05]  /*34d0*/  @P0 BRA `(.L_x_712) ;  /* 0x0000000800340947 */ /* 0x000fea0003800000 */
[----:B------:R-:W0:Y:S01]  /*34e0*/  LDCU UR4, c[0x3][URZ] ;  /* 0x00c00000ff0477ac */ /* 0x000e220008000800 */
[----:B------:R-:W-:Y:S01]  /*34f0*/  ISETP.GE.U32.AND P0, PT, R13, 0x3, PT ;  /* 0x000000030d00780c */ /* 0x000fe20003f06070 */
[----:B------:R-:W-:Y:S01]  /*3500*/  HFMA2 R5, -RZ, RZ, 0, 0 ;  /* 0x00000000ff057431 */ /* 0x000fe200000001ff */
[----:B------:R-:W-:Y:S01]  /*3510*/  LOP3.LUT R0, R7, 0x3, RZ, 0xc0, !PT ;  /* 0x0000000307007812 */ /* 0x000fe200078ec0ff */
[----:B0-----:R-:W-:-:S04]  /*3520*/  IMAD.U32 R2, RZ, RZ, UR4 ;  /* 0x00000004ff027e24 */ /* 0x001fc8000f8e00ff */
[----:B------:R-:W-:-:S06]  /*3530*/  VIADD R3, R2, 0x2 ;  /* 0x0000000202037836 */ /* 0x000fcc0000000000 */
[----:B------:R-:W-:Y:S05]  /*3540*/  @!P0 BRA `(.L_x_713) ;  /* 0x0000000400988947 */ /* 0x000fea0003800000 */
[----:B------:R-:W0:Y:S01]  /*3550*/  LDC R4, c[0x3][RZ] ;  /* 0x00c00000ff047b82 */ /* 0x000e220000000800 */
[-C--:B------:R-:W-:Y:S01]  /*3560*/  IMAD R10, R10, R3.reuse, RZ ;  /* 0x000000030a0a7224 */ /* 0x080fe200078e02ff */
[C---:B------:R-:W-:Y:S01]  /*3570*/  LOP3.LUT R5, R7.reuse, 0xfffffffc, RZ, 0xc0, !PT ;  /* 0xfffffffc07057812 */ /* 0x040fe200078ec0ff */
[C---:B------:R-:W-:Y:S01]  /*3580*/  VIADD R16, R6.reuse, 0x2 ;  /* 0x0000000206107836 */ /* 0x040fe20000000000 */
[----:B------:R-:W-:Y:S01]  /*3590*/  SHF.R.S32.HI R14, RZ, 0x1f, R2 ;  /* 0x0000001fff0e7819 */ /* 0x000fe20000011402 */
[C---:B--2---:R-:W-:Y:S02]  /*35a0*/  VIADD R18, R6.reuse, 0x3 ;  /* 0x0000000306127836 */ /* 0x044fe40000000000 */
[----:B------:R-:W-:Y:S02]  /*35b0*/  IMAD R13, R6, R3, R3 ;  /* 0x00000003060d7224 */ /* 0x000fe400078e0203 */
[----:B------:R-:W-:Y:S01]  /*35c0*/  IMAD R7, R7, R10, RZ ;  /* 0x0000000a07077224 */ /* 0x000fe200078e02ff */
[----:B------:R-:W-:Y:S01]  /*35d0*/  LEA R10, R2, 0x8, 0x2 ;  /* 0x00000008020a7811 */ /* 0x000fe200078e10ff */
[----:B------:R-:W-:Y:S01]  /*35e0*/  IMAD R15, R3, R16, RZ ;  /* 0x00000010030f7224 */ /* 0x000fe200078e02ff */
[----:B------:R-:W-:Y:S01]  /*35f0*/  IADD3 R23, PT, PT, R13, R2, RZ ;  /* 0x000000020d177210 */ /* 0x000fe20007ffe0ff */
[----:B------:R-:W-:-:S02]  /*3600*/  IMAD R17, R3, R18, RZ ;  /* 0x0000001203117224 */ /* 0x000fc400078e02ff */
[----:B------:R-:W-:Y:S02]  /*3610*/  VIADD R19, R6, 0x1 ;  /* 0x0000000106137836 */ /* 0x000fe40000000000 */
[----:B------:R-:W-:Y:S02]  /*3620*/  IMAD.MOV R16, RZ, RZ, -R5 ;  /* 0x000000ffff107224 */ /* 0x000fe400078e0a05 */
[--C-:B------:R-:W-:Y:S02]  /*3630*/  IMAD.IADD R25, R15, 0x1, R2.reuse ;  /* 0x000000010f197824 */ /* 0x100fe400078e0202 */
[--C-:B------:R-:W-:Y:S02]  /*3640*/  IMAD.IADD R27, R17, 0x1, R2.reuse ;  /* 0x00000001111b7824 */ /* 0x100fe400078e0202 */
[----:B------:R-:W-:-:S07]  /*3650*/  IMAD.IADD R29, R7, 0x1, R2 ;  /* 0x00000001071d7824 */ /* 0x000fce00078e0202 */
.L_x_722:
[----:B0-----:R-:W-:Y:S01]  /*3660*/  IMAD.MOV.U32 R2, RZ, RZ, R4 ;  /* 0x000000ffff027224 */ /* 0x001fe200078e0004 */
[C---:B------:R-:W-:Y:S01]  /*3670*/  IADD3 R33, PT, PT, R19.reuse, -0x1, RZ ;  /* 0xffffffff13217810 */ /* 0x040fe20007ffe0ff */
[C---:B-123--:R-:W-:Y:S01]  /*3680*/  VIADD R21, R19.reuse, 0x1 ;  /* 0x0000000113157836 */ /* 0x04efe20000000000 */
[----:B------:R-:W-:Y:S01]  /*3690*/  BSSY.RECONVERGENT B1, `(.L_x_714) ;  /* 0x0000018000017945 */ /* 0x000fe20003800200 */
[----:B------:R-:W-:Y:S01]  /*36a0*/  VIADD R31, R19, 0x2 ;  /* 0x00000002131f7836 */ /* 0x000fe20000000000 */
[-C--:B------:R-:W-:Y:S02]  /*36b0*/  ISETP.GT.AND P1, PT, R33, R2.reuse, PT ;  /* 0x000000022100720c */ /* 0x080fe40003f24270 */
[-C--:B------:R-:W-:Y:S02]  /*36c0*/  ISETP.GT.AND P2, PT, R19, R2.reuse, PT ;  /* 0x000000021300720c */ /* 0x080fe40003f44270 */
[----:B------:R-:W-:Y:S02]  /*36d0*/  ISETP.LT.OR P1, PT, R33, 0x1, P1 ;  /* 0x000000012100780c */ /* 0x000fe40000f21670 */
[----:B------:R-:W-:-:S02]  /*36e0*/  ISETP.GT.AND P3, PT, R21, R2, PT ;  /* 0x000000021500720c */ /* 0x000fc40003f64270 */
[----:B------:R-:W-:Y:S02]  /*36f0*/  ISETP.GT.AND P0, PT, R31, R2, PT ;  /* 0x000000021f00720c */ /* 0x000fe40003f04270 */
[----:B------:R-:W-:Y:S02]  /*3700*/  ISETP.GT.U32.OR P2, PT, R33, 0x7ffffffe, P2 ;  /* 0x7ffffffe2100780c */ /* 0x000fe40001744470 */
        /* <DEDUP_REMOVED lines=8> */
[----:B--2---:R-:W-:Y:S02]  /*3790*/  ISETP.NE.AND P4, PT, R18, 0x1, PT ;  /* 0x000000011200780c */ /* 0x004fe40003f85270 */
[----:B------:R-:W-:-:S04]  /*37a0*/  IADD3 R18, P1, PT, R7, R2, RZ ;  /* 0x0000000207127210 */ /* 0x000fc80007f3e0ff */
[----:B------:R-:W-:Y:S02]  /*37b0*/  LEA.HI.X.SX32 R21, R7, R14, 0x1, P1 ;  /* 0x0000000e07157211 */ /* 0x000fe400008f0eff */
[----:B-1----:R-:W-:-:S04]  /*37c0*/  LEA R20, P1, R18, UR4, 0x2 ;  /* 0x0000000412147c11 */ /* 0x002fc8000f8210ff */
[----:B------:R-:W-:Y:S01]  /*37d0*/  LEA.HI.X R21, R18, UR5, R21, 0x2, P1 ;  /* 0x0000000512157c11 */ /* 0x000fe200088f1415 */
[----:B---3--:R-:W-:Y:S01]  /*37e0*/  @!P4 FADD R33, -R30, -RZ ;  /* 0x800000ff1e21c221 */ /* 0x008fe20000000100 */
[----:B------:R-:W-:-:S05]  /*37f0*/  @P4 IMAD.MOV.U32 R33, RZ, RZ, R30 ;  /* 0x000000ffff214224 */ /* 0x000fca00078e001e */
[----:B------:R0:W-:Y:S02]  /*3800*/  STG.E desc[UR10][R20.64+0x4], R33 ;  /* 0x0000042114007986 */ /* 0x0001e4000c10190a */
.L_x_715:
[----:B------:R-:W-:Y:S05]  /*3810*/  BSYNC.RECONVERGENT B1 ;  /* 0x0000000000017941 */ /* 0x000fea0003800200 */
.L_x_714:
[----:B------:R-:W-:Y:S04]  /*3820*/  BSSY.RECONVERGENT B1, `(.L_x_716) ;  /* 0x000000e000017945 */ /* 0x000fe80003800200 */
[----:B------:R-:W-:Y:S05]  /*3830*/  @P2 BRA `(.L_x_717) ;  /* 0x0000000000302947 */ /* 0x000fea0003800000 */
[----:B0-----:R-:W0:Y:S01]  /*3840*/  LDC.64 R20, c[0x0][0x398] ;  /* 0x0000e600ff147b82 */ /* 0x001e220000000a00 */
[----:B------:R-:W1:Y:S07]  /*3850*/  LDCU.64 UR4, c[0x0][0x398] ;  /* 0x00007300ff0477ac */ /* 0x000e6e0008000a00 */
[----:B------:R-:W2:Y:S01]  /*3860*/  LDC R18, c[0x0][0x380] ;  /* 0x0000e000ff127b82 */ /* 0x000ea20000000800 */
[----:B0-----:R-:W-:-:S06]  /*3870*/  IMAD.WIDE R30, R23, 0x4, R20 ;  /* 0x00000004171e7825 */ /* 0x001fcc00078e0214 */
[----:B------:R-:W3:Y:S01]  /*3880*/  LDG.E R30, desc[UR10][R30.64] ;  /* 0x0000000a1e1e7981 */ /* 0x000ee2000c1e1900 */
[----:B--2---:R-:W-:Y:S02]  /*3890*/  ISETP.NE.AND P1, PT, R18, 0x1, PT ;  /* 0x000000011200780c */ /* 0x004fe40003f25270 */
[----:B------:R-:W-:-:S04]  /*38a0*/  IADD3 R18, P2, PT, R13, R2, RZ ;  /* 0x000000020d127210 */ /* 0x000fc80007f5e0ff */
[----:B------:R-:W-:-:S07]  /*38b0*/  LEA.HI.X.SX32 R21, R13, R14, 0x1, P2 ;  /* 0x0000000e0d157211 */ /* 0x000fce00010f0eff */
[----:B---3--:R-:W-:Y:S01]  /*38c0*/  @!P1 FADD R30, -R30, -RZ ;  /* 0x800000ff1e1e9221 */ /* 0x008fe20000000100 */
[----:B-1----:R-:W-:-:S04]  /*38d0*/  LEA R20, P1, R18, UR4, 0x2 ;  /* 0x0000000412147c11 */ /* 0x002fc8000f8210ff */
[----:B------:R-:W-:-:S05]  /*38e0*/  LEA.HI.X R21, R18, UR5, R21, 0x2, P1 ;  /* 0x0000000512157c11 */ /* 0x000fca00088f1415 */
[----:B------:R1:W-:Y:S04]  /*38f0*/  STG.E desc[UR10][R20.64+0x4], R30 ;  /* 0x0000041e14007986 */ /* 0x0003e8000c10190a */
.L_x_717:
[----:B------:R-:W-:Y:S05]  /*3900*/  BSYNC.RECONVERGENT B1 ;  /* 0x0000000000017941 */ /* 0x000fea0003800200 */
.L_x_716:
[----:B------:R-:W-:Y:S04]  /*3910*/  BSSY.RECONVERGENT B1, `(.L_x_718) ;  /* 0x000000e000017945 */ /* 0x000fe80003800200 */
[----:B------:R-:W-:Y:S05]  /*3920*/  @P3 BRA `(.L_x_719) ;  /* 0x0000000000303947 */ /* 0x000fea0003800000 */
[----:B01----:R-:W0:Y:S01]  /*3930*/  LDC.64 R20, c[0x0][0x398] ;  /* 0x0000e600ff147b82 */ /* 0x003e220000000a00 */
        /* <DEDUP_REMOVED lines=9> */
[----:B---3--:R-:W-:-:S05]  /*39d0*/  @!P2 FADD R30, -R30, -RZ ;  /* 0x800000ff1e1ea221 */ /* 0x008fca0000000100 */
[----:B------:R2:W-:Y:S03]  /*39e0*/  STG.E desc[UR10][R20.64+0x4], R30 ;  /* 0x0000041e14007986 */ /* 0x0005e6000c10190a */
.L_x_719:
[----:B------:R-:W-:Y:S05]  /*39f0*/  BSYNC.RECONVERGENT B1 ;  /* 0x0000000000017941 */ /* 0x000fea0003800200 */
.L_x_718:
[----:B------:R-:W-:Y:S04]  /*3a00*/  BSSY.RECONVERGENT B1, `(.L_x_720) ;  /* 0x000000e000017945 */ /* 0x000fe80003800200 */
[----:B------:R-:W-:Y:S05]  /*3a10*/  @P0 BRA `(.L_x_721) ;  /* 0x0000000000300947 */ /* 0x000fea0003800000 */
[----:B012---:R-:W0:Y:S01]  /*3a20*/  LDC.64 R20, c[0x0][0x398] ;  /* 0x0000e600ff147b82 */ /* 0x007e220000000a00 */
        /* <DEDUP_REMOVED lines=11> */
.L_x_721:
[----:B------:R-:W-:Y:S05]  /*3ae0*/  BSYNC.RECONVERGENT B1 ;  /* 0x0000000000017941 */ /* 0x000fea0003800200 */
.L_x_720:
        /* <DEDUP_REMOVED lines=12> */
.L_x_713:
[----:B------:R-:W-:-:S13]  /*3bb0*/  ISETP.NE.AND P0, PT, R0, RZ, PT ;  /* 0x000000ff0000720c */ /* 0x000fda0003f05270 */
[----:B------:R-:W-:Y:S05]  /*3bc0*/  @!P0 BRA `(.L_x_712) ;  /* 0x0000000000788947 */ /* 0x000fea0003800000 */
[----:B--2---:R-:W2:Y:S01]  /*3bd0*/  LDC R18, c[0x3][RZ] ;  /* 0x00c00000ff127b82 */ /* 0x004ea20000000800 */
[----:B------:R-:W-:Y:S01]  /*3be0*/  IADD3 R10, PT, PT, R6, R5, RZ ;  /* 0x00000005060a7210 */ /* 0x000fe20007ffe0ff */
[----:B------:R-:W-:Y:S01]  /*3bf0*/  IMAD.MOV R0, RZ, RZ, -R0 ;  /* 0x000000ffff007224 */ /* 0x000fe200078e0a00 */
[----:B------:R-:W-:-:S03]  /*3c00*/  SHF.R.S32.HI R17, RZ, 0x1f, R2 ;  /* 0x0000001fff117819 */ /* 0x000fc60000011402 */
[----:B------:R-:W-:Y:S02]  /*3c10*/  IMAD R13, R3, R10, RZ ;  /* 0x0000000a030d7224 */ /* 0x000fe400078e02ff */
[----:B------:R-:W4:Y:S02]  /*3c20*/  LDC R19, c[0x0][0x380] ;  /* 0x0000e000ff137b82 */ /* 0x000f240000000800 */
[----:B------:R-:W-:-:S06]  /*3c30*/  IMAD.IADD R2, R13, 0x1, R2 ;  /* 0x000000010d027824 */ /* 0x000fcc00078e0202 */
[----:B------:R-:W0:Y:S02]  /*3c40*/  LDC.64 R14, c[0x0][0x398] ;  /* 0x0000e600ff0e7b82 */ /* 0x000e240000000a00 */
.L_x_725:
[----:B--2---:R-:W-:Y:S01]  /*3c50*/  ISETP.GT.AND P0, PT, R10, R18, PT ;  /* 0x000000120a00720c */ /* 0x004fe20003f04270 */
[----:B------:R-:W-:Y:S01]  /*3c60*/  VIADD R0, R0, 0x1 ;  /* 0x0000000100007836 */ /* 0x000fe20000000000 */
[----:B------:R-:W-:Y:S02]  /*3c70*/  BSSY.RECONVERGENT B1, `(.L_x_723) ;  /* 0x0000010000017945 */ /* 0x000fe40003800200 */
[C---:B------:R-:W-:Y:S01]  /*3c80*/  ISETP.LT.OR P0, PT, R10.reuse, 0x1, P0 ;  /* 0x000000010a00780c */ /* 0x040fe20000701670 */
[----:B------:R-:W-:Y:S01]  /*3c90*/  VIADD R10, R10, 0x1 ;  /* 0x000000010a0a7836 */ /* 0x000fe20000000000 */
[----:B------:R-:W-:-:S11]  /*3ca0*/  ISETP.NE.AND P1, PT, R0, RZ, PT ;  /* 0x000000ff0000720c */ /* 0x000fd60003f25270 */
[----:B------:R-:W-:Y:S05]  /*3cb0*/  @P0 BRA `(.L_x_724) ;  /* 0x00000000002c0947 */ /* 0x000fea0003800000 */
[----:B0-----:R-:W-:Y:S01]  /*3cc0*/  IMAD.WIDE R4, R2, 0x4, R14 ;  /* 0x0000000402047825 */ /* 0x001fe200078e020e */
[----:B------:R-:W0:Y:S05]  /*3cd0*/  LDCU.64 UR4, c[0x0][0x398] ;  /* 0x00007300ff0477ac */ /* 0x000e2a0008000a00 */
[----:B------:R-:W2:Y:S01]  /*3ce0*/  LDG.E R4, desc[UR10][R4.64] ;  /* 0x0000000a04047981 */ /* 0x000ea2000c1e1900 */
[----:B----4-:R-:W-:Y:S02]  /*3cf0*/  ISETP.NE.AND P2, PT, R19, 0x1, PT ;  /* 0x000000011300780c */ /* 0x010fe40003f45270 */
[----:B------:R-:W-:Y:S02]  /*3d00*/  SHF.R.S32.HI R6, RZ, 0x1f, R13 ;  /* 0x0000001fff067819 */ /* 0x000fe4000001140d */
[----:B------:R-:W-:-:S04]  /*3d10*/  IADD3 R7, P0, PT, R13, R18, RZ ;  /* 0x000000120d077210 */ /* 0x000fc80007f1e0ff */
[----:B------:R-:W-:Y:S02]  /*3d20*/  IADD3.X R16, PT, PT, R17, R6, RZ, P0, !PT ;  /* 0x0000000611107210 */ /* 0x000fe400007fe4ff */
[----:B0-----:R-:W-:-:S04]  /*3d30*/  LEA R6, P0, R7, UR4, 0x2 ;  /* 0x0000000407067c11 */ /* 0x001fc8000f8010ff */
[----:B------:R-:W-:Y:S01]  /*3d40*/  LEA.HI.X R7, R7, UR5, R16, 0x2, P0 ;  /* 0x0000000507077c11 */ /* 0x000fe200080f1410 */
[----:B--2---:R-:W-:-:S05]  /*3d50*/  @!P2 FADD R4, -R4, -RZ ;  /* 0x800000ff0404a221 */ /* 0x004fca0000000100 */
[----:B------:R2:W-:Y:S03]  /*3d60*/  STG.E desc[UR10][R6.64+0x4], R4 ;  /* 0x0000040406007986 */ /* 0x0005e6000c10190a */
.L_x_724:
[----:B------:R-:W-:Y:S05]  /*3d70*/  BSYNC.RECONVERGENT B1 ;  /* 0x0000000000017941 */ /* 0x000fea0003800200 */
.L_x_723:
[C---:B------:R-:W-:Y:S02]  /*3d80*/  IMAD.IADD R13, R3.reuse, 0x1, R13 ;  /* 0x00000001030d7824 */ /* 0x040fe400078e020d */
[----:B------:R-:W-:Y:S01]  /*3d90*/  IMAD.IADD R2, R3, 0x1, R2 ;  /* 0x0000000103027824 */ /* 0x000fe200078e0202 */
[----:B------:R-:W-:Y:S06]  /*3da0*/  @P1 BRA `(.L_x_725) ;  /* 0xfffffffc00a81947 */ /* 0x000fec000383ffff */
.L_x_712:
[----:B------:R-:W-:-:S13]  /*3db0*/  ISETP.GT.U32.AND P0, PT, R11, 0x7ffffffe, PT ;  /* 0x7ffffffe0b00780c */ /* 0x000fda0003f04070 */
[----:B------:R-:W-:Y:S05]  /*3dc0*/  @P0 BRA `(.L_x_726) ;  /* 0x0000001c00940947 */ /* 0x000fea0003800000 */
[----:B------:R-:W5:Y:S01]  /*3dd0*/  LDCU UR4, c[0x0][0x380] ;  /* 0x00007000ff0477ac */ /* 0x000f620008000800 */
[----:B------:R-:W0:Y:S01]  /*3de0*/  LDCU UR5, c[0x3][URZ] ;  /* 0x00c00000ff0577ac */ /* 0x000e220008000800 */
[----:B-----5:R-:W-:Y:S01]  /*3df0*/  UISETP.NE.AND UP0, UPT, UR4, 0x2, UPT ;  /* 0x000000020400788c */ /* 0x020fe2000bf05270 */
[----:B0-----:R-:W-:-:S04]  /*3e00*/  IMAD.U32 R0, RZ, RZ, UR5 ;  /* 0x00000005ff007e24 */ /* 0x001fc8000f8e00ff */
[----:B--2---:R-:W-:-:S04]  /*3e10*/  VIADD R7, R0, 0x2 ;  /* 0x0000000200077836 */ /* 0x004fc80000000000 */
[----:B------:R-:W-:Y:S01]  /*3e20*/  IMAD R13, R12, R7, RZ ;  /* 0x000000070c0d7224 */ /* 0x000fe200078e02ff */
[----:B------:R-:W-:Y:S06]  /*3e30*/  BRA.U UP0, `(.L_x_727) ;  /* 0x0000000d00f87547 */ /* 0x000fec000b800000 */
[----:B------:R-:W-:Y:S02]  /*3e40*/  ISETP.GE.U32.AND P0, PT, R11, 0x3, PT ;  /* 0x000000030b00780c */ /* 0x000fe40003f06070 */
[----:B------:R-:W-:Y:S02]  /*3e50*/  LOP3.LUT R6, R8, 0x3, RZ, 0xc0, !PT ;  /* 0x0000000308067812 */ /* 0x000fe400078ec0ff */
[----:B------:R-:W-:-:S09]  /*3e60*/  MOV R10, RZ ;  /* 0x000000ff000a7202 */ /* 0x000fd20000000f00 */
        /* <DEDUP_REMOVED lines=14> */
[----:B------:R-:W0:Y:S06]  /*3f50*/  LDC.64 R4, c[0x0][0x398] ;  /* 0x0000e600ff047b82 */ /* 0x000e2c0000000a00 */
.L_x_731:
[----:B0-----:R-:W-:-:S05]  /*3f60*/  IMAD.IADD R11, R9, 0x1, R14 ;  /* 0x00000001090b7824 */ /* 0x001fca00078e020e */
[-C--:B--2---:R-:W-:Y:S02]  /*3f70*/  ISETP.GT.AND P1, PT, R11, R0.reuse, PT ;  /* 0x000000000b00720c */ /* 0x084fe40003f24270 */
[----:B------:R-:W-:Y:S02]  /*3f80*/  IADD3 R15, PT, PT, R13, -R0, R11 ;  /* 0x800000000d0f7210 */ /* 0x000fe40007ffe00b */
[----:B------:R-:W-:Y:S02]  /*3f90*/  ISETP.LT.OR P1, PT, R11, 0x1, P1 ;  /* 0x000000010b00780c */ /* 0x000fe40000f21670 */
[----:B------:R-:W-:-:S05]  /*3fa0*/  IADD3 R15, PT, PT, R15, -0x2, RZ ;  /* 0xfffffffe0f0f7810 */ /* 0x000fca0007ffe0ff */
[----:B0---4-:R-:W-:-:S06]  /*3fb0*/  IMAD.WIDE R18, R15, 0x4, R4 ;  /* 0x000000040f127825 */ /* 0x011fcc00078e0204 */
[----:B------:R-:W2:Y:S01]  /*3fc0*/  @!P1 LDG.E R15, desc[UR10][R18.64] ;  /* 0x0000000a120f9981 */ /* 0x000ea2000c1e1900 */
[----:B------:R-:W-:-:S05]  /*3fd0*/  VIADD R17, R11, 0x1 ;  /* 0x000000010b117836 */ /* 0x000fca0000000000 */
[----:B------:R-:W-:Y:S01]  /*3fe0*/  ISETP.GT.AND P2, PT, R17, R0, PT ;  /* 0x000000001100720c */ /* 0x000fe20003f44270 */
[----:B------:R-:W-:-:S03]  /*3ff0*/  IMAD.WIDE R16, R7, 0x4, R18 ;  /* 0x0000000407107825 */ /* 0x000fc600078e0212 */
[----:B------:R-:W-:Y:S01]  /*4000*/  ISETP.GT.U32.OR P2, PT, R11, 0x7ffffffe, P2 ;  /* 0x7ffffffe0b00780c */ /* 0x000fe20001744470 */
[----:B--2---:R-:W-:-:S05]  /*4010*/  @!P1 FADD R23, -R15, -RZ ;  /* 0x800000ff0f179221 */ /* 0x004fca0000000100 */
[----:B------:R0:W-:Y:S07]  /*4020*/  @!P1 STG.E desc[UR10][R16.64], R23 ;  /* 0x0000001710009986 */ /* 0x0001ee000c10190a */
[----:B------:R-:W2:Y:S01]  /*4030*/  @!P2 LDG.E R15, desc[UR10][R18.64+0x4] ;  /* 0x0000040a120fa981 */ /* 0x000ea2000c1e1900 */
[----:B-1-3--:R-:W-:-:S05]  /*4040*/  VIADD R21, R11, 0x2 ;  /* 0x000000020b157836 */ /* 0x00afca0000000000 */
[----:B------:R-:W-:-:S04]  /*4050*/  ISETP.GT.AND P1, PT, R21, R0, PT ;  /* 0x000000001500720c */ /* 0x000fc80003f24270 */
[----:B------:R-:W-:Y:S01]  /*4060*/  ISETP.LT.OR P1, PT, R21, 0x1, P1 ;  /* 0x000000011500780c */ /* 0x000fe20000f21670 */
[----:B--2---:R-:W-:-:S05]  /*4070*/  @!P2 FADD R25, -R15, -RZ ;  /* 0x800000ff0f19a221 */ /* 0x004fca0000000100 */
[----:B------:R1:W-:Y:S07]  /*4080*/  @!P2 STG.E desc[UR10][R16.64+0x4], R25 ;  /* 0x000004191000a986 */ /* 0x0003ee000c10190a */
[----:B------:R-:W0:Y:S01]  /*4090*/  @!P1 LDG.E R15, desc[UR10][R18.64+0x8] ;  /* 0x0000080a120f9981 */ /* 0x000e22000c1e1900 */
[----:B------:R-:W-:-:S05]  /*40a0*/  VIADD R21, R11, 0x3 ;  /* 0x000000030b157836 */ /* 0x000fca0000000000 */
[----:B------:R-:W-:-:S04]  /*40b0*/  ISETP.GT.AND P2, PT, R21, R0, PT ;  /* 0x000000001500720c */ /* 0x000fc80003f44270 */
[----:B------:R-:W-:Y:S01]  /*40c0*/  ISETP.LT.OR P2, PT, R21, 0x1, P2 ;  /* 0x000000011500780c */ /* 0x000fe20001741670 */
[----:B0-----:R-:W-:-:S05]  /*40d0*/  @!P1 FADD R23, -R15, -RZ ;  /* 0x800000ff0f179221 */ /* 0x001fca0000000100 */
[----:B------:R0:W-:Y:S07]  /*40e0*/  @!P1 STG.E desc[UR10][R16.64+0x8], R23 ;  /* 0x0000081710009986 */ /* 0x0001ee000c10190a */
[----:B------:R-:W1:Y:S01]  /*40f0*/  @!P2 LDG.E R15, desc[UR10][R18.64+0xc] ;  /* 0x00000c0a120fa981 */ /* 0x000e62000c1e1900 */
[----:B------:R-:W-:-:S04]  /*4100*/  IADD3 R27, PT, PT, R9, 0x4, R14 ;  /* 0x00000004091b7810 */ /* 0x000fc80007ffe00e */
[-C--:B------:R-:W-:Y:S02]  /*4110*/  ISETP.GT.AND P1, PT, R27, R0.reuse, PT ;  /* 0x000000001b00720c */ /* 0x080fe40003f24270 */
[----:B------:R-:W-:Y:S02]  /*4120*/  IADD3 R20, PT, PT, R13, -R0, R27 ;  /* 0x800000000d147210 */ /* 0x000fe40007ffe01b */
[----:B------:R-:W-:-:S03]  /*4130*/  ISETP.LT.OR P1, PT, R27, 0x1, P1 ;  /* 0x000000011b00780c */ /* 0x000fc60000f21670 */
[----:B------:R-:W-:-:S04]  /*4140*/  VIADD R21, R20, 0xfffffffe ;  /* 0xfffffffe14157836 */ /* 0x000fc80000000000 */
[----:B------:R-:W-:-:S04]  /*4150*/  IMAD.WIDE R20, R21, 0x4, R4 ;  /* 0x0000000415147825 */ /* 0x000fc800078e0204 */
[----:B-1----:R-:W-:-:S05]  /*4160*/  @!P2 FADD R25, -R15, -RZ ;  /* 0x800000ff0f19a221 */ /* 0x002fca0000000100 */
[----:B------:R1:W-:Y:S04]  /*4170*/  @!P2 STG.E desc[UR10][R16.64+0xc], R25 ;  /* 0x00000c191000a986 */ /* 0x0003e8000c10190a */
[----:B------:R-:W2:Y:S01]  /*4180*/  @!P1 LDG.E R15, desc[UR10][R20.64] ;  /* 0x0000000a140f9981 */ /* 0x000ea2000c1e1900 */
[----:B0-----:R-:W-:Y:S01]  /*4190*/  IADD3 R23, PT, PT, R11, 0x5, RZ ;  /* 0x000000050b177810 */ /* 0x001fe20007ffe0ff */
[----:B------:R-:W-:-:S03]  /*41a0*/  IMAD.WIDE R18, R7, 0x4, R20 ;  /* 0x0000000407127825 */ /* 0x000fc600078e0214 */
[----:B------:R-:W-:-:S04]  /*41b0*/  ISETP.GT.AND P2, PT, R23, R0, PT ;  /* 0x000000001700720c */ /* 0x000fc80003f44270 */
[----:B------:R-:W-:Y:S01]  /*41c0*/  ISETP.GT.U32.OR P2, PT, R27, 0x7ffffffe, P2 ;  /* 0x7ffffffe1b00780c */ /* 0x000fe20001744470 */
[----:B------:R-:W-:Y:S02]  /*41d0*/  VIADD R23, R11, 0x6 ;  /* 0x000000060b177836 */ /* 0x000fe40000000000 */
[----:B--2---:R-:W-:-:S05]  /*41e0*/  @!P1 FADD R27, -R15, -RZ ;  /* 0x800000ff0f1b9221 */ /* 0x004fca0000000100 */
[----:B------:R0:W-:Y:S05]  /*41f0*/  @!P1 STG.E desc[UR10][R18.64], R27 ;  /* 0x0000001b12009986 */ /* 0x0001ea000c10190a */
[----:B------:R-:W2:Y:S01]  /*4200*/  @!P2 LDG.E R15, desc[UR10][R20.64+0x4] ;  /* 0x0000040a140fa981 */ /* 0x000ea2000c1e1900 */
[----:B------:R-:W-:-:S04]  /*4210*/  ISETP.GT.AND P1, PT, R23, R0, PT ;  /* 0x000000001700720c */ /* 0x000fc80003f24270 */
[----:B------:R-:W-:Y:S01]  /*4220*/  ISETP.LT.OR P1, PT, R23, 0x1, P1 ;  /* 0x000000011700780c */ /* 0x000fe20000f21670 */
[----:B-1----:R-:W-:Y:S02]  /*4230*/  VIADD R17, R11, 0x7 ;  /* 0x000000070b117836 */ /* 0x002fe40000000000 */
[----:B--2---:R-:W-:-:S05]  /*4240*/  @!P2 FADD R23, -R15, -RZ ;  /* 0x800000ff0f17a221 */ /* 0x004fca0000000100 */
[----:B------:R1:W-:Y:S05]  /*4250*/  @!P2 STG.E desc[UR10][R18.64+0x4], R23 ;  /* 0x000004171200a986 */ /* 0x0003ea000c10190a */
[----:B------:R-:W2:Y:S01]  /*4260*/  @!P1 LDG.E R15, desc[UR10][R20.64+0x8] ;  /* 0x0000080a140f9981 */ /* 0x000ea2000c1e1900 */
[----:B------:R-:W-:-:S04]  /*4270*/  ISETP.GT.AND P2, PT, R17, R0, PT ;  /* 0x000000001100720c */ /* 0x000fc80003f44270 */
[----:B------:R-:W-:Y:S02]  /*4280*/  ISETP.LT.OR P2, PT, R17, 0x1, P2 ;  /* 0x000000011100780c */ /* 0x000fe40001741670 */
[----:B------:R-:W-:Y:S01]  /*4290*/  IADD3 R29, PT, PT, R9, 0x8, R14 ;  /* 0x00000008091d7810 */ /* 0x000fe20007ffe00e */
[----:B--2---:R-:W-:-:S05]  /*42a0*/  @!P1 FADD R25, -R15, -RZ ;  /* 0x800000ff0f199221 */ /* 0x004fca0000000100 */
[----:B------:R2:W-:Y:S05]  /*42b0*/  @!P1 STG.E desc[UR10][R18.64+0x8], R25 ;  /* 0x0000081912009986 */ /* 0x0005ea000c10190a */
[----:B------:R-:W0:Y:S01]  /*42c0*/  @!P2 LDG.E R15, desc[UR10][R20.64+0xc] ;  /* 0x00000c0a140fa981 */ /* 0x000e22000c1e1900 */
[-C--:B------:R-:W-:Y:S02]  /*42d0*/  ISETP.GT.AND P1, PT, R29, R0.reuse, PT ;  /* 0x000000001d00720c */ /* 0x080fe40003f24270 */
[----:B------:R-:W-:Y:S02]  /*42e0*/  IADD3 R16, PT, PT, R13, -R0, R29 ;  /* 0x800000000d107210 */ /* 0x000fe40007ffe01d */
[----:B------:R-:W-:-:S03]  /*42f0*/  ISETP.LT.OR P1, PT, R29, 0x1, P1 ;  /* 0x000000011d00780c */ /* 0x000fc60000f21670 */
[----:B------:R-:W-:-:S04]  /*4300*/  VIADD R17, R16, 0xfffffffe ;  /* 0xfffffffe10117836 */ /* 0x000fc80000000000 */
[----:B------:R-:W-:-:S04]  /*4310*/  IMAD.WIDE R16, R17, 0x4, R4 ;  /* 0x0000000411107825 */ /* 0x000fc800078e0204 */
[----:B0-----:R-:W-:-:S05]  /*4320*/  @!P2 FADD R27, -R15, -RZ ;  /* 0x800000ff0f1ba221 */ /* 0x001fca0000000100 */
[----:B------:R0:W-:Y:S04]  /*4330*/  @!P2 STG.E desc[UR10][R18.64+0xc], R27 ;  /* 0x00000c1b1200a986 */ /* 0x0001e8000c10190a */
[----:B------:R-:W2:Y:S01]  /*4340*/  @!P1 LDG.E R15, desc[UR10][R16.64] ;  /* 0x0000000a100f9981 */ /* 0x000ea2000c1e1900 */
[----:B-1----:R-:W-:Y:S02]  /*4350*/  VIADD R23, R11, 0x9 ;  /* 0x000000090b177836 */ /* 0x002fe40000000000 */
[----:B------:R-:W-:-:S03]  /*4360*/  IMAD.WIDE R20, R7, 0x4, R16 ;  /* 0x0000000407147825 */ /* 0x000fc600078e0210 */
[----:B------:R-:W-:-:S04]  /*4370*/  ISETP.GT.AND P2, PT, R23, R0, PT ;  /* 0x000000001700720c */ /* 0x000fc80003f44270 */
[----:B------:R-:W-:Y:S01]  /*4380*/  ISETP.GT.U32.OR P2, PT, R29, 0x7ffffffe, P2 ;  /* 0x7ffffffe1d00780c */ /* 0x000fe20001744470 */
[----:B--2---:R-:W-:-:S05]  /*4390*/  @!P1 FADD R25, -R15, -RZ ;  /* 0x800000ff0f199221 */ /* 0x004fca0000000100 */
[----:B------:R1:W-:Y:S07]  /*43a0*/  @!P1 STG.E desc[UR10][R20.64], R25 ;  /* 0x0000001914009986 */ /* 0x0003ee000c10190a */
[----:B------:R-:W2:Y:S01]  /*43b0*/  @!P2 LDG.E R15, desc[UR10][R16.64+0x4] ;  /* 0x0000040a100fa981 */ /* 0x000ea2000c1e1900 */
[----:B------:R-:W-:-:S04]  /*43c0*/  IADD3 R23, PT, PT, R11, 0xa, RZ ;  /* 0x0000000a0b177810 */ /* 0x000fc80007ffe0ff */
[----:B------:R-:W-:-:S04]  /*43d0*/  ISETP.GT.AND P1, PT, R23, R0, PT ;  /* 0x000000001700720c */ /* 0x000fc80003f24270 */
[----:B------:R-:W-:Y:S01]  /*43e0*/  ISETP.LT.OR P1, PT, R23, 0x1, P1 ;  /* 0x000000011700780c */ /* 0x000fe20000f21670 */
[----:B0-----:R-:W-:Y:S02]  /*43f0*/  VIADD R19, R11, 0xb ;  /* 0x0000000b0b137836 */ /* 0x001fe40000000000 */
[----:B--2---:R-:W-:-:S05]  /*4400*/  @!P2 FADD R23, -R15, -RZ ;  /* 0x800000ff0f17a221 */ /* 0x004fca0000000100 */
[----:B------:R0:W-:Y:S05]  /*4410*/  @!P2 STG.E desc[UR10][R20.64+0x4], R23 ;  /* 0x000004171400a986 */ /* 0x0001ea000c10190a */
[----:B------:R-:W1:Y:S01]  /*4420*/  @!P1 LDG.E R15, desc[UR10][R16.64+0x8] ;  /* 0x0000080a100f9981 */ /* 0x000e62000c1e1900 */
[----:B------:R-:W-:-:S04]  /*4430*/  ISETP.GT.AND P2, PT, R19, R0, PT ;  /* 0x000000001300720c */ /* 0x000fc80003f44270 */
[----:B------:R-:W-:Y:S02]  /*4440*/  ISETP.LT.OR P2, PT, R19, 0x1, P2 ;  /* 0x000000011300780c */ /* 0x000fe40001741670 */
[----:B------:R-:W-:Y:S01]  /*4450*/  IADD3 R29, PT, PT, R9, 0xc, R14 ;  /* 0x0000000c091d7810 */ /* 0x000fe20007ffe00e */
[----:B-1----:R-:W-:-:S05]  /*4460*/  @!P1 FADD R25, -R15, -RZ ;  /* 0x800000ff0f199221 */ /* 0x002fca0000000100 */
[----:B------:R1:W-:Y:S05]  /*4470*/  @!P1 STG.E desc[UR10][R20.64+0x8], R25 ;  /* 0x0000081914009986 */ /* 0x0003ea000c10190a */
[----:B------:R-:W2:Y:S01]  /*4480*/  @!P2 LDG.E R15, desc[UR10][R16.64+0xc] ;  /* 0x00000c0a100fa981 */ /* 0x000ea2000c1e1900 */
[-C--:B------:R-:W-:Y:S02]  /*4490*/  ISETP.GT.AND P1, PT, R29, R0.reuse, PT ;  /* 0x000000001d00720c */ /* 0x080fe40003f24270 */
[----:B------:R-:W-:Y:S02]  /*44a0*/  IADD3 R18, PT, PT, R13, -R0, R29 ;  /* 0x800000000d127210 */ /* 0x000fe40007ffe01d */
[----:B------:R-:W-:-:S03]  /*44b0*/  ISETP.LT.OR P1, PT, R29, 0x1, P1 ;  /* 0x000000011d00780c */ /* 0x000fc60000f21670 */
[----:B------:R-:W-:-:S04]  /*44c0*/  VIADD R19, R18, 0xfffffffe ;  /* 0xfffffffe12137836 */ /* 0x000fc80000000000 */
[----:B------:R-:W-:-:S04]  /*44d0*/  IMAD.WIDE R18, R19, 0x4, R4 ;  /* 0x0000000413127825 */ /* 0x000fc800078e0204 */
[----:B--2---:R-:W-:-:S05]  /*44e0*/  @!P2 FADD R27, -R15, -RZ ;  /* 0x800000ff0f1ba221 */ /* 0x004fca0000000100 */
[----:B------:R2:W-:Y:S04]  /*44f0*/  @!P2 STG.E desc[UR10][R20.64+0xc], R27 ;  /* 0x00000c1b1400a986 */ /* 0x0005e8000c10190a */
[----:B------:R-:W1:Y:S01]  /*4500*/  @!P1 LDG.E R15, desc[UR10][R18.64] ;  /* 0x0000000a120f9981 */ /* 0x000e62000c1e1900 */
[----:B0-----:R-:W-:Y:S02]  /*4510*/  VIADD R23, R11, 0xd ;  /* 0x0000000d0b177836 */ /* 0x001fe40000000000 */
[----:B------:R-:W-:-:S03]  /*4520*/  IMAD.WIDE R16, R7, 0x4, R18 ;  /* 0x0000000407107825 */ /* 0x000fc600078e0212 */
[----:B------:R-:W-:-:S04]  /*4530*/  ISETP.GT.AND P2, PT, R23, R0, PT ;  /* 0x000000001700720c */ /* 0x000fc80003f44270 */
[----:B------:R-:W-:Y:S01]  /*4540*/  ISETP.GT.U32.OR P2, PT, R29, 0x7ffffffe, P2 ;  /* 0x7ffffffe1d00780c */ /* 0x000fe20001744470 */
[----:B-1----:R-:W-:-:S05]  /*4550*/  @!P1 FADD R25, -R15, -RZ ;  /* 0x800000ff0f199221 */ /* 0x002fca0000000100 */
[----:B------:R0:W-:Y:S07]  /*4560*/  @!P1 STG.E desc[UR10][R16.64], R25 ;  /* 0x0000001910009986 */ /* 0x0001ee000c10190a */
[----:B------:R-:W2:Y:S01]  /*4570*/  @!P2 LDG.E R15, desc[UR10][R18.64+0x4] ;  /* 0x0000040a120fa981 */ /* 0x000ea2000c1e1900 */
[----:B------:R-:W-:-:S05]  /*4580*/  VIADD R23, R11, 0xe ;  /* 0x0000000e0b177836 */ /* 0x000fca0000000000 */
[----:B------:R-:W-:-:S04]  /*4590*/  ISETP.GT.AND P1, PT, R23, R0, PT ;  /* 0x000000001700720c */ /* 0x000fc80003f24270 */
[----:B------:R-:W-:Y:S01]  /*45a0*/  ISETP.LT.OR P1, PT, R23, 0x1, P1 ;  /* 0x000000011700780c */ /* 0x000fe20000f21670 */
[----:B--2---:R-:W-:-:S05]  /*45b0*/  @!P2 FADD R21, -R15, -RZ ;  /* 0x800000ff0f15a221 */ /* 0x004fca0000000100 */
[----:B------:R0:W-:Y:S07]  /*45c0*/  @!P2 STG.E desc[UR10][R16.64+0x4], R21 ;  /* 0x000004151000a986 */ /* 0x0001ee000c10190a */
[----:B------:R-:W2:Y:S01]  /*45d0*/  @!P1 LDG.E R15, desc[UR10][R18.64+0x8] ;  /* 0x0000080a120f9981 */ /* 0x000ea2000c1e1900 */
[----:B------:R-:W-:-:S04]  /*45e0*/  IADD3 R11, PT, PT, R11, 0xf, RZ ;  /* 0x0000000f0b0b7810 */ /* 0x000fc80007ffe0ff */
[----:B------:R-:W-:-:S04]  /*45f0*/  ISETP.GT.AND P2, PT, R11, R0, PT ;  /* 0x000000000b00720c */ /* 0x000fc80003f44270 */
[----:B------:R-:W-:Y:S01]  /*4600*/  ISETP.LT.OR P2, PT, R11, 0x1, P2 ;  /* 0x000000010b00780c */ /* 0x000fe20001741670 */
[----:B--2---:R-:W-:-:S05]  /*4610*/  @!P1 FADD R15, -R15, -RZ ;  /* 0x800000ff0f0f9221 */ /* 0x004fca0000000100 */
[----:B------:R0:W-:Y:S07]  /*4620*/  @!P1 STG.E desc[UR10][R16.64+0x8], R15 ;  /* 0x0000080f10009986 */ /* 0x0001ee000c10190a */
[----:B------:R-:W2:Y:S01]  /*4630*/  @!P2 LDG.E R11, desc[UR10][R18.64+0xc] ;  /* 0x00000c0a120ba981 */ /* 0x000ea2000c1e1900 */
[----:B------:R-:W-:Y:S02]  /*4640*/  VIADD R8, R8, 0x10 ;  /* 0x0000001008087836 */ /* 0x000fe40000000000 */
[----:B------:R-:W-:-:S03]  /*4650*/  VIADD R14, R14, 0x10 ;  /* 0x000000100e0e7836 */ /* 0x000fc60000000000 */
[----:B------:R-:W-:Y:S01]  /*4660*/  ISETP.GE.AND P1, PT, R8, -0xc, PT ;  /* 0xfffffff40800780c */ /* 0x000fe20003f26270 */
[----:B--2---:R-:W-:-:S05]  /*4670*/  @!P2 FADD R11, -R11, -RZ ;  /* 0x800000ff0b0ba221 */ /* 0x004fca0000000100 */
[----:B------:R0:W-:Y:S07]  /*4680*/  @!P2 STG.E desc[UR10][R16.64+0xc], R11 ;  /* 0x00000c0b1000a986 */ /* 0x0001ee000c10190a */
[----:B------:R-:W-:Y:S05]  /*4690*/  @!P1 BRA `(.L_x_731) ;  /* 0xfffffff800309947 */ /* 0x000fea000383ffff */
.L_x_730:
[----:B------:R-:W-:-:S05]  /*46a0*/  IMAD.MOV R4, RZ, RZ, -R8 ;  /* 0x000000ffff047224 */ /* 0x000fca00078e0a08 */
[----:B------:R-:W-:-:S13]  /*46b0*/  ISETP.GT.AND P1, PT, R4, 0x4, PT ;  /* 0x000000040400780c */ /* 0x000fda0003f24270 */
[----:B------:R-:W-:Y:S05]  /*46c0*/  @!P1 BRA `(.L_x_732) ;  /* 0x0000000000f89947 */ /* 0x000fea0003800000 */
[----:B------:R-:W4:Y:S01]  /*46d0*/  LDC.64 R4, c[0x0][0x398] ;  /* 0x0000e600ff047b82 */ /* 0x000f220000000a00 */
[----:B0-----:R-:W-:-:S05]  /*46e0*/  IMAD.IADD R25, R9, 0x1, R14 ;  /* 0x0000000109197824 */ /* 0x001fca00078e020e */
[-C--:B------:R-:W-:Y:S02]  /*46f0*/  ISETP.GT.AND P0, PT, R25, R0.reuse, PT ;  /* 0x000000001900720c */ /* 0x080fe40003f04270 */
[----:B------:R-:W-:Y:S02]  /*4700*/  IADD3 R11, PT, PT, R13, -R0, R25 ;  /* 0x800000000d0b7210 */ /* 0x000fe40007ffe019 */
[----:B------:R-:W-:Y:S02]  /*4710*/  ISETP.LT.OR P0, PT, R25, 0x1, P0 ;  /* 0x000000011900780c */ /* 0x000fe40000701670 */
[----:B------:R-:W-:-:S05]  /*4720*/  IADD3 R11, PT, PT, R11, -0x2, RZ ;  /* 0xfffffffe0b0b7810 */ /* 0x000fca0007ffe0ff */
[----:B----4-:R-:W-:-:S06]  /*4730*/  IMAD.WIDE R18, R11, 0x4, R4 ;  /* 0x000000040b127825 */ /* 0x010fcc00078e0204 */
[----:B------:R-:W1:Y:S01]  /*4740*/  @!P0 LDG.E R11, desc[UR10][R18.64] ;  /* 0x0000000a120b8981 */ /* 0x000e62000c1e1900 */
[----:B------:R-:W-:Y:S02]  /*4750*/  VIADD R15, R25, 0x1 ;  /* 0x00000001190f7836 */ /* 0x000fe40000000000 */
[----:B------:R-:W-:-:S03]  /*4760*/  IMAD.WIDE R16, R7, 0x4, R18 ;  /* 0x0000000407107825 */ /* 0x000fc600078e0212 */
[----:B------:R-:W-:-:S04]  /*4770*/  ISETP.GT.AND P1, PT, R15, R0, PT ;  /* 0x000000000f00720c */ /* 0x000fc80003f24270 */
[----:B------:R-:W-:Y:S01]  /*4780*/  ISETP.GT.U32.OR P1, PT, R25, 0x7ffffffe, P1 ;  /* 0x7ffffffe1900780c */ /* 0x000fe20000f24470 */
[----:B-1-3--:R-:W-:-:S05]  /*4790*/  @!P0 FADD R21, -R11, -RZ ;  /* 0x800000ff0b158221 */ /* 0x00afca0000000100 */
[----:B------:R0:W-:Y:S07]  /*47a0*/  @!P0 STG.E desc[UR10][R16.64], R21 ;  /* 0x0000001510008986 */ /* 0x0001ee000c10190a */
[----:B------:R-:W2:Y:S01]  /*47b0*/  @!P1 LDG.E R11, desc[UR10][R18.64+0x4] ;  /* 0x0000040a120b9981 */ /* 0x000ea2000c1e1900 */
[----:B------:R-:W-:-:S05]  /*47c0*/  VIADD R15, R25, 0x2 ;  /* 0x00000002190f7836 */ /* 0x000fca0000000000 */
        /* <DEDUP_REMOVED lines=8> */
[----:B------:R-:W-:Y:S02]  /*4850*/  VIADD R20, R14, 0x4 ;  /* 0x000000040e147836 */ /* 0x000fe40000000000 */
[----:B0-----:R-:W-:-:S05]  /*4860*/  @!P0 FADD R21, -R11, -RZ ;  /* 0x800000ff0b158221 */ /* 0x001fca0000000100 */
[----:B------:R0:W-:Y:S05]  /*4870*/  @!P0 STG.E desc[UR10][R16.64+0x8], R21 ;  /* 0x0000081510008986 */ /* 0x0001ea000c10190a */
[----:B------:R-:W1:Y:S01]  /*4880*/  @!P1 LDG.E R11, desc[UR10][R18.64+0xc] ;  /* 0x00000c0a120b9981 */ /* 0x000e62000c1e1900 */
[----:B------:R-:W-:-:S04]  /*4890*/  IADD3 R25, PT, PT, R9, R20, RZ ;  /* 0x0000001409197210 */ /* 0x000fc80007ffe0ff */
[-C--:B------:R-:W-:Y:S02]  /*48a0*/  ISETP.GT.AND P0, PT, R25, R0.reuse, PT ;  /* 0x000000001900720c */ /* 0x080fe40003f04270 */
[----:B------:R-:W-:Y:S02]  /*48b0*/  IADD3 R14, PT, PT, R13, -R0, R25 ;  /* 0x800000000d0e7210 */ /* 0x000fe40007ffe019 */
[----:B------:R-:W-:-:S03]  /*48c0*/  ISETP.LT.OR P0, PT, R25, 0x1, P0 ;  /* 0x000000011900780c */ /* 0x000fc60000701670 */
[----:B------:R-:W-:-:S04]  /*48d0*/  VIADD R15, R14, 0xfffffffe ;  /* 0xfffffffe0e0f7836 */ /* 0x000fc80000000000 */
[----:B------:R-:W-:-:S04]  /*48e0*/  IMAD.WIDE R4, R15, 0x4, R4 ;  /* 0x000000040f047825 */ /* 0x000fc800078e0204 */
[----:B-1----:R-:W-:-:S05]  /*48f0*/  @!P1 FADD R23, -R11, -RZ ;  /* 0x800000ff0b179221 */ /* 0x002fca0000000100 */
[----:B------:R1:W-:Y:S04]  /*4900*/  @!P1 STG.E desc[UR10][R16.64+0xc], R23 ;  /* 0x00000c1710009986 */ /* 0x0003e8000c10190a */
[----:B------:R-:W0:Y:S01]  /*4910*/  @!P0 LDG.E R11, desc[UR10][R4.64] ;  /* 0x0000000a040b8981 */ /* 0x000e22000c1e1900 */
[----:B------:R-:W-:Y:S02]  /*4920*/  VIADD R15, R25, 0x1 ;  /* 0x00000001190f7836 */ /* 0x000fe40000000000 */
[----:B------:R-:W-:-:S03]  /*4930*/  IMAD.WIDE R18, R7, 0x4, R4 ;  /* 0x0000000407127825 */ /* 0x000fc600078e0204 */
[----:B------:R-:W-:-:S04]  /*4940*/  ISETP.GT.AND P1, PT, R15, R0, PT ;  /* 0x000000000f00720c */ /* 0x000fc80003f24270 */
[----:B------:R-:W-:Y:S01]  /*4950*/  ISETP.GT.U32.OR P1, PT, R25, 0x7ffffffe, P1 ;  /* 0x7ffffffe1900780c */ /* 0x000fe20000f24470 */
[----:B0-----:R-:W-:-:S05]  /*4960*/  @!P0 FADD R21, -R11, -RZ ;  /* 0x800000ff0b158221 */ /* 0x001fca0000000100 */
[----:B------:R2:W-:Y:S07]  /*4970*/  @!P0 STG.E desc[UR10][R18.64], R21 ;  /* 0x0000001512008986 */ /* 0x0005ee000c10190a */
[----:B------:R-:W1:Y:S01]  /*4980*/  @!P1 LDG.E R11, desc[UR10][R4.64+0x4] ;  /* 0x0000040a040b9981 */ /* 0x000e62000c1e1900 */
[----:B------:R-:W-:-:S05]  /*4990*/  VIADD R15, R25, 0x2 ;  /* 0x00000002190f7836 */ /* 0x000fca0000000000 */
[----:B------:R-:W-:-:S04]  /*49a0*/  ISETP.GT.AND P0, PT, R15, R0, PT ;  /* 0x000000000f00720c */ /* 0x000fc80003f04270 */
[----:B------:R-:W-:Y:S01]  /*49b0*/  ISETP.LT.OR P0, PT, R15, 0x1, P0 ;  /* 0x000000010f00780c */ /* 0x000fe20000701670 */
[----:B-1----:R-:W-:-:S05]  /*49c0*/  @!P1 FADD R17, -R11, -RZ ;  /* 0x800000ff0b119221 */ /* 0x002fca0000000100 */
        /* <DEDUP_REMOVED lines=14> */
.L_x_732:
[----:B------:R-:W-:-:S13]  /*4ab0*/  ISETP.NE.OR P0, PT, R8, RZ, P0 ;  /* 0x000000ff0800720c */ /* 0x000fda0000705670 */
[----:B------:R-:W-:Y:S05]  /*4ac0*/  @!P0 BRA `(.L_x_728) ;  /* 0x0000000000808947 */ /* 0x000fea0003800000 */
.L_x_729:
[----:B--2---:R-:W-:-:S05]  /*4ad0*/  IMAD.IADD R18, R9, 0x1, R14 ;  /* 0x0000000109127824 */ /* 0x004fca00078e020e */
[C---:B------:R-:W-:Y:S02]  /*4ae0*/  ISETP.GT.AND P0, PT, R18.reuse, UR4, PT ;  /* 0x0000000412007c0c */ /* 0x040fe4000bf04270 */
[----:B------:R-:W-:Y:S02]  /*4af0*/  IADD3 R0, PT, PT, R13, -UR4, R18 ;  /* 0x800000040d007c10 */ /* 0x000fe4000fffe012 */
[----:B------:R-:W-:-:S03]  /*4b00*/  ISETP.LT.OR P0, PT, R18, 0x1, P0 ;  /* 0x000000011200780c */ /* 0x000fc60000701670 */
[----:B0-----:R-:W-:-:S04]  /*4b10*/  VIADD R17, R0, 0xfffffffe ;  /* 0xfffffffe00117836 */ /* 0x001fc80000000000 */
[----:B------:R-:W-:-:S06]  /*4b20*/  IMAD.WIDE R16, R17, 0x4, R2 ;  /* 0x0000000411107825 */ /* 0x000fcc00078e0202 */
[----:B------:R-:W2:Y:S01]  /*4b30*/  @!P0 LDG.E R0, desc[UR10][R16.64] ;  /* 0x0000000a10008981 */ /* 0x000ea2000c1e1900 */
[----:B------:R-:W-:-:S04]  /*4b40*/  IADD3 R4, PT, PT, R18, 0x1, RZ ;  /* 0x0000000112047810 */ /* 0x000fc80007ffe0ff */
[----:B------:R-:W-:Y:S01]  /*4b50*/  ISETP.GT.AND P1, PT, R4, UR4, PT ;  /* 0x0000000404007c0c */ /* 0x000fe2000bf24270 */
[----:B------:R-:W-:-:S03]  /*4b60*/  IMAD.WIDE R4, R7, 0x4, R16 ;  /* 0x0000000407047825 */ /* 0x000fc600078e0210 */
[C---:B------:R-:W-:Y:S01]  /*4b70*/  ISETP.GT.U32.OR P1, PT, R18.reuse, 0x7ffffffe, P1 ;  /* 0x7ffffffe1200780c */ /* 0x040fe20000f24470 */
[----:B------:R-:W-:Y:S02]  /*4b80*/  VIADD R11, R18, 0x2 ;  /* 0x00000002120b7836 */ /* 0x000fe40000000000 */
[----:B--2---:R-:W-:-:S05]  /*4b90*/  @!P0 FADD R15, -R0, -RZ ;  /* 0x800000ff000f8221 */ /* 0x004fca0000000100 */
[----:B------:R0:W-:Y:S05]  /*4ba0*/  @!P0 STG.E desc[UR10][R4.64], R15 ;  /* 0x0000000f04008986 */ /* 0x0001ea000c10190a */
[----:B------:R-:W4:Y:S01]  /*4bb0*/  @!P1 LDG.E R0, desc[UR10][R16.64+0x4] ;  /* 0x0000040a10009981 */ /* 0x000f22000c1e1900 */
[----:B------:R-:W-:-:S04]  /*4bc0*/  ISETP.GT.AND P0, PT, R11, UR4, PT ;  /* 0x000000040b007c0c */ /* 0x000fc8000bf04270 */
[----:B------:R-:W-:Y:S01]  /*4bd0*/  ISETP.LT.OR P0, PT, R11, 0x1, P0 ;  /* 0x000000010b00780c */ /* 0x000fe20000701670 */
[----:B------:R-:W-:Y:S02]  /*4be0*/  VIADD R11, R18, 0x3 ;  /* 0x00000003120b7836 */ /* 0x000fe40000000000 */
[----:B----4-:R-:W-:-:S05]  /*4bf0*/  @!P1 FADD R19, -R0, -RZ ;  /* 0x800000ff00139221 */ /* 0x010fca0000000100 */
[----:B------:R2:W-:Y:S05]  /*4c00*/  @!P1 STG.E desc[UR10][R4.64+0x4], R19 ;  /* 0x0000041304009986 */ /* 0x0005ea000c10190a */
[----:B------:R-:W4:Y:S01]  /*4c10*/  @!P0 LDG.E R0, desc[UR10][R16.64+0x8] ;  /* 0x0000080a10008981 */ /* 0x000f22000c1e1900 */
[----:B------:R-:W-:-:S04]  /*4c20*/  ISETP.GT.AND P1, PT, R11, UR4, PT ;  /* 0x000000040b007c0c */ /* 0x000fc8000bf24270 */
[----:B------:R-:W-:Y:S01]  /*4c30*/  ISETP.LT.OR P1, PT, R11, 0x1, P1 ;  /* 0x000000010b00780c */ /* 0x000fe20000f21670 */
[----:B----4-:R-:W-:-:S05]  /*4c40*/  @!P0 FADD R11, -R0, -RZ ;  /* 0x800000ff000b8221 */ /* 0x010fca0000000100 */
        /* <DEDUP_REMOVED lines=8> */
.L_x_728:
[----:B------:R-:W-:-:S13]  /*4cd0*/  ISETP.NE.AND P0, PT, R6, RZ, PT ;  /* 0x000000ff0600720c */ /* 0x000fda0003f05270 */
[----:B------:R-:W-:Y:S05]  /*4ce0*/  @!P0 BRA `(.L_x_726) ;  /* 0x0000000c00cc8947 */ /* 0x000fea0003800000 */
[----:B------:R-:W-:Y:S01]  /*4cf0*/  IADD3 R6, PT, PT, -R6, RZ, RZ ;  /* 0x000000ff06067210 */ /* 0x000fe20007ffe1ff */
[----:B------:R-:W0:Y:S01]  /*4d00*/  LDCU UR4, c[0x3][URZ] ;  /* 0x00c00000ff0477ac */ /* 0x000e220008000800 */
[----:B------:R-:W-:-:S05]  /*4d10*/  NOP ;  /* 0x0000000000007918 */ /* 0x000fca0000000000 */
.L_x_733:
[----:B------:R-:W-:-:S05]  /*4d20*/  IMAD.IADD R0, R9, 0x1, R10 ;  /* 0x0000000109007824 */ /* 0x000fca00078e020a */
[----:B0-----:R-:W-:-:S04]  /*4d30*/  ISETP.GT.AND P0, PT, R0, UR4, PT ;  /* 0x0000000400007c0c */ /* 0x001fc8000bf04270 */
[----:B------:R-:W-:-:S13]  /*4d40*/  ISETP.LT.OR P0, PT, R0, 0x1, P0 ;  /* 0x000000010000780c */ /* 0x000fda0000701670 */
[----:B------:R-:W0:Y:S01]  /*4d50*/  @!P0 LDC.64 R2, c[0x0][0x398] ;  /* 0x0000e600ff028b82 */ /* 0x000e220000000a00 */
[----:B------:R-:W-:-:S05]  /*4d60*/  @!P0 IADD3 R0, PT, PT, R13, -UR4, R0 ;  /* 0x800000040d008c10 */ /* 0x000fca000fffe000 */
[----:B--2---:R-:W-:-:S04]  /*4d70*/  @!P0 VIADD R5, R0, 0xfffffffe ;  /* 0xfffffffe00058836 */ /* 0x004fc80000000000 */
[----:B0-----:R-:W-:-:S05]  /*4d80*/  @!P0 IMAD.WIDE R2, R5, 0x4, R2 ;  /* 0x0000000405028825 */ /* 0x001fca00078e0202 */
[----:B------:R-:W2:Y:S01]  /*4d90*/  @!P0 LDG.E R0, desc[UR10][R2.64] ;  /* 0x0000000a02008981 */ /* 0x000ea2000c1e1900 */
[----:B------:R-:W-:-:S04]  /*4da0*/  @!P0 IMAD.WIDE R4, R7, 0x4, R2 ;  /* 0x0000000407048825 */ /* 0x000fc800078e0202 */
[----:B------:R-:W-:Y:S02]  /*4db0*/  VIADD R6, R6, 0x1 ;  /* 0x0000000106067836 */ /* 0x000fe40000000000 */
[----:B--2---:R-:W-:-:S05]  /*4dc0*/  @!P0 FADD R11, -R0, -RZ ;  /* 0x800000ff000b8221 */ /* 0x004fca0000000100 */
[----:B------:R0:W-:Y:S01]  /*4dd0*/  @!P0 STG.E desc[UR10][R4.64], R11 ;  /* 0x0000000b04008986 */ /* 0x0001e2000c10190a */
[----:B------:R-:W-:-:S13]  /*4de0*/  ISETP.NE.AND P0, PT, R6, RZ, PT ;  /* 0x000000ff0600720c */ /* 0x000fda0003f05270 */
[----:B0-----:R-:W-:Y:S05]  /*4df0*/  @!P0 BRA `(.L_x_726) ;  /* 0x0000000c00888947 */ /* 0x001fea0003800000 */
[----:B------:R-:W-:Y:S01]  /*4e00*/  VIADD R10, R10, 0x1 ;  /* 0x000000010a0a7836 */ /* 0x000fe20000000000 */
[----:B------:R-:W-:Y:S06]  /*4e10*/  BRA `(.L_x_733) ;  /* 0xfffffffc00c07947 */ /* 0x000fec000383ffff */
.L_x_727:
[----:B------:R-:W-:Y:S01]  /*4e20*/  ISETP.GE.U32.AND P0, PT, R11, 0x3, PT ;  /* 0x000000030b00780c */ /* 0x000fe20003f06070 */
[----:B------:R-:W-:Y:S01]  /*4e30*/  HFMA2 R10, -RZ, RZ, 0, 0 ;  /* 0x00000000ff0a7431 */ /* 0x000fe200000001ff */
[----:B------:R-:W-:-:S11]  /*4e40*/  LOP3.LUT R6, R8, 0x3, RZ, 0xc0, !PT ;  /* 0x0000000308067812 */ /* 0x000fd600078ec0ff */
        /* <DEDUP_REMOVED lines=15> */
.L_x_737:
[----:B-1----:R-:W-:-:S05]  /*4f40*/  IMAD.IADD R11, R9, 0x1, R14 ;  /* 0x00000001090b7824 */ /* 0x002fca00078e020e */
        /* <DEDUP_REMOVED lines=9> */
[C---:B------:R-:W-:Y:S01]  /*4fe0*/  ISETP.GT.U32.OR P2, PT, R11.reuse, 0x7ffffffe, P2 ;  /* 0x7ffffffe0b00780c */ /* 0x040fe20001744470 */
[----:B------:R-:W-:Y:S01]  /*4ff0*/  VIADD R23, R11, 0x2 ;  /* 0x000000020b177836 */ /* 0x000fe20000000000 */
[----:B--2---:R0:W-:Y:S11]  /*5000*/  @!P1 STG.E desc[UR10][R16.64], R15 ;  /* 0x0000000f10009986 */ /* 0x0041f6000c10190a */
[----:B-1-3--:R-:W2:Y:S01]  /*5010*/  @!P2 LDG.E R21, desc[UR10][R18.64+0x4] ;  /* 0x0000040a1215a981 */ /* 0x00aea2000c1e1900 */
        /* <DEDUP_REMOVED lines=10> */
[----:B0-----:R-:W3:Y:S01]  /*50c0*/  @!P2 LDG.E R15, desc[UR10][R18.64+0xc] ;  /* 0x00000c0a120fa981 */ /* 0x001ee2000c1e1900 */
[----:B------:R-:W-:Y:S01]  /*50d0*/  ISETP.GT.AND P1, PT, R29, R0, PT ;  /* 0x000000001d00720c */ /* 0x000fe20003f24270 */
[----:B-1----:R-:W-:-:S03]  /*50e0*/  VIADD R21, R20, 0xfffffffe ;  /* 0xfffffffe14157836 */ /* 0x002fc60000000000 */
[----:B------:R-:W-:Y:S01]  /*50f0*/  ISETP.LT.OR P1, PT, R29, 0x1, P1 ;  /* 0x000000011d00780c */ /* 0x000fe20000f21670 */
[----:B------:R-:W-:Y:S01]  /*5100*/  IMAD.WIDE R20, R21, 0x4, R4 ;  /* 0x0000000415147825 */ /* 0x000fe200078e0204 */
[----:B------:R-:W-:Y:S01]  /*5110*/  IADD3 R27, PT, PT, R11, 0x5, RZ ;  /* 0x000000050b1b7810 */ /* 0x000fe20007ffe0ff */
[----:B---3--:R0:W-:Y:S10]  /*5120*/  @!P2 STG.E desc[UR10][R16.64+0xc], R15 ;  /* 0x00000c0f1000a986 */ /* 0x0081f4000c10190a */
[----:B------:R-:W3:Y:S01]  /*5130*/  @!P1 LDG.E R25, desc[UR10][R20.64] ;  /* 0x0000000a14199981 */ /* 0x000ee2000c1e1900 */
[----:B------:R-:W-:Y:S01]  /*5140*/  ISETP.GT.AND P2, PT, R27, R0, PT ;  /* 0x000000001b00720c */ /* 0x000fe20003f44270 */
[----:B------:R-:W-:-:S03]  /*5150*/  IMAD.WIDE R18, R7, 0x4, R20 ;  /* 0x0000000407127825 */ /* 0x000fc600078e0214 */
[----:B------:R-:W-:Y:S01]  /*5160*/  ISETP.GT.U32.OR P2, PT, R29, 0x7ffffffe, P2 ;  /* 0x7ffffffe1d00780c */ /* 0x000fe20001744470 */
[----:B------:R-:W-:Y:S01]  /*5170*/  VIADD R27, R11, 0x6 ;  /* 0x000000060b1b7836 */ /* 0x000fe20000000000 */
[----:B---3--:R1:W-:Y:S11]  /*5180*/  @!P1 STG.E desc[UR10][R18.64], R25 ;  /* 0x0000001912009986 */ /* 0x0083f6000c10190a */
        /* <DEDUP_REMOVED lines=11> */
[----:B-1----:R-:W3:Y:S01]  /*5240*/  @!P2 LDG.E R25, desc[UR10][R20.64+0xc] ;  /* 0x00000c0a1419a981 */ /* 0x002ee2000c1e1900 */
[----:B------:R-:W-:Y:S01]  /*5250*/  ISETP.GT.AND P1, PT, R29, R0, PT ;  /* 0x000000001d00720c */ /* 0x000fe20003f24270 */
[----:B------:R-:W-:-:S03]  /*5260*/  VIADD R17, R16, 0xfffffffe ;  /* 0xfffffffe10117836 */ /* 0x000fc60000000000 */
[----:B------:R-:W-:Y:S01]  /*5270*/  ISETP.LT.OR P1, PT, R29, 0x1, P1 ;  /* 0x000000011d00780c */ /* 0x000fe20000f21670 */
[----:B------:R-:W-:-:S04]  /*5280*/  IMAD.WIDE R16, R17, 0x4, R4 ;  /* 0x0000000411107825 */ /* 0x000fc800078e0204 */
[----:B------:R-:W-:Y:S01]  /*5290*/  VIADD R27, R11, 0x9 ;  /* 0x000000090b1b7836 */ /* 0x000fe20000000000 */
[----:B---3--:R1:W-:Y:S07]  /*52a0*/  @!P2 STG.E desc[UR10][R18.64+0xc], R25 ;  /* 0x00000c191200a986 */ /* 0x0083ee000c10190a */
[----:B0-----:R-:W3:Y:S01]  /*52b0*/  @!P1 LDG.E R23, desc[UR10][R16.64] ;  /* 0x0000000a10179981 */ /* 0x001ee2000c1e1900 */
[----:B------:R-:W-:Y:S01]  /*52c0*/  ISETP.GT.AND P2, PT, R27, R0, PT ;  /* 0x000000001b00720c */ /* 0x000fe20003f44270 */
[----:B------:R-:W-:-:S03]  /*52d0*/  IMAD.WIDE R20, R7, 0x4, R16 ;  /* 0x0000000407147825 */ /* 0x000fc600078e0210 */
[----:B------:R-:W-:Y:S02]  /*52e0*/  ISETP.GT.U32.OR P2, PT, R29, 0x7ffffffe, P2 ;  /* 0x7ffffffe1d00780c */ /* 0x000fe40001744470 */
[----:B------:R-:W-:Y:S01]  /*52f0*/  IADD3 R27, PT, PT, R11, 0xa, RZ ;  /* 0x0000000a0b1b7810 */ /* 0x000fe20007ffe0ff */
[----:B---3--:R0:W-:Y:S10]  /*5300*/  @!P1 STG.E desc[UR10][R20.64], R23 ;  /* 0x0000001714009986 */ /* 0x0081f4000c10190a */
[----:B--2---:R-:W2:Y:S01]  /*5310*/  @!P2 LDG.E R15, desc[UR10][R16.64+0x4] ;  /* 0x0000040a100fa981 */ /* 0x004ea2000c1e1900 */
[----:B------:R-:W-:-:S04]  /*5320*/  ISETP.GT.AND P1, PT, R27, R0, PT ;  /* 0x000000001b00720c */ /* 0x000fc80003f24270 */
[----:B------:R-:W-:Y:S01]  /*5330*/  ISETP.LT.OR P1, PT, R27, 0x1, P1 ;  /* 0x000000011b00780c */ /* 0x000fe20000f21670 */
[----:B-1----:R-:W-:Y:S01]  /*5340*/  VIADD R19, R11, 0xb ;  /* 0x0000000b0b137836 */ /* 0x002fe20000000000 */
        /* <DEDUP_REMOVED lines=9> */
[----:B------:R-:W-:-:S03]  /*53e0*/  VIADD R19, R18, 0xfffffffe ;  /* 0xfffffffe12137836 */ /* 0x000fc60000000000 */
[----:B------:R-:W-:Y:S01]  /*53f0*/  ISETP.LT.OR P1, PT, R29, 0x1, P1 ;  /* 0x000000011d00780c */ /* 0x000fe20000f21670 */
[----:B------:R-:W-:-:S04]  /*5400*/  IMAD.WIDE R18, R19, 0x4, R4 ;  /* 0x0000000413127825 */ /* 0x000fc800078e0204 */
[----:B------:R-:W-:Y:S01]  /*5410*/  VIADD R27, R11, 0xd ;  /* 0x0000000d0b1b7836 */ /* 0x000fe20000000000 */
[----:B---3--:R0:W-:Y:S07]  /*5420*/  @!P2 STG.E desc[UR10][R20.64+0xc], R23 ;  /* 0x00000c171400a986 */ /* 0x0081ee000c10190a */
[----:B-1----:R-:W3:Y:S01]  /*5430*/  @!P1 LDG.E R15, desc[UR10][R18.64] ;  /* 0x0000000a120f9981 */ /* 0x002ee2000c1e1900 */
[----:B------:R-:W-:Y:S01]  /*5440*/  ISETP.GT.AND P2, PT, R27, R0, PT ;  /* 0x000000001b00720c */ /* 0x000fe20003f44270 */
[----:B------:R-:W-:-:S03]  /*5450*/  IMAD.WIDE R16, R7, 0x4, R18 ;  /* 0x0000000407107825 */ /* 0x000fc600078e0212 */
[----:B------:R-:W-:Y:S01]  /*5460*/  ISETP.GT.U32.OR P2, PT, R29, 0x7ffffffe, P2 ;  /* 0x7ffffffe1d00780c */ /* 0x000fe20001744470 */
[----:B------:R-:W-:Y:S01]  /*5470*/  VIADD R27, R11, 0xe ;  /* 0x0000000e0b1b7836 */ /* 0x000fe20000000000 */
[----:B---3--:R1:W-:Y:S11]  /*5480*/  @!P1 STG.E desc[UR10][R16.64], R15 ;  /* 0x0000000f10009986 */ /* 0x0083f6000c10190a */
[----:B--2---:R-:W2:Y:S01]  /*5490*/  @!P2 LDG.E R25, desc[UR10][R18.64+0x4] ;  /* 0x0000040a1219a981 */ /* 0x004ea2000c1e1900 */
[----:B------:R-:W-:-:S04]  /*54a0*/  ISETP.GT.AND P1, PT, R27, R0, PT ;  /* 0x000000001b00720c */ /* 0x000fc80003f24270 */
[----:B------:R-:W-:Y:S02]  /*54b0*/  ISETP.LT.OR P1, PT, R27, 0x1, P1 ;  /* 0x000000011b00780c */ /* 0x000fe40000f21670 */
[----:B------:R-:W-:Y:S01]  /*54c0*/  IADD3 R11, PT, PT, R11, 0xf, RZ ;  /* 0x0000000f0b0b7810 */ /* 0x000fe20007ffe0ff */
[----:B--2---:R1:W-:Y:S10]  /*54d0*/  @!P2 STG.E desc[UR10][R16.64+0x4], R25 ;  /* 0x000004191000a986 */ /* 0x0043f4000c10190a */
[----:B0-----:R-:W2:Y:S01]  /*54e0*/  @!P1 LDG.E R21, desc[UR10][R18.64+0x8] ;  /* 0x0000080a12159981 */ /* 0x001ea2000c1e1900 */
        /* <DEDUP_REMOVED lines=9> */
.L_x_736:
[----:B------:R-:W-:-:S05]  /*5580*/  IMAD.MOV R4, RZ, RZ, -R8 ;  /* 0x000000ffff047224 */ /* 0x000fca00078e0a08 */
[----:B------:R-:W-:-:S13]  /*5590*/  ISETP.GT.AND P1, PT, R4, 0x4, PT ;  /* 0x000000040400780c */ /* 0x000fda0003f24270 */
[----:B------:R-:W-:Y:S05]  /*55a0*/  @!P1 BRA `(.L_x_738) ;  /* 0x0000000000d89947 */ /* 0x000fea0003800000 */
[----:B------:R-:W4:Y:S01]  /*55b0*/  LDC.64 R4, c[0x0][0x398] ;  /* 0x0000e600ff047b82 */ /* 0x000f220000000a00 */
[----:B------:R-:W-:-:S05]  /*55c0*/  IMAD.IADD R23, R9, 0x1, R14 ;  /* 0x0000000109177824 */ /* 0x000fca00078e020e */
[-C--:B------:R-:W-:Y:S02]  /*55d0*/  ISETP.GT.AND P0, PT, R23, R0.reuse, PT ;  /* 0x000000001700720c */ /* 0x080fe40003f04270 */
[----:B-1----:R-:W-:Y:S02]  /*55e0*/  IADD3 R11, PT, PT, R13, -R0, R23 ;  /* 0x800000000d0b7210 */ /* 0x002fe40007ffe017 */
[----:B------:R-:W-:Y:S02]  /*55f0*/  ISETP.LT.OR P0, PT, R23, 0x1, P0 ;  /* 0x000000011700780c */ /* 0x000fe40000701670 */
[----:B------:R-:W-:-:S05]  /*5600*/  IADD3 R11, PT, PT, R11, -0x2, RZ ;  /* 0xfffffffe0b0b7810 */ /* 0x000fca0007ffe0ff */
[----:B----4-:R-:W-:-:S06]  /*5610*/  IMAD.WIDE R18, R11, 0x4, R4 ;  /* 0x000000040b127825 */ /* 0x010fcc00078e0204 */
[----:B------:R-:W2:Y:S01]  /*5620*/  @!P0 LDG.E R11, desc[UR10][R18.64] ;  /* 0x0000000a120b8981 */ /* 0x000ea2000c1e1900 */
[----:B------:R-:W-:Y:S02]  /*5630*/  VIADD R15, R23, 0x1 ;  /* 0x00000001170f7836 */ /* 0x000fe40000000000 */
[----:B------:R-:W-:-:S03]  /*5640*/  IMAD.WIDE R16, R7, 0x4, R18 ;  /* 0x0000000407107825 */ /* 0x000fc600078e0212 */
[----:B------:R-:W-:-:S04]  /*5650*/  ISETP.GT.AND P1, PT, R15, R0, PT ;  /* 0x000000000f00720c */ /* 0x000fc80003f24270 */
[C---:B------:R-:W-:Y:S01]  /*5660*/  ISETP.GT.U32.OR P1, PT, R23.reuse, 0x7ffffffe, P1 ;  /* 0x7ffffffe1700780c */ /* 0x040fe20000f24470 */
[----:B---3--:R-:W-:Y:S01]  /*5670*/  VIADD R21, R23, 0x2 ;  /* 0x0000000217157836 */ /* 0x008fe20000000000 */
[----:B--2---:R1:W-:Y:S11]  /*5680*/  @!P0 STG.E desc[UR10][R16.64], R11 ;  /* 0x0000000b10008986 */ /* 0x0043f6000c10190a */
[----:B------:R-:W2:Y:S01]  /*5690*/  @!P1 LDG.E R15, desc[UR10][R18.64+0x4] ;  /* 0x0000040a120f9981 */ /* 0x000ea2000c1e1900 */
[----:B------:R-:W-:-:S04]  /*56a0*/  ISETP.GT.AND P0, PT, R21, R0, PT ;  /* 0x000000001500720c */ /* 0x000fc80003f04270 */
[----:B------:R-:W-:Y:S01]  /*56b0*/  ISETP.LT.OR P0, PT, R21, 0x1, P0 ;  /* 0x000000011500780c */ /* 0x000fe20000701670 */
[----:B------:R-:W-:Y:S01]  /*56c0*/  VIADD R23, R23, 0x3 ;  /* 0x0000000317177836 */ /* 0x000fe20000000000 */
[----:B--2---:R2:W-:Y:S11]  /*56d0*/  @!P1 STG.E desc[UR10][R16.64+0x4], R15 ;  /* 0x0000040f10009986 */ /* 0x0045f6000c10190a */
[----:B------:R-:W3:Y:S01]  /*56e0*/  @!P0 LDG.E R21, desc[UR10][R18.64+0x8] ;  /* 0x0000080a12158981 */ /* 0x000ee2000c1e1900 */
[----:B------:R-:W-:-:S04]  /*56f0*/  ISETP.GT.AND P1, PT, R23, R0, PT ;  /* 0x000000001700720c */ /* 0x000fc80003f24270 */
[----:B------:R-:W-:Y:S01]  /*5700*/  ISETP.LT.OR P1, PT, R23, 0x1, P1 ;  /* 0x000000011700780c */ /* 0x000fe20000f21670 */
[----:B------:R-:W-:-:S05]  /*5710*/  VIADD R20, R14, 0x4 ;  /* 0x000000040e147836 */ /* 0x000fca0000000000 */
[----:B------:R-:W-:Y:S01]  /*5720*/  IADD3 R25, PT, PT, R9, R20, RZ ;  /* 0x0000001409197210 */ /* 0x000fe20007ffe0ff */
[----:B---3--:R3:W-:Y:S06]  /*5730*/  @!P0 STG.E desc[UR10][R16.64+0x8], R21 ;  /* 0x0000081510008986 */ /* 0x0087ec000c10190a */
[----:B-1----:R-:W4:Y:S01]  /*5740*/  @!P1 LDG.E R11, desc[UR10][R18.64+0xc] ;  /* 0x00000c0a120b9981 */ /* 0x002f22000c1e1900 */
[-C--:B------:R-:W-:Y:S02]  /*5750*/  ISETP.GT.AND P0, PT, R25, R0.reuse, PT ;  /* 0x000000001900720c */ /* 0x080fe40003f04270 */
[----:B------:R-:W-:-:S02]  /*5760*/  IADD3 R14, PT, PT, R13, -R0, R25 ;  /* 0x800000000d0e7210 */ /* 0x000fc40007ffe019 */
[----:B------:R-:W-:-:S03]  /*5770*/  ISETP.LT.OR P0, PT, R25, 0x1, P0 ;  /* 0x000000011900780c */ /* 0x000fc60000701670 */
[----:B--2---:R-:W-:-:S04]  /*5780*/  VIADD R15, R14, 0xfffffffe ;  /* 0xfffffffe0e0f7836 */ /* 0x004fc80000000000 */
[----:B------:R-:W-:-:S04]  /*5790*/  IMAD.WIDE R4, R15, 0x4, R4 ;  /* 0x000000040f047825 */ /* 0x000fc800078e0204 */
[----:B---3--:R-:W-:Y:S01]  /*57a0*/  VIADD R21, R25, 0x1 ;  /* 0x0000000119157836 */ /* 0x008fe20000000000 */
[----:B----4-:R1:W-:Y:S04]  /*57b0*/  @!P1 STG.E desc[UR10][R16.64+0xc], R11 ;  /* 0x00000c0b10009986 */ /* 0x0103e8000c10190a */
[----:B------:R-:W2:Y:S01]  /*57c0*/  @!P0 LDG.E R15, desc[UR10][R4.64] ;  /* 0x0000000a040f8981 */ /* 0x000ea2000c1e1900 */
        /* <DEDUP_REMOVED lines=8> */
[----:B-1----:R-:W-:Y:S01]  /*5850*/  VIADD R17, R25, 0x3 ;  /* 0x0000000319117836 */ /* 0x002fe20000000000 */
[----:B---3--:R1:W-:Y:S11]  /*5860*/  @!P1 STG.E desc[UR10][R18.64+0x4], R21 ;  /* 0x0000041512009986 */ /* 0x0083f6000c10190a */
[----:B------:R-:W3:Y:S01]  /*5870*/  @!P0 LDG.E R11, desc[UR10][R4.64+0x8] ;  /* 0x0000080a040b8981 */ /* 0x000ee2000c1e1900 */
[----:B------:R-:W-:-:S04]  /*5880*/  ISETP.GT.AND P1, PT, R17, R0, PT ;  /* 0x000000001100720c */ /* 0x000fc80003f24270 */
[----:B------:R-:W-:Y:S01]  /*5890*/  ISETP.LT.OR P1, PT, R17, 0x1, P1 ;  /* 0x000000011100780c */ /* 0x000fe20000f21670 */
[----:B---3--:R1:W-:-:S12]  /*58a0*/  @!P0 STG.E desc[UR10][R18.64+0x8], R11 ;  /* 0x0000080b12008986 */ /* 0x0083d8000c10190a */
[----:B--2---:R-:W2:Y:S01]  /*58b0*/  @!P1 LDG.E R15, desc[UR10][R4.64+0xc] ;  /* 0x00000c0a040f9981 */ /* 0x004ea2000c1e1900 */
[----:B------:R-:W-:Y:S01]  /*58c0*/  IADD3 R8, PT, PT, R8, 0x4, RZ ;  /* 0x0000000408087810 */ /* 0x000fe20007ffe0ff */
[----:B------:R-:W-:Y:S01]  /*58d0*/  VIADD R14, R20, 0x4 ;  /* 0x00000004140e7836 */ /* 0x000fe20000000000 */
[----:B------:R-:W-:-:S03]  /*58e0*/  PLOP3.LUT P0, PT, PT, PT, PT, 0x8, 0x80 ;  /* 0x000000000080781c */ /* 0x000fc60003f0e170 */
[----:B------:R-:W-:Y:S01]  /*58f0*/  VIADD R8, R8, 0x4 ;  /* 0x0000000408087836 */ /* 0x000fe20000000000 */
[----:B--2---:R1:W-:Y:S09]  /*5900*/  @!P1 STG.E desc[UR10][R18.64+0xc], R15 ;  /* 0x00000c0f12009986 */ /* 0x0043f2000c10190a */
.L_x_738:
[----:B------:R-:W-:-:S13]  /*5910*/  ISETP.NE.OR P0, PT, R8, RZ, P0 ;  /* 0x000000ff0800720c */ /* 0x000fda0000705670 */
[----:B------:R-:W-:Y:S05]  /*5920*/  @!P0 BRA `(.L_x_734) ;  /* 0x0000000000708947 */ /* 0x000fea0003800000 */
.L_x_735:
[----:B-1----:R-:W-:-:S05]  /*5930*/  IMAD.IADD R18, R9, 0x1, R14 ;  /* 0x0000000109127824 */ /* 0x002fca00078e020e */
[C---:B------:R-:W-:Y:S02]  /*5940*/  ISETP.GT.AND P0, PT, R18.reuse, UR4, PT ;  /* 0x0000000412007c0c */ /* 0x040fe4000bf04270 */
[----:B------:R-:W-:Y:S02]  /*5950*/  IADD3 R0, PT, PT, R13, -UR4, R18 ;  /* 0x800000040d007c10 */ /* 0x000fe4000fffe012 */
[----:B------:R-:W-:-:S03]  /*5960*/  ISETP.LT.OR P0, PT, R18, 0x1, P0 ;  /* 0x000000011200780c */ /* 0x000fc60000701670 */
[----:B------:R-:W-:-:S04]  /*5970*/  VIADD R5, R0, 0xfffffffe ;  /* 0xfffffffe00057836 */ /* 0x000fc80000000000 */
[----:B0-----:R-:W-:-:S06]  /*5980*/  IMAD.WIDE R4, R5, 0x4, R2 ;  /* 0x0000000405047825 */ /* 0x001fcc00078e0202 */
[----:B--2---:R-:W2:Y:S01]  /*5990*/  @!P0 LDG.E R11, desc[UR10][R4.64] ;  /* 0x0000000a040b8981 */ /* 0x004ea2000c1e1900 */
[----:B------:R-:W-:Y:S01]  /*59a0*/  IADD3 R0, PT, PT, R18, 0x1, RZ ;  /* 0x0000000112007810 */ /* 0x000fe20007ffe0ff */
        /* <DEDUP_REMOVED lines=10> */
[----:B----4-:R-:W4:Y:S01]  /*5a50*/  @!P0 LDG.E R19, desc[UR10][R4.64+0x8] ;  /* 0x0000080a04138981 */ /* 0x010f22000c1e1900 */
[----:B------:R-:W-:-:S04]  /*5a60*/  ISETP.GT.AND P1, PT, R0, UR4, PT ;  /* 0x0000000400007c0c */ /* 0x000fc8000bf24270 */
[----:B------:R-:W-:Y:S01]  /*5a70*/  ISETP.LT.OR P1, PT, R0, 0x1, P1 ;  /* 0x000000010000780c */ /* 0x000fe20000f21670 */
[----:B----4-:R2:W-:-:S12]  /*5a80*/  @!P0 STG.E desc[UR10][R16.64+0x8], R19 ;  /* 0x0000081310008986 */ /* 0x0105d8000c10190a */
[----:B0-----:R-:W4:Y:S01]  /*5a90*/  @!P1 LDG.E R11, desc[UR10][R4.64+0xc] ;  /* 0x00000c0a040b9981 */ /* 0x001f22000c1e1900 */
[----:B------:R-:W-:Y:S02]  /*5aa0*/  VIADD R8, R8, 0x4 ;  /* 0x0000000408087836 */ /* 0x000fe40000000000 */
[----:B------:R-:W-:-:S03]  /*5ab0*/  VIADD R14, R14, 0x4 ;  /* 0x000000040e0e7836 */ /* 0x000fc60000000000 */
[----:B------:R-:W-:Y:S01]  /*5ac0*/  ISETP.NE.AND P0, PT, R8, RZ, PT ;  /* 0x000000ff0800720c */ /* 0x000fe20003f05270 */
[----:B----4-:R2:W-:-:S12]  /*5ad0*/  @!P1 STG.E desc[UR10][R16.64+0xc], R11 ;  /* 0x00000c0b10009986 */ /* 0x0105d8000c10190a */
[----:B------:R-:W-:Y:S05]  /*5ae0*/  @P0 BRA `(.L_x_735) ;  /* 0xfffffffc00900947 */ /* 0x000fea000383ffff */
.L_x_734:
[----:B------:R-:W-:-:S13]  /*5af0*/  ISETP.NE.AND P0, PT, R6, RZ, PT ;  /* 0x000000ff0600720c */ /* 0x000fda0003f05270 */
[----:B------:R-:W-:Y:S05]  /*5b00*/  @!P0 BRA `(.L_x_726) ;  /* 0x0000000000448947 */ /* 0x000fea0003800000 */
[----:B------:R-:W-:Y:S01]  /*5b10*/  IADD3 R6, PT, PT, -R6, RZ, RZ ;  /* 0x000000ff06067210 */ /* 0x000fe20007ffe1ff */
[----:B------:R-:W0:Y:S01]  /*5b20*/  LDCU UR4, c[0x3][URZ] ;  /* 0x00c00000ff0477ac */ /* 0x000e220008000800 */
[----:B------:R-:W-:-:S05]  /*5b30*/  NOP ;  /* 0x0000000000007918 */ /* 0x000fca0000000000 */
.L_x_739:
[----:B------:R-:W-:-:S05]  /*5b40*/  IMAD.IADD R0, R9, 0x1, R10 ;  /* 0x0000000109007824 */ /* 0x000fca00078e020a */
[----:B0-----:R-:W-:-:S04]  /*5b50*/  ISETP.GT.AND P0, PT, R0, UR4, PT ;  /* 0x0000000400007c0c */ /* 0x001fc8000bf04270 */
[----:B------:R-:W-:-:S13]  /*5b60*/  ISETP.LT.OR P0, PT, R0, 0x1, P0 ;  /* 0x000000010000780c */ /* 0x000fda0000701670 */
[----:B------:R-:W0:Y:S01]  /*5b70*/  @!P0 LDC.64 R2, c[0x0][0x398] ;  /* 0x0000e600ff028b82 */ /* 0x000e220000000a00 */
[----:B------:R-:W-:-:S05]  /*5b80*/  @!P0 IADD3 R0, PT, PT, R13, -UR4, R0 ;  /* 0x800000040d008c10 */ /* 0x000fca000fffe000 */
[----:B------:R-:W-:-:S04]  /*5b90*/  @!P0 VIADD R5, R0, 0xfffffffe ;  /* 0xfffffffe00058836 */ /* 0x000fc80000000000 */
[----:B0-----:R-:W-:-:S05]  /*5ba0*/  @!P0 IMAD.WIDE R2, R5, 0x4, R2 ;  /* 0x0000000405028825 */ /* 0x001fca00078e0202 */
[----:B-12---:R-:W2:Y:S01]  /*5bb0*/  @!P0 LDG.E R11, desc[UR10][R2.64] ;  /* 0x0000000a020b8981 */ /* 0x006ea2000c1e1900 */
[----:B------:R-:W-:-:S04]  /*5bc0*/  @!P0 IMAD.WIDE R4, R7, 0x4, R2 ;  /* 0x0000000407048825 */ /* 0x000fc800078e0202 */
[----:B------:R-:W-:Y:S02]  /*5bd0*/  VIADD R6, R6, 0x1 ;  /* 0x0000000106067836 */ /* 0x000fe40000000000 */
[----:B------:R-:W-:Y:S01]  /*5be0*/  VIADD R10, R10, 0x1 ;  /* 0x000000010a0a7836 */ /* 0x000fe20000000000 */
[----:B--2---:R0:W-:Y:S02]  /*5bf0*/  @!P0 STG.E desc[UR10][R4.64], R11 ;  /* 0x0000000b04008986 */ /* 0x0041e4000c10190a */
[----:B------:R-:W-:-:S13]  /*5c00*/  ISETP.NE.AND P0, PT, R6, RZ, PT ;  /* 0x000000ff0600720c */ /* 0x000fda0003f05270 */
[----:B0-----:R-:W-:Y:S05]  /*5c10*/  @P0 BRA `(.L_x_739) ;  /* 0xfffffffc00c80947 */ /* 0x001fea000383ffff */
.L_x_726:
[----:B------:R-:W5:Y:S02]  /*5c20*/  LDC R8, c[0x3][RZ] ;  /* 0x00c00000ff087b82 */ /* 0x000f640000000800 */
[C---:B-----5:R-:W-:Y:S02]  /*5c30*/  ISETP.NE.AND P0, PT, R8.reuse, -0x1, PT ;  /* 0xffffffff0800780c */ /* 0x060fe40003f05270 */
[----:B0-----:R-:W-:-:S05]  /*5c40*/  IADD3 R3, PT, PT, R8, 0x2, RZ ;  /* 0x0000000208037810 */ /* 0x001fca0007ffe0ff */
[----:B------:R-:W-:-:S04]  /*5c50*/  IMAD R9, R12, R3, RZ ;  /* 0x000000030c097224 */ /* 0x000fc800078e02ff */
[----:B--2---:R-:W-:Y:S02]  /*5c60*/  IMAD.IADD R7, R12, 0x1, R9 ;  /* 0x000000010c077824 */ /* 0x004fe400078e0209 */
        /* <DEDUP_REMOVED lines=8> */
.L_x_740:
[----:B------:R-:W0:Y:S01]  /*5cf0*/  LDC.64 R4, c[0x0][0x398] ;  /* 0x0000e600ff047b82 */ /* 0x000e220000000a00 */
[--C-:B------:R-:W-:Y:S01]  /*5d00*/  IMAD.IADD R3, R9, 0x1, R8.reuse ;  /* 0x0000000109037824 */ /* 0x100fe200078e0208 */
[----:B------:R-:W-:-:S06]  /*5d10*/  IADD3 R7, PT, PT, R7, -0x2, -R8 ;  /* 0xfffffffe07077810 */ /* 0x000fcc0007ffe808 */
[----:B-1----:R-:W1:Y:S01]  /*5d20*/  LDC.64 R10, c[0x0][0x398] ;  /* 0x0000e600ff0a7b82 */ /* 0x002e620000000a00 */
[----:B0-----:R-:W-:-:S04]  /*5d30*/  IMAD.WIDE R2, R3, 0x4, R4 ;  /* 0x0000000403027825 */ /* 0x001fc800078e0204 */
[----:B------:R-:W-:Y:S02]  /*5d40*/  IMAD.WIDE R4, R7, 0x4, R4 ;  /* 0x0000000407047825 */ /* 0x000fe400078e0204 */
[----:B------:R-:W2:Y:S04]  /*5d50*/  LDG.E R2, desc[UR10][R2.64] ;  /* 0x0000000a02027981 */ /* 0x000ea8000c1e1900 */
[----:B------:R-:W2:Y:S01]  /*5d60*/  LDG.E R5, desc[UR10][R4.64] ;  /* 0x0000000a04057981 */ /* 0x000ea2000c1e1900 */
[----:B------:R-:W-:Y:S02]  /*5d70*/  SHF.R.S32.HI R0, RZ, 0x1f, R9 ;  /* 0x0000001fff007819 */ /* 0x000fe40000011409 */
[----:B------:R-:W-:-:S04]  /*5d80*/  IADD3 R7, P0, PT, R9, R8, RZ ;  /* 0x0000000809077210 */ /* 0x000fc80007f1e0ff */
[----:B------:R-:W-:Y:S02]  /*5d90*/  LEA.HI.X.SX32 R8, R8, R0, 0x1, P0 ;  /* 0x0000000008087211 */ /* 0x000fe400000f0eff */
[----:B-1----:R-:W-:-:S04]  /*5da0*/  LEA R6, P0, R7, R10, 0x2 ;  /* 0x0000000a07067211 */ /* 0x002fc800078010ff */
[----:B------:R-:W-:Y:S01]  /*5db0*/  LEA.HI.X R7, R7, R11, R8, 0x2, P0 ;  /* 0x0000000b07077211 */ /* 0x000fe200000f1408 */
[----:B--2---:R-:W-:-:S04]  /*5dc0*/  FADD R0, R2, R5 ;  /* 0x0000000502007221 */ /* 0x004fc80000000000 */
[----:B------:R-:W-:-:S05]  /*5dd0*/  FMUL R9, R0, 0.5 ;  /* 0x3f00000000097820 */ /* 0x000fca0000400000 */
[----:B------:R-:W-:Y:S01]  /*5de0*/  STG.E desc[UR10][R6.64+0x4], R9 ;  /* 0x0000040906007986 */ /* 0x000fe2000c10190a */
[----:B------:R-:W-:Y:S05]  /*5df0*/  EXIT ;  /* 0x000000000000794d */ /* 0x000fea0003800000 */
.L_x_711:
[----:B------:R-:W-:-:S13]  /*5e00*/  ISETP.NE.AND P1, PT, R6, RZ, PT ;  /* 0x000000ff0600720c */ /* 0x000fda0003f25270 */
[----:B------:R-:W-:Y:S05]  /*5e10*/  @P1 BRA `(.L_x_741) ;  /* 0x0000002800241947 */ /* 0x000fea0003800000 */
[----:B------:R-:W-:-:S13]  /*5e20*/  ISETP.GT.U32.AND P0, PT, R11, 0x7ffffffe, PT ;  /* 0x7ffffffe0b00780c */ /* 0x000fda0003f04070 */
[----:B------:R-:W-:Y:S05]  /*5e30*/  @P0 BRA `(.L_x_742) ;  /* 0x0000001c00fc0947 */ /* 0x000fea0003800000 */
[----:B------:R-:W0:Y:S01]  /*5e40*/  LDCU UR5, c[0x0][0x380] ;  /* 0x00007000ff0577ac */ /* 0x000e220008000800 */
[----:B------:R-:W1:Y:S01]  /*5e50*/  LDCU UR4, c[0x3][URZ] ;  /* 0x00c00000ff0477ac */ /* 0x000e620008000800 */
[----:B0-----:R-:W-:Y:S02]  /*5e60*/  UISETP.NE.AND UP0, UPT, UR5, 0x2, UPT ;  /* 0x000000020500788c */ /* 0x001fe4000bf05270 */
[----:B-1----:R-:W-:-:S07]  /*5e70*/  UIADD3 UR8, UPT, UPT, UR4, 0x2, URZ ;  /* 0x0000000204087890 */ /* 0x002fce000fffe0ff */
[----:B------:R-:W-:Y:S05]  /*5e80*/  BRA.U UP0, `(.L_x_743) ;  /* 0x0000001100307547 */ /* 0x000fea000b800000 */
[----:B------:R-:W-:Y:S01]  /*5e90*/  ISETP.GE.U32.AND P0, PT, R11, 0x3, PT ;  /* 0x000000030b00780c */ /* 0x000fe20003f06070 */
[----:B------:R-:W-:Y:S01]  /*5ea0*/  IMAD.MOV.U32 R4, RZ, RZ, RZ ;  /* 0x000000ffff047224 */ /* 0x000fe200078e00ff */
[----:B------:R-:W-:-:S11]  /*5eb0*/  LOP3.LUT R0, R8, 0x3, RZ, 0xc0, !PT ;  /* 0x0000000308007812 */ /* 0x000fd600078ec0ff */
[----:B------:R-:W-:Y:S05]  /*5ec0*/  @!P0 BRA `(.L_x_744) ;  /* 0x0000000c00d08947 */ /* 0x000fea0003800000 */
[----:B------:R-:W-:Y:S01]  /*5ed0*/  LOP3.LUT R4, R8, 0xfffffffc, RZ, 0xc0, !PT ;  /* 0xfffffffc08047812 */ /* 0x000fe200078ec0ff */
[----:B------:R-:W0:Y:S01]  /*5ee0*/  LDC.64 R2, c[0x0][0x398] ;  /* 0x0000e600ff027b82 */ /* 0x000e220000000a00 */
[----:B------:R-:W1:Y:S01]  /*5ef0*/  LDCU UR5, c[0x3][URZ] ;  /* 0x00c00000ff0577ac */ /* 0x000e620008000800 */
[----:B------:R-:W-:Y:S02]  /*5f00*/  HFMA2 R6, -RZ, RZ, 0, 0 ;  /* 0x00000000ff067431 */ /* 0x000fe400000001ff */
[----:B------:R-:W-:-:S05]  /*5f10*/  IMAD.MOV R5, RZ, RZ, -R4 ;  /* 0x000000ffff057224 */ /* 0x000fca00078e0a04 */
[----:B------:R-:W-:-:S13]  /*5f20*/  ISETP.GE.AND P0, PT, R5, RZ, PT ;  /* 0x000000ff0500720c */ /* 0x000fda0003f06270 */
[----:B-1----:R-:W-:Y:S05]  /*5f30*/  @P0 BRA `(.L_x_745) ;  /* 0x0000000c002c0947 */ /* 0x002fea0003800000 */
[----:B------:R-:W-:Y:S01]  /*5f40*/  IMAD.MOV R8, RZ, RZ, -R5 ;  /* 0x000000ffff087224 */ /* 0x000fe200078e0a05 */
[----:B------:R-:W-:-:S04]  /*5f50*/  PLOP3.LUT P0, PT, PT, PT, PT, 0x80, 0x8 ;  /* 0x000000000008781c */ /* 0x000fc80003f0f070 */
[----:B------:R-:W-:-:S13]  /*5f60*/  ISETP.GT.AND P1, PT, R8, 0xc, PT ;  /* 0x0000000c0800780c */ /* 0x000fda0003f24270 */
[----:B------:R-:W-:Y:S05]  /*5f70*/  @!P1 BRA `(.L_x_746) ;  /* 0x0000000800009947 */ /* 0x000fea0003800000 */
[----:B------:R-:W1:Y:S01]  /*5f80*/  LDC.64 R10, c[0x0][0x398] ;  /* 0x0000e600ff0a7b82 */ /* 0x000e620000000a00 */
[----:B------:R-:W-:Y:S01]  /*5f90*/  PLOP3.LUT P0, PT, PT, PT, PT, 0x8, 0x80 ;  /* 0x000000000080781c */ /* 0x000fe20003f0e170 */
[----:B------:R-:W3:Y:S01]  /*5fa0*/  LDCU UR4, c[0x3][URZ] ;  /* 0x00c00000ff0477ac */ /* 0x000ee20008000800 */
[----:B------:R-:W-:-:S11]  /*5fb0*/  NOP ;  /* 0x0000000000007918 */ /* 0x000fd60000000000 */
.L_x_747:
[----:B--2-4-:R-:W-:-:S04]  /*5fc0*/  IMAD.IADD R15, R9, 0x1, R6 ;  /* 0x00000001090f7824 */ /* 0x014fc800078e0206 */
[C---:B------:R-:W-:Y:S01]  /*5fd0*/  VIADD R19, R15.reuse, UR8 ;  /* 0x000000080f137c36 */ /* 0x040fe20008000000 */
[----:B---3--:R-:W-:-:S03]  /*5fe0*/  ISETP.GT.AND P1, PT, R15, UR4, PT ;  /* 0x000000040f007c0c */ /* 0x008fc6000bf24270 */
[----:B-1----:R-:W-:Y:S01]  /*5ff0*/  IMAD.WIDE R18, R19, 0x4, R10 ;  /* 0x0000000413127825 */ /* 0x002fe200078e020a */
        /* <DEDUP_REMOVED lines=9> */
[----:B------:R-:W-:Y:S01]  /*6090*/  IADD3 R27, PT, PT, R15, 0x2, RZ ;  /* 0x000000020f1b7810 */ /* 0x000fe20007ffe0ff */
[----:B------:R-:W-:-:S03]  /*60a0*/  @!P2 IMAD.WIDE.U32 R20, R21, 0x4, R10 ;  /* 0x000000041514a825 */ /* 0x000fc600078e000a */
[----:B------:R-:W-:-:S04]  /*60b0*/  ISETP.GT.AND P1, PT, R27, UR4, PT ;  /* 0x000000041b007c0c */ /* 0x000fc8000bf24270 */
[----:B------:R-:W-:Y:S01]  /*60c0*/  ISETP.LT.OR P1, PT, R27, 0x1, P1 ;  /* 0x000000011b00780c */ /* 0x000fe20000f21670 */
[----:B------:R-:W-:Y:S02]  /*60d0*/  VIADD R29, R15, 0x3 ;  /* 0x000000030f1d7836 */ /* 0x000fe40000000000 */
[----:B--2---:R-:W-:-:S05]  /*60e0*/  @!P2 FADD R25, -R8, -RZ ;  /* 0x800000ff0819a221 */ /* 0x004fca0000000100 */
[----:B------:R2:W-:Y:S05]  /*60f0*/  @!P2 STG.E desc[UR10][R20.64], R25 ;  /* 0x000000191400a986 */ /* 0x0005ea000c10190a */
[----:B------:R-:W3:Y:S01]  /*6100*/  @!P1 LDG.E R8, desc[UR10][R18.64+0x8] ;  /* 0x0000080a12089981 */ /* 0x000ee2000c1e1900 */
[----:B------:R-:W-:Y:S01]  /*6110*/  ISETP.GT.AND P2, PT, R29, UR4, PT ;  /* 0x000000041d007c0c */ /* 0x000fe2000bf44270 */
[----:B-1----:R-:W-:-:S03]  /*6120*/  @!P1 IMAD.WIDE.U32 R22, R27, 0x4, R10 ;  /* 0x000000041b169825 */ /* 0x002fc600078e000a */
[----:B------:R-:W-:Y:S02]  /*6130*/  ISETP.LT.OR P2, PT, R29, 0x1, P2 ;  /* 0x000000011d00780c */ /* 0x000fe40001741670 */
[----:B------:R-:W-:Y:S01]  /*6140*/  IADD3 R31, PT, PT, R9, 0x4, R6 ;  /* 0x00000004091f7810 */ /* 0x000fe20007ffe006 */
[----:B---3--:R-:W-:-:S05]  /*6150*/  @!P1 FADD R27, -R8, -RZ ;  /* 0x800000ff081b9221 */ /* 0x008fca0000000100 */
[----:B------:R1:W-:Y:S05]  /*6160*/  @!P1 STG.E desc[UR10][R22.64], R27 ;  /* 0x0000001b16009986 */ /* 0x0003ea000c10190a */
[----:B------:R-:W3:Y:S01]  /*6170*/  @!P2 LDG.E R8, desc[UR10][R18.64+0xc] ;  /* 0x00000c0a1208a981 */ /* 0x000ee2000c1e1900 */
[C---:B------:R-:W-:Y:S01]  /*6180*/  ISETP.GT.AND P1, PT, R31.reuse, UR4, PT ;  /* 0x000000041f007c0c */ /* 0x040fe2000bf24270 */
[----:B------:R-:W-:Y:S02]  /*6190*/  VIADD R17, R31, UR8 ;  /* 0x000000081f117c36 */ /* 0x000fe40008000000 */
[----:B--2---:R-:W-:Y:S01]  /*61a0*/  @!P2 IMAD.WIDE.U32 R20, R29, 0x4, R10 ;  /* 0x000000041d14a825 */ /* 0x004fe200078e000a */
[----:B------:R-:W-:-:S03]  /*61b0*/  ISETP.LT.OR P1, PT, R31, 0x1, P1 ;  /* 0x000000011f00780c */ /* 0x000fc60000f21670 */
[----:B------:R-:W-:-:S04]  /*61c0*/  IMAD.WIDE R16, R17, 0x4, R10 ;  /* 0x0000000411107825 */ /* 0x000fc800078e020a */
[----:B---3--:R-:W-:-:S05]  /*61d0*/  @!P2 FADD R25, -R8, -RZ ;  /* 0x800000ff0819a221 */ /* 0x008fca0000000100 */
[----:B------:R2:W-:Y:S04]  /*61e0*/  @!P2 STG.E desc[UR10][R20.64], R25 ;  /* 0x000000191400a986 */ /* 0x0005e8000c10190a */
[----:B------:R-:W3:Y:S01]  /*61f0*/  @!P1 LDG.E R8, desc[UR10][R16.64] ;  /* 0x0000000a10089981 */ /* 0x000ee2000c1e1900 */
[----:B-1----:R-:W-:Y:S02]  /*6200*/  VIADD R27, R15, 0x5 ;  /* 0x000000050f1b7836 */ /* 0x002fe40000000000 */
[----:B------:R-:W-:-:S03]  /*6210*/  @!P1 IMAD.WIDE.U32 R18, R31, 0x4, R10 ;  /* 0x000000041f129825 */ /* 0x000fc600078e000a */
[----:B------:R-:W-:-:S04]  /*6220*/  ISETP.GT.AND P2, PT, R27, UR4, PT ;  /* 0x000000041b007c0c */ /* 0x000fc8000bf44270 */
[----:B------:R-:W-:Y:S01]  /*6230*/  ISETP.GT.U32.OR P2, PT, R31, 0x7ffffffe, P2 ;  /* 0x7ffffffe1f00780c */ /* 0x000fe20001744470 */
[----:B---3--:R-:W-:-:S05]  /*6240*/  @!P1 FADD R23, -R8, -RZ ;  /* 0x800000ff08179221 */ /* 0x008fca0000000100 */
[----:B------:R1:W-:Y:S07]  /*6250*/  @!P1 STG.E desc[UR10][R18.64], R23 ;  /* 0x0000001712009986 */ /* 0x0003ee000c10190a */
[----:B------:R-:W3:Y:S01]  /*6260*/  @!P2 LDG.E R8, desc[UR10][R16.64+0x4] ;  /* 0x0000040a1008a981 */ /* 0x000ee2000c1e1900 */
[----:B------:R-:W-:Y:S02]  /*6270*/  VIADD R29, R15, 0x6 ;  /* 0x000000060f1d7836 */ /* 0x000fe40000000000 */
[----:B--2---:R-:W-:-:S03]  /*6280*/  @!P2 IMAD.WIDE.U32 R20, R27, 0x4, R10 ;  /* 0x000000041b14a825 */ /* 0x004fc600078e000a */
[----:B------:R-:W-:-:S04]  /*6290*/  ISETP.GT.AND P1, PT, R29, UR4, PT ;  /* 0x000000041d007c0c */ /* 0x000fc8000bf24270 */
[----:B------:R-:W-:Y:S01]  /*62a0*/  ISETP.LT.OR P1, PT, R29, 0x1, P1 ;  /* 0x000000011d00780c */ /* 0x000fe20000f21670 */
[----:B---3--:R-:W-:-:S05]  /*62b0*/  @!P2 FADD R25, -R8, -RZ ;  /* 0x800000ff0819a221 */ /* 0x008fca0000000100 */
[----:B------:R2:W-:Y:S07]  /*62c0*/  @!P2 STG.E desc[UR10][R20.64], R25 ;  /* 0x000000191400a986 */ /* 0x0005ee000c10190a */
[----:B------:R-:W3:Y:S01]  /*62d0*/  @!P1 LDG.E R8, desc[UR10][R16.64+0x8] ;  /* 0x0000080a10089981 */ /* 0x000ee2000c1e1900 */
[----:B------:R-:W-:Y:S01]  /*62e0*/  IADD3 R31, PT, PT, R15, 0x7, RZ ;  /* 0x000000070f1f7810 */ /* 0x000fe20007ffe0ff */
[----:B-1----:R-:W-:-:S03]  /*62f0*/  @!P1 IMAD.WIDE.U32 R22, R29, 0x4, R10 ;  /* 0x000000041d169825 */ /* 0x002fc600078e000a */
[----:B------:R-:W-:-:S04]  /*6300*/  ISETP.GT.AND P2, PT, R31, UR4, PT ;  /* 0x000000041f007c0c */ /* 0x000fc8000bf44270 */
[----:B------:R-:W-:Y:S01]  /*6310*/  ISETP.LT.OR P2, PT, R31, 0x1, P2 ;  /* 0x000000011f00780c */ /* 0x000fe20001741670 */
[----:B---3--:R-:W-:-:S05]  /*6320*/  @!P1 FADD R27, -R8, -RZ ;  /* 0x800000ff081b9221 */ /* 0x008fca0000000100 */
[----:B------:R1:W-:Y:S07]  /*6330*/  @!P1 STG.E desc[UR10][R22.64], R27 ;  /* 0x0000001b16009986 */ /* 0x0003ee000c10190a */
[----:B------:R-:W3:Y:S01]  /*6340*/  @!P2 LDG.E R8, desc[UR10][R16.64+0xc] ;  /* 0x00000c0a1008a981 */ /* 0x000ee2000c1e1900 */
[----:B------:R-:W-:Y:S01]  /*6350*/  IADD3 R29, PT, PT, R9, 0x8, R6 ;  /* 0x00000008091d7810 */ /* 0x000fe20007ffe006 */
[----:B--2---:R-:W-:-:S03]  /*6360*/  @!P2 IMAD.WIDE.U32 R20, R31, 0x4, R10 ;  /* 0x000000041f14a825 */ /* 0x004fc600078e000a */
[C---:B------:R-:W-:Y:S01]  /*6370*/  ISETP.GT.AND P1, PT, R29.reuse, UR4, PT ;  /* 0x000000041d007c0c */ /* 0x040fe2000bf24270 */
[----:B------:R-:W-:-:S03]  /*6380*/  VIADD R19, R29, UR8 ;  /* 0x000000081d137c36 */ /* 0x000fc60008000000 */
[----:B------:R-:W-:Y:S01]  /*6390*/  ISETP.LT.OR P1, PT, R29, 0x1, P1 ;  /* 0x000000011d00780c */ /* 0x000fe20000f21670 */
        /* <DEDUP_REMOVED lines=27> */
[C---:B------:R-:W-:Y:S02]  /*6550*/  ISETP.GT.AND P1, PT, R29.reuse, UR4, PT ;  /* 0x000000041d007c0c */ /* 0x040fe4000bf24270 */
[C---:B------:R-:W-:Y:S02]  /*6560*/  IADD3 R17, PT, PT, R29.reuse, UR8, RZ ;  /* 0x000000081d117c10 */ /* 0x040fe4000fffe0ff */
        /* <DEDUP_REMOVED lines=18> */
[----:B------:R-:W1:Y:S01]  /*6690*/  @!P1 LDG.E R8, desc[UR10][R16.64+0x8] ;  /* 0x0000080a10089981 */ /* 0x000e62000c1e1900 */
[----:B------:R-:W-:Y:S02]  /*66a0*/  VIADD R27, R15, 0xf ;  /* 0x0000000f0f1b7836 */ /* 0x000fe40000000000 */
[----:B------:R-:W-:-:S03]  /*66b0*/  @!P1 IMAD.WIDE.U32 R14, R29, 0x4, R10 ;  /* 0x000000041d0e9825 */ /* 0x000fc600078e000a */
[----:B------:R-:W-:-:S04]  /*66c0*/  ISETP.GT.AND P2, PT, R27, UR4, PT ;  /* 0x000000041b007c0c */ /* 0x000fc8000bf44270 */
[----:B------:R-:W-:Y:S01]  /*66d0*/  ISETP.LT.OR P2, PT, R27, 0x1, P2 ;  /* 0x000000011b00780c */ /* 0x000fe20001741670 */
[----:B-1----:R-:W-:-:S05]  /*66e0*/  @!P1 FADD R23, -R8, -RZ ;  /* 0x800000ff08179221 */ /* 0x002fca0000000100 */
[----:B------:R4:W-:Y:S07]  /*66f0*/  @!P1 STG.E desc[UR10][R14.64], R23 ;  /* 0x000000170e009986 */ /* 0x0009ee000c10190a */
[----:B------:R-:W2:Y:S01]  /*6700*/  @!P2 LDG.E R8, desc[UR10][R16.64+0xc] ;  /* 0x00000c0a1008a981 */ /* 0x000ea2000c1e1900 */
[----:B------:R-:W-:Y:S01]  /*6710*/  @!P2 IMAD.WIDE.U32 R18, R27, 0x4, R10 ;  /* 0x000000041b12a825 */ /* 0x000fe200078e000a */
[----:B------:R-:W-:-:S03]  /*6720*/  IADD3 R6, PT, PT, R6, 0x10, RZ ;  /* 0x0000001006067810 */ /* 0x000fc60007ffe0ff */
[----:B------:R-:W-:-:S05]  /*6730*/  VIADD R5, R5, 0x10 ;  /* 0x0000001005057836 */ /* 0x000fca0000000000 */
[----:B------:R-:W-:Y:S01]  /*6740*/  ISETP.GE.AND P1, PT, R5, -0xc, PT ;  /* 0xfffffff40500780c */ /* 0x000fe20003f26270 */
[----:B--2---:R-:W-:-:S05]  /*6750*/  @!P2 FADD R27, -R8, -RZ ;  /* 0x800000ff081ba221 */ /* 0x004fca0000000100 */
[----:B------:R4:W-:Y:S07]  /*6760*/  @!P2 STG.E desc[UR10][R18.64], R27 ;  /* 0x0000001b1200a986 */ /* 0x0009ee000c10190a */
[----:B------:R-:W-:Y:S05]  /*6770*/  @!P1 BRA `(.L_x_747) ;  /* 0xfffffff800109947 */ /* 0x000fea000383ffff */
.L_x_746:
[----:B------:R-:W-:-:S05]  /*6780*/  IMAD.MOV R8, RZ, RZ, -R5 ;  /* 0x000000ffff087224 */ /* 0x000fca00078e0a05 */
[----:B------:R-:W-:-:S13]  /*6790*/  ISETP.GT.AND P1, PT, R8, 0x4, PT ;  /* 0x000000040800780c */ /* 0x000fda0003f24270 */
[----:B------:R-:W-:Y:S05]  /*67a0*/  @!P1 BRA `(.L_x_748) ;  /* 0x0000000400089947 */ /* 0x000fea0003800000 */
[----:B------:R-:W1:Y:S01]  /*67b0*/  LDC.64 R10, c[0x0][0x398] ;  /* 0x0000e600ff0a7b82 */ /* 0x000e620000000a00 */
[----:B----4-:R-:W-:-:S04]  /*67c0*/  IMAD.IADD R25, R9, 0x1, R6 ;  /* 0x0000000109197824 */ /* 0x010fc800078e0206 */
[C---:B--2---:R-:W-:Y:S01]  /*67d0*/  VIADD R15, R25.reuse, UR8 ;  /* 0x00000008190f7c36 */ /* 0x044fe20008000000 */
[----:B------:R-:W-:-:S04]  /*67e0*/  ISETP.GT.AND P0, PT, R25, UR4, PT ;  /* 0x0000000419007c0c */ /* 0x000fc8000bf04270 */
[----:B------:R-:W-:Y:S01]  /*67f0*/  ISETP.LT.OR P0, PT, R25, 0x1, P0 ;  /* 0x000000011900780c */ /* 0x000fe20000701670 */
[----:B-1----:R-:W-:-:S12]  /*6800*/  IMAD.WIDE R14, R15, 0x4, R10 ;  /* 0x000000040f0e7825 */ /* 0x002fd800078e020a */
        /* <DEDUP_REMOVED lines=18> */
[----:B------:R-:W-:Y:S01]  /*6930*/  ISETP.LT.OR P1, PT, R29, 0x1, P1 ;  /* 0x000000011d00780c */ /* 0x000fe20000f21670 */
[----:B------:R-:W-:-:S04]  /*6940*/  VIADD R6, R6, 0x4 ;  /* 0x0000000406067836 */ /* 0x000fc80000000000 */
[----:B------:R-:W-:Y:S02]  /*6950*/  IMAD.IADD R27, R9, 0x1, R6 ;  /* 0x00000001091b7824 */ /* 0x000fe400078e0206 */
[----:B---3--:R-:W-:-:S05]  /*6960*/  @!P0 FADD R25, -R8, -RZ ;  /* 0x800000ff08198221 */ /* 0x008fca0000000100 */
[----:B------:R1:W-:Y:S04]  /*6970*/  @!P0 STG.E desc[UR10][R20.64], R25 ;  /* 0x0000001914008986 */ /* 0x0003e8000c10190a */
[----:B------:R-:W3:Y:S01]  /*6980*/  @!P1 LDG.E R8, desc[UR10][R14.64+0xc] ;  /* 0x00000c0a0e089981 */ /* 0x000ee2000c1e1900 */
[C---:B------:R-:W-:Y:S01]  /*6990*/  ISETP.GT.AND P0, PT, R27.reuse, UR4, PT ;  /* 0x000000041b007c0c */ /* 0x040fe2000bf04270 */
[----:B------:R-:W-:Y:S02]  /*69a0*/  VIADD R17, R27, UR8 ;  /* 0x000000081b117c36 */ /* 0x000fe40008000000 */
[----:B--2---:R-:W-:Y:S01]  /*69b0*/  @!P1 IMAD.WIDE.U32 R18, R29, 0x4, R10 ;  /* 0x000000041d129825 */ /* 0x004fe200078e000a */
[----:B------:R-:W-:-:S03]  /*69c0*/  ISETP.LT.OR P0, PT, R27, 0x1, P0 ;  /* 0x000000011b00780c */ /* 0x000fc60000701670 */
[----:B------:R-:W-:Y:S01]  /*69d0*/  IMAD.WIDE R16, R17, 0x4, R10 ;  /* 0x0000000411107825 */ /* 0x000fe200078e020a */
[----:B-1----:R-:W-:-:S03]  /*69e0*/  IADD3 R25, PT, PT, R27, 0x1, RZ ;  /* 0x000000011b197810 */ /* 0x002fc60007ffe0ff */
[----:B---3--:R-:W-:-:S05]  /*69f0*/  @!P1 FADD R23, -R8, -RZ ;  /* 0x800000ff08179221 */ /* 0x008fca0000000100 */
[----:B------:R1:W-:Y:S04]  /*6a00*/  @!P1 STG.E desc[UR10][R18.64], R23 ;  /* 0x0000001712009986 */ /* 0x0003e8000c10190a */
[----:B------:R-:W2:Y:S01]  /*6a10*/  @!P0 LDG.E R8, desc[UR10][R16.64] ;  /* 0x0000000a10088981 */ /* 0x000ea2000c1e1900 */
[----:B------:R-:W-:Y:S01]  /*6a20*/  ISETP.GT.AND P1, PT, R25, UR4, PT ;  /* 0x0000000419007c0c */ /* 0x000fe2000bf24270 */
[----:B------:R-:W-:-:S03]  /*6a30*/  @!P0 IMAD.WIDE.U32 R14, R27, 0x4, R10 ;  /* 0x000000041b0e8825 */ /* 0x000fc600078e000a */
[C---:B------:R-:W-:Y:S01]  /*6a40*/  ISETP.GT.U32.OR P1, PT, R27.reuse, 0x7ffffffe, P1 ;  /* 0x7ffffffe1b00780c */ /* 0x040fe20000f24470 */
[----:B------:R-:W-:Y:S02]  /*6a50*/  VIADD R29, R27, 0x2 ;  /* 0x000000021b1d7836 */ /* 0x000fe40000000000 */
[----:B--2---:R-:W-:-:S05]  /*6a60*/  @!P0 FADD R21, -R8, -RZ ;  /* 0x800000ff08158221 */ /* 0x004fca0000000100 */
        /* <DEDUP_REMOVED lines=10> */
[----:B--2---:R-:W-:-:S03]  /*6b10*/  @!P0 IMAD.WIDE.U32 R14, R29, 0x4, R10 ;  /* 0x000000041d0e8825 */ /* 0x004fc600078e000a */
[----:B------:R-:W-:Y:S01]  /*6b20*/  ISETP.LT.OR P1, PT, R27, 0x1, P1 ;  /* 0x000000011b00780c */ /* 0x000fe20000f21670 */
[----:B---3--:R-:W-:-:S05]  /*6b30*/  @!P0 FADD R21, -R8, -RZ ;  /* 0x800000ff08158221 */ /* 0x008fca0000000100 */
[----:B------:R1:W-:Y:S07]  /*6b40*/  @!P0 STG.E desc[UR10][R14.64], R21 ;  /* 0x000000150e008986 */ /* 0x0003ee000c10190a */
[----:B------:R-:W2:Y:S01]  /*6b50*/  @!P1 LDG.E R8, desc[UR10][R16.64+0xc] ;  /* 0x00000c0a10089981 */ /* 0x000ea2000c1e1900 */
[----:B------:R-:W-:Y:S01]  /*6b60*/  @!P1 IMAD.WIDE.U32 R10, R27, 0x4, R10 ;  /* 0x000000041b0a9825 */ /* 0x000fe200078e000a */
[----:B------:R-:W-:Y:S02]  /*6b70*/  PLOP3.LUT P0, PT, PT, PT, PT, 0x8, 0x80 ;  /* 0x000000000080781c */ /* 0x000fe40003f0e170 */
[----:B------:R-:W-:Y:S01]  /*6b80*/  IADD3 R6, PT, PT, R6, 0x4, RZ ;  /* 0x0000000406067810 */ /* 0x000fe20007ffe0ff */
[----:B------:R-:W-:-:S04]  /*6b90*/  VIADD R5, R5, 0x4 ;  /* 0x0000000405057836 */ /* 0x000fc80000000000 */
[----:B------:R-:W-:Y:S02]  /*6ba0*/  VIADD R5, R5, 0x4 ;  /* 0x0000000405057836 */ /* 0x000fe40000000000 */
[----:B--2---:R-:W-:-:S05]  /*6bb0*/  @!P1 FADD R25, -R8, -RZ ;  /* 0x800000ff08199221 */ /* 0x004fca0000000100 */
[----:B------:R1:W-:Y:S02]  /*6bc0*/  @!P1 STG.E desc[UR10][R10.64], R25 ;  /* 0x000000190a009986 */ /* 0x0003e4000c10190a */
.L_x_748:
[----:B------:R-:W-:-:S13]  /*6bd0*/  ISETP.NE.OR P0, PT, R5, RZ, P0 ;  /* 0x000000ff0500720c */ /* 0x000fda0000705670 */
[----:B------:R-:W-:Y:S05]  /*6be0*/  @!P0 BRA `(.L_x_744) ;  /* 0x0000000000888947 */ /* 0x000fea0003800000 */
.L_x_745:
[----:B-1-34-:R-:W-:-:S04]  /*6bf0*/  IMAD.IADD R23, R9, 0x1, R6 ;  /* 0x0000000109177824 */ /* 0x01afc800078e0206 */
[C---:B------:R-:W-:Y:S01]  /*6c00*/  VIADD R11, R23.reuse, UR8 ;  /* 0x00000008170b7c36 */ /* 0x040fe20008000000 */
[----:B------:R-:W-:-:S03]  /*6c10*/  ISETP.GT.AND P0, PT, R23, UR5, PT ;  /* 0x0000000517007c0c */ /* 0x000fc6000bf04270 */
[----:B0-----:R-:W-:Y:S01]  /*6c20*/  IMAD.WIDE R10, R11, 0x4, R2 ;  /* 0x000000040b0a7825 */ /* 0x001fe200078e0202 */
[----:B------:R-:W-:-:S13]  /*6c30*/  ISETP.LT.OR P0, PT, R23, 0x1, P0 ;  /* 0x000000011700780c */ /* 0x000fda0000701670 */
[----:B------:R-:W3:Y:S01]  /*6c40*/  @!P0 LDG.E R8, desc[UR10][R10.64] ;  /* 0x0000000a0a088981 */ /* 0x000ee2000c1e1900 */
[C---:B------:R-:W-:Y:S02]  /*6c50*/  VIADD R17, R23.reuse, 0x1 ;  /* 0x0000000117117836 */ /* 0x040fe40000000000 */
[----:B--2---:R-:W-:-:S03]  /*6c60*/  @!P0 IMAD.WIDE.U32 R14, R23, 0x4, R2 ;  /* 0x00000004170e8825 */ /* 0x004fc600078e0002 */
[----:B------:R-:W-:-:S04]  /*6c70*/  ISETP.GT.AND P1, PT, R17, UR5, PT ;  /* 0x0000000511007c0c */ /* 0x000fc8000bf24270 */
[----:B------:R-:W-:Y:S01]  /*6c80*/  ISETP.GT.U32.OR P1, PT, R23, 0x7ffffffe, P1 ;  /* 0x7ffffffe1700780c */ /* 0x000fe20000f24470 */
[----:B---3--:R-:W-:-:S05]  /*6c90*/  @!P0 FADD R19, -R8, -RZ ;  /* 0x800000ff08138221 */ /* 0x008fca0000000100 */
        /* <DEDUP_REMOVED lines=23> */
.L_x_744:
[----:B------:R-:W-:-:S13]  /*6e10*/  ISETP.NE.AND P0, PT, R0, RZ, PT ;  /* 0x000000ff0000720c */ /* 0x000fda0003f05270 */
[----:B------:R-:W-:Y:S05]  /*6e20*/  @!P0 BRA `(.L_x_742) ;  /* 0x0000001000008947 */ /* 0x000fea0003800000 */
[----:B------:R-:W-:Y:S01]  /*6e30*/  IMAD.MOV R0, RZ, RZ, -R0 ;  /* 0x000000ffff007224 */ /* 0x000fe200078e0a00 */
[----:B------:R-:W0:Y:S01]  /*6e40*/  LDCU UR4, c[0x3][URZ] ;  /* 0x00c00000ff0477ac */ /* 0x000e220008000800 */
[----:B------:R-:W-:-:S05]  /*6e50*/  NOP ;  /* 0x0000000000007918 */ /* 0x000fca0000000000 */
.L_x_749:
[----:B------:R-:W-:-:S05]  /*6e60*/  IMAD.IADD R5, R9, 0x1, R4 ;  /* 0x0000000109057824 */ /* 0x000fca00078e0204 */
[----:B0-----:R-:W-:-:S04]  /*6e70*/  ISETP.GT.AND P0, PT, R5, UR4, PT ;  /* 0x0000000405007c0c */ /* 0x001fc8000bf04270 */
[----:B------:R-:W-:-:S13]  /*6e80*/  ISETP.LT.OR P0, PT, R5, 0x1, P0 ;  /* 0x000000010500780c */ /* 0x000fda0000701670 */
[----:B-1----:R-:W0:Y:S01]  /*6e90*/  @!P0 LDC.64 R10, c[0x0][0x398] ;  /* 0x0000e600ff0a8b82 */ /* 0x002e220000000a00 */
[----:B------:R-:W-:-:S05]  /*6ea0*/  @!P0 IADD3 R3, PT, PT, R5, UR8, RZ ;  /* 0x0000000805038c10 */ /* 0x000fca000fffe0ff */
[----:B0-----:R-:W-:-:S06]  /*6eb0*/  @!P0 IMAD.WIDE R2, R3, 0x4, R10 ;  /* 0x0000000403028825 */ /* 0x001fcc00078e020a */
[----:B------:R-:W5:Y:S01]  /*6ec0*/  @!P0 LDG.E R2, desc[UR10][R2.64] ;  /* 0x0000000a02028981 */ /* 0x000f62000c1e1900 */
[----:B------:R-:W-:-:S04]  /*6ed0*/  @!P0 IMAD.WIDE.U32 R10, R5, 0x4, R10 ;  /* 0x00000004050a8825 */ /* 0x000fc800078e000a */
[----:B------:R-:W-:Y:S02]  /*6ee0*/  VIADD R0, R0, 0x1 ;  /* 0x0000000100007836 */ /* 0x000fe40000000000 */
[----:B-----5:R-:W-:-:S05]  /*6ef0*/  @!P0 FADD R5, -R2, -RZ ;  /* 0x800000ff02058221 */ /* 0x020fca0000000100 */
[----:B------:R0:W-:Y:S01]  /*6f00*/  @!P0 STG.E desc[UR10][R10.64], R5 ;  /* 0x000000050a008986 */ /* 0x0001e2000c10190a */
[----:B------:R-:W-:-:S13]  /*6f10*/  ISETP.NE.AND P0, PT, R0, RZ, PT ;  /* 0x000000ff0000720c */ /* 0x000fda0003f05270 */
[----:B0-----:R-:W-:Y:S05]  /*6f20*/  @!P0 BRA `(.L_x_742) ;  /* 0x0000000c00c08947 */ /* 0x001fea0003800000 */
[----:B------:R-:W-:Y:S01]  /*6f30*/  VIADD R4, R4, 0x1 ;  /* 0x0000000104047836 */ /* 0x000fe20000000000 */
[----:B------:R-:W-:Y:S06]  /*6f40*/  BRA `(.L_x_749) ;  /* 0xfffffffc00c47947 */ /* 0x000fec000383ffff */
.L_x_743:
        /* <DEDUP_REMOVED lines=19> */
.L_x_753:
        /* <DEDUP_REMOVED lines=12> */
[----:B------:R-:W2:Y:S01]  /*7140*/  @!P2 LDG.E R25, desc[UR10][R18.64+0x4] ;  /* 0x0000040a1219a981 */ /* 0x000ea2000c1e1900 */
[----:B------:R-:W-:Y:S01]  /*7150*/  ISETP.GT.AND P1, PT, R29, UR4, PT ;  /* 0x000000041d007c0c */ /* 0x000fe2000bf24270 */
[----:B------:R-:W-:-:S03]  /*7160*/  @!P2 IMAD.WIDE.U32 R20, R21, 0x4, R10 ;  /* 0x000000041514a825 */ /* 0x000fc600078e000a */
[----:B------:R-:W-:Y:S01]  /*7170*/  ISETP.LT.OR P1, PT, R29, 0x1, P1 ;  /* 0x000000011d00780c */ /* 0x000fe20000f21670 */
[----:B------:R-:W-:Y:S01]  /*7180*/  VIADD R31, R15, 0x3 ;  /* 0x000000030f1f7836 */ /* 0x000fe20000000000 */
[----:B--2---:R2:W-:Y:S11]  /*7190*/  @!P2 STG.E desc[UR10][R20.64], R25 ;  /* 0x000000191400a986 */ /* 0x0045f6000c10190a */
[----:B------:R-:W3:Y:S01]  /*71a0*/  @!P1 LDG.E R27, desc[UR10][R18.64+0x8] ;  /* 0x0000080a121b9981 */ /* 0x000ee2000c1e1900 */
[----:B------:R-:W-:Y:S01]  /*71b0*/  ISETP.GT.AND P2, PT, R31, UR4, PT ;  /* 0x000000041f007c0c */ /* 0x000fe2000bf44270 */
[----:B-1----:R-:W-:-:S03]  /*71c0*/  @!P1 IMAD.WIDE.U32 R22, R29, 0x4, R10 ;  /* 0x000000041d169825 */ /* 0x002fc600078e000a */
[----:B------:R-:W-:Y:S02]  /*71d0*/  ISETP.LT.OR P2, PT, R31, 0x1, P2 ;  /* 0x000000011f00780c */ /* 0x000fe40001741670 */
[----:B------:R-:W-:Y:S01]  /*71e0*/  IADD3 R33, PT, PT, R9, 0x4, R6 ;  /* 0x0000000409217810 */ /* 0x000fe20007ffe006 */
[----:B---3--:R1:W-:Y:S10]  /*71f0*/  @!P1 STG.E desc[UR10][R22.64], R27 ;  /* 0x0000001b16009986 */ /* 0x0083f4000c10190a */
[----:B------:R-:W3:Y:S01]  /*7200*/  @!P2 LDG.E R29, desc[UR10][R18.64+0xc] ;  /* 0x00000c0a121da981 */ /* 0x000ee2000c1e1900 */
[C---:B------:R-:W-:Y:S01]  /*7210*/  ISETP.GT.AND P1, PT, R33.reuse, UR4, PT ;  /* 0x0000000421007c0c */ /* 0x040fe2000bf24270 */
[----:B------:R-:W-:-:S02]  /*7220*/  VIADD R17, R33, UR8 ;  /* 0x0000000821117c36 */ /* 0x000fc40008000000 */
[----:B--2---:R-:W-:Y:S01]  /*7230*/  @!P2 IMAD.WIDE.U32 R20, R31, 0x4, R10 ;  /* 0x000000041f14a825 */ /* 0x004fe200078e000a */
        /* <DEDUP_REMOVED lines=8> */
[----:B-1----:R-:W-:Y:S01]  /*72c0*/  VIADD R23, R15, 0x6 ;  /* 0x000000060f177836 */ /* 0x002fe20000000000 */
[----:B---3--:R1:W-:Y:S11]  /*72d0*/  @!P1 STG.E desc[UR10][R18.64], R25 ;  /* 0x0000001912009986 */ /* 0x0083f6000c10190a */
[----:B------:R-:W3:Y:S01]  /*72e0*/  @!P2 LDG.E R27, desc[UR10][R16.64+0x4] ;  /* 0x0000040a101ba981 */ /* 0x000ee2000c1e1900 */
[----:B------:R-:W-:Y:S01]  /*72f0*/  ISETP.GT.AND P1, PT, R23, UR4, PT ;  /* 0x0000000417007c0c */ /* 0x000fe2000bf24270 */
[----:B--2---:R-:W-:-:S03]  /*7300*/  @!P2 IMAD.WIDE.U32 R20, R31, 0x4, R10 ;  /* 0x000000041f14a825 */ /* 0x004fc600078e000a */
        /* <DEDUP_REMOVED lines=12> */
[----:B--2---:R-:W-:Y:S01]  /*73d0*/  @!P2 IMAD.WIDE.U32 R20, R31, 0x4, R10 ;  /* 0x000000041f14a825 */ /* 0x004fe200078e000a */
[----:B------:R-:W-:-:S03]  /*73e0*/  ISETP.LT.OR P1, PT, R33, 0x1, P1 ;  /* 0x000000012100780c */ /* 0x000fc60000f21670 */
[----:B------:R-:W-:-:S04]  /*73f0*/  IMAD.WIDE R18, R19, 0x4, R10 ;  /* 0x0000000413127825 */ /* 0x000fc800078e020a */
[----:B------:R-:W-:Y:S01]  /*7400*/  VIADD R31, R15, 0x9 ;  /* 0x000000090f1f7836 */ /* 0x000fe20000000000 */
[----:B----4-:R1:W-:Y:S05]  /*7410*/  @!P2 STG.E desc[UR10][R20.64], R25 ;  /* 0x000000191400a986 */ /* 0x0103ea000c10190a */
[----:B------:R-:W2:Y:S01]  /*7420*/  @!P1 LDG.E R27, desc[UR10][R18.64] ;  /* 0x0000000a121b9981 */ /* 0x000ea2000c1e1900 */
[----:B------:R-:W-:Y:S01]  /*7430*/  ISETP.GT.AND P2, PT, R31, UR4, PT ;  /* 0x000000041f007c0c */ /* 0x000fe2000bf44270 */
[----:B------:R-:W-:-:S03]  /*7440*/  @!P1 IMAD.WIDE.U32 R16, R33, 0x4, R10 ;  /* 0x0000000421109825 */ /* 0x000fc600078e000a */
[----:B------:R-:W-:Y:S01]  /*7450*/  ISETP.GT.U32.OR P2, PT, R33, 0x7ffffffe, P2 ;  /* 0x7ffffffe2100780c */ /* 0x000fe20001744470 */
[----:B---3--:R-:W-:Y:S01]  /*7460*/  VIADD R23, R15, 0xa ;  /* 0x0000000a0f177836 */ /* 0x008fe20000000000 */
[----:B--2---:R2:W-:Y:S11]  /*7470*/  @!P1 STG.E desc[UR10][R16.64], R27 ;  /* 0x0000001b10009986 */ /* 0x0045f6000c10190a */
[----:B------:R-:W3:Y:S01]  /*7480*/  @!P2 LDG.E R29, desc[UR10][R18.64+0x4] ;  /* 0x0000040a121da981 */ /* 0x000ee2000c1e1900 */
[----:B------:R-:W-:Y:S01]  /*7490*/  ISETP.GT.AND P1, PT, R23, UR4, PT ;  /* 0x0000000417007c0c */ /* 0x000fe2000bf24270 */
[----:B-1----:R-:W-:-:S03]  /*74a0*/  @!P2 IMAD.WIDE.U32 R20, R31, 0x4, R10 ;  /* 0x000000041f14a825 */ /* 0x002fc600078e000a */
        /* <DEDUP_REMOVED lines=9> */
[----:B--2---:R-:W2:Y:S01]  /*7540*/  @!P2 LDG.E R27, desc[UR10][R18.64+0xc] ;  /* 0x00000c0a121ba981 */ /* 0x004ea2000c1e1900 */
[C---:B------:R-:W-:Y:S01]  /*7550*/  ISETP.GT.AND P1, PT, R33.reuse, UR4, PT ;  /* 0x0000000421007c0c */ /* 0x040fe2000bf24270 */
[----:B------:R-:W-:-:S02]  /*7560*/  VIADD R17, R33, UR8 ;  /* 0x0000000821117c36 */ /* 0x000fc40008000000 */
[----:B-1----:R-:W-:Y:S01]  /*7570*/  @!P2 IMAD.WIDE.U32 R20, R31, 0x4, R10 ;  /* 0x000000041f14a825 */ /* 0x002fe200078e000a */
[----:B------:R-:W-:-:S03]  /*7580*/  ISETP.LT.OR P1, PT, R33, 0x1, P1 ;  /* 0x000000012100780c */ /* 0x000fc60000f21670 */
[----:B------:R-:W-:-:S04]  /*7590*/  IMAD.WIDE R16, R17, 0x4, R10 ;  /* 0x0000000411107825 */ /* 0x000fc800078e020a */
[----:B------:R-:W-:Y:S01]  /*75a0*/  VIADD R31, R15, 0xd ;  /* 0x0000000d0f1f7836 */ /* 0x000fe20000000000 */
[----:B--2---:R1:W-:Y:S05]  /*75b0*/  @!P2 STG.E desc[UR10][R20.64], R27 ;  /* 0x0000001b1400a986 */ /* 0x0043ea000c10190a */
[----:B------:R-:W2:Y:S01]  /*75c0*/  @!P1 LDG.E R29, desc[UR10][R16.64] ;  /* 0x0000000a101d9981 */ /* 0x000ea2000c1e1900 */
[----:B------:R-:W-:Y:S01]  /*75d0*/  ISETP.GT.AND P2, PT, R31, UR4, PT ;  /* 0x000000041f007c0c */ /* 0x000fe2000bf44270 */
[----:B------:R-:W-:-:S03]  /*75e0*/  @!P1 IMAD.WIDE.U32 R18, R33, 0x4, R10 ;  /* 0x0000000421129825 */ /* 0x000fc600078e000a */
[----:B------:R-:W-:Y:S01]  /*75f0*/  ISETP.GT.U32.OR P2, PT, R33, 0x7ffffffe, P2 ;  /* 0x7ffffffe2100780c */ /* 0x000fe20001744470 */
[----:B------:R-:W-:Y:S01]  /*7600*/  VIADD R33, R15, 0xe ;  /* 0x0000000e0f217836 */ /* 0x000fe20000000000 */
[----:B--2---:R2:W-:Y:S11]  /*7610*/  @!P1 STG.E desc[UR10][R18.64], R29 ;  /* 0x0000001d12009986 */ /* 0x0045f6000c10190a */
[----:B---3--:R-:W3:Y:S01]  /*7620*/  @!P2 LDG.E R23, desc[UR10][R16.64+0x4] ;  /* 0x0000040a1017a981 */ /* 0x008ee2000c1e1900 */
        /* <DEDUP_REMOVED lines=8> */
[C---:B------:R-:W-:Y:S02]  /*76b0*/  ISETP.LT.OR P2, PT, R31.reuse, 0x1, P2 ;  /* 0x000000011f00780c */ /* 0x040fe40001741670 */
[----:B---3--:R4:W-:Y:S11]  /*76c0*/  @!P1 STG.E desc[UR10][R14.64], R25 ;  /* 0x000000190e009986 */ /* 0x0089f6000c10190a */
[----:B------:R-:W3:Y:S01]  /*76d0*/  @!P2 LDG.E R27, desc[UR10][R16.64+0xc] ;  /* 0x00000c0a101ba981 */ /* 0x000ee2000c1e1900 */
[----:B--2---:R-:W-:-:S04]  /*76e0*/  @!P2 IMAD.WIDE.U32 R18, R31, 0x4, R10 ;  /* 0x000000041f12a825 */ /* 0x004fc800078e000a */
[----:B------:R-:W-:Y:S02]  /*76f0*/  VIADD R5, R5, 0x10 ;  /* 0x0000001005057836 */ /* 0x000fe40000000000 */
[----:B------:R-:W-:-:S03]  /*7700*/  VIADD R6, R6, 0x10 ;  /* 0x0000001006067836 */ /* 0x000fc60000000000 */
[----:B------:R-:W-:Y:S01]  /*7710*/  ISETP.GE.AND P1, PT, R5, -0xc, PT ;  /* 0xfffffff40500780c */ /* 0x000fe20003f26270 */
[----:B---3--:R4:W-:-:S12]  /*7720*/  @!P2 STG.E desc[UR10][R18.64], R27 ;  /* 0x0000001b1200a986 */ /* 0x0089d8000c10190a */
[----:B------:R-:W-:Y:S05]  /*7730*/  @!P1 BRA `(.L_x_753) ;  /* 0xfffffff800509947 */ /* 0x000fea000383ffff */
.L_x_752:
[----:B------:R-:W-:-:S05]  /*7740*/  IMAD.MOV R8, RZ, RZ, -R5 ;  /* 0x000000ffff087224 */ /* 0x000fca00078e0a05 */
[----:B------:R-:W-:-:S13]  /*7750*/  ISETP.GT.AND P1, PT, R8, 0x4, PT ;  /* 0x000000040800780c */ /* 0x000fda0003f24270 */
[----:B------:R-:W-:Y:S05]  /*7760*/  @!P1 BRA `(.L_x_754) ;  /* 0x0000000000e89947 */ /* 0x000fea0003800000 */
[----:B------:R-:W1:Y:S01]  /*7770*/  LDC.64 R10, c[0x0][0x398] ;  /* 0x0000e600ff0a7b82 */ /* 0x000e620000000a00 */
[----:B----4-:R-:W-:-:S04]  /*7780*/  IADD3 R27, PT, PT, R9, R6, RZ ;  /* 0x00000006091b7210 */ /* 0x010fc80007ffe0ff */
[C---:B------:R-:W-:Y:S01]  /*7790*/  ISETP.GT.AND P0, PT, R27.reuse, UR4, PT ;  /* 0x000000041b007c0c */ /* 0x040fe2000bf04270 */
[----:B--2---:R-:W-:-:S03]  /*77a0*/  VIADD R15, R27, UR8 ;  /* 0x000000081b0f7c36 */ /* 0x004fc60008000000 */
        /* <DEDUP_REMOVED lines=17> */
[----:B-1----:R-:W-:-:S03]  /*78c0*/  @!P0 IMAD.WIDE.U32 R20, R29, 0x4, R10 ;  /* 0x000000041d148825 */ /* 0x002fc600078e000a */
[----:B------:R-:W-:Y:S01]  /*78d0*/  ISETP.LT.OR P1, PT, R31, 0x1, P1 ;  /* 0x000000011f00780c */ /* 0x000fe20000f21670 */
[----:B------:R-:W-:-:S04]  /*78e0*/  VIADD R6, R6, 0x4 ;  /* 0x0000000406067836 */ /* 0x000fc80000000000 */
[----:B------:R-:W-:Y:S01]  /*78f0*/  IMAD.IADD R29, R9, 0x1, R6 ;  /* 0x00000001091d7824 */ /* 0x000fe200078e0206 */
[----:B---3--:R1:W-:Y:S07]  /*7900*/  @!P0 STG.E desc[UR10][R20.64], R25 ;  /* 0x0000001914008986 */ /* 0x0083ee000c10190a */
[----:B------:R-:W3:Y:S01]  /*7910*/  @!P1 LDG.E R27, desc[UR10][R14.64+0xc] ;  /* 0x00000c0a0e1b9981 */ /* 0x000ee2000c1e1900 */
[C---:B------:R-:W-:Y:S01]  /*7920*/  ISETP.GT.AND P0, PT, R29.reuse, UR4, PT ;  /* 0x000000041d007c0c */ /* 0x040fe2000bf04270 */
[----:B------:R-:W-:-:S02]  /*7930*/  VIADD R17, R29, UR8 ;  /* 0x000000081d117c36 */ /* 0x000fc40008000000 */
[----:B--2---:R-:W-:Y:S01]  /*7940*/  @!P1 IMAD.WIDE.U32 R18, R31, 0x4, R10 ;  /* 0x000000041f129825 */ /* 0x004fe200078e000a */
[----:B------:R-:W-:-:S03]  /*7950*/  ISETP.LT.OR P0, PT, R29, 0x1, P0 ;  /* 0x000000011d00780c */ /* 0x000fc60000701670 */
[--C-:B------:R-:W-:Y:S01]  /*7960*/  IMAD.WIDE R16, R17, 0x4, R10.reuse ;  /* 0x0000000411107825 */ /* 0x100fe200078e020a */
[----:B-1----:R-:W-:Y:S01]  /*7970*/  IADD3 R25, PT, PT, R29, 0x1, RZ ;  /* 0x000000011d197810 */ /* 0x002fe20007ffe0ff */
[----:B---3--:R1:W-:Y:S08]  /*7980*/  @!P1 STG.E desc[UR10][R18.64], R27 ;  /* 0x0000001b12009986 */ /* 0x0083f0000c10190a */
[----:B------:R-:W2:Y:S01]  /*7990*/  @!P0 LDG.E R23, desc[UR10][R16.64] ;  /* 0x0000000a10178981 */ /* 0x000ea2000c1e1900 */
[----:B------:R-:W-:Y:S01]  /*79a0*/  ISETP.GT.AND P1, PT, R25, UR4, PT ;  /* 0x0000000419007c0c */ /* 0x000fe2000bf24270 */
[----:B------:R-:W-:-:S03]  /*79b0*/  @!P0 IMAD.WIDE.U32 R14, R29, 0x4, R10 ;  /* 0x000000041d0e8825 */ /* 0x000fc600078e000a */
[C---:B------:R-:W-:Y:S01]  /*79c0*/  ISETP.GT.U32.OR P1, PT, R29.reuse, 0x7ffffffe, P1 ;  /* 0x7ffffffe1d00780c */ /* 0x040fe20000f24470 */
[----:B------:R-:W-:Y:S01]  /*79d0*/  VIADD R31, R29, 0x2 ;  /* 0x000000021d1f7836 */ /* 0x000fe20000000000 */
[----:B--2---:R2:W-:Y:S11]  /*79e0*/  @!P0 STG.E desc[UR10][R14.64], R23 ;  /* 0x000000170e008986 */ /* 0x0045f6000c10190a */
        /* <DEDUP_REMOVED lines=8> */
[----:B--2---:R-:W-:-:S03]  /*7a70*/  @!P0 IMAD.WIDE.U32 R14, R31, 0x4, R10 ;  /* 0x000000041f0e8825 */ /* 0x004fc600078e000a */
[C---:B------:R-:W-:Y:S02]  /*7a80*/  ISETP.LT.OR P1, PT, R29.reuse, 0x1, P1 ;  /* 0x000000011d00780c */ /* 0x040fe40000f21670 */
[----:B---3--:R1:W-:Y:S11]  /*7a90*/  @!P0 STG.E desc[UR10][R14.64], R25 ;  /* 0x000000190e008986 */ /* 0x0083f6000c10190a */
[----:B------:R-:W2:Y:S01]  /*7aa0*/  @!P1 LDG.E R23, desc[UR10][R16.64+0xc] ;  /* 0x00000c0a10179981 */ /* 0x000ea2000c1e1900 */
[----:B------:R-:W-:Y:S01]  /*7ab0*/  @!P1 IMAD.WIDE.U32 R10, R29, 0x4, R10 ;  /* 0x000000041d0a9825 */ /* 0x000fe200078e000a */
[----:B------:R-:W-:-:S03]  /*7ac0*/  PLOP3.LUT P0, PT, PT, PT, PT, 0x8, 0x80 ;  /* 0x000000000080781c */ /* 0x000fc60003f0e170 */
[----:B------:R-:W-:Y:S02]  /*7ad0*/  VIADD R5, R5, 0x4 ;  /* 0x0000000405057836 */ /* 0x000fe40000000000 */
[----:B------:R-:W-:-:S03]  /*7ae0*/  VIADD R6, R6, 0x4 ;  /* 0x0000000406067836 */ /* 0x000fc60000000000 */
[----:B------:R-:W-:Y:S01]  /*7af0*/  IADD3 R5, PT, PT, R5, 0x4, RZ ;  /* 0x0000000405057810 */ /* 0x000fe20007ffe0ff */
[----:B--2---:R1:W-:Y:S06]  /*7b00*/  @!P1 STG.E desc[UR10][R10.64], R23 ;  /* 0x000000170a009986 */ /* 0x0043ec000c10190a */
.L_x_754:
[----:B------:R-:W-:-:S13]  /*7b10*/  ISETP.EQ.AND P1, PT, R5, RZ, PT ;  /* 0x000000ff0500720c */ /* 0x000fda0003f22270 */
[----:B------:R-:W-:Y:S05]  /*7b20*/  @!P0 BRA P1, `(.L_x_750) ;  /* 0x0000000000788947 */ /* 0x000fea0000800000 */
.L_x_751:
[----:B-1-34-:R-:W-:-:S04]  /*7b30*/  IMAD.IADD R25, R9, 0x1, R6 ;  /* 0x0000000109197824 */ /* 0x01afc800078e0206 */
[C---:B------:R-:W-:Y:S01]  /*7b40*/  VIADD R11, R25.reuse, UR8 ;  /* 0x00000008190b7c36 */ /* 0x040fe20008000000 */
[----:B------:R-:W-:-:S03]  /*7b50*/  ISETP.GT.AND P0, PT, R25, UR5, PT ;  /* 0x0000000519007c0c */ /* 0x000fc6000bf04270 */
[----:B0-----:R-:W-:Y:S01]  /*7b60*/  IMAD.WIDE R10, R11, 0x4, R2 ;  /* 0x000000040b0a7825 */ /* 0x001fe200078e0202 */
[----:B------:R-:W-:-:S13]  /*7b70*/  ISETP.LT.OR P0, PT, R25, 0x1, P0 ;  /* 0x000000011900780c */ /* 0x000fda0000701670 */
[----:B--2---:R-:W2:Y:S01]  /*7b80*/  @!P0 LDG.E R19, desc[UR10][R10.64] ;  /* 0x0000000a0a138981 */ /* 0x004ea2000c1e1900 */
        /* <DEDUP_REMOVED lines=20> */
[----:B------:R-:W-:-:S05]  /*7cd0*/  VIADD R5, R5, 0x4 ;  /* 0x0000000405057836 */ /* 0x000fca0000000000 */
[----:B------:R-:W-:Y:S01]  /*7ce0*/  ISETP.NE.AND P0, PT, R5, RZ, PT ;  /* 0x000000ff0500720c */ /* 0x000fe20003f05270 */
[----:B--2---:R3:W-:-:S12]  /*7cf0*/  @!P1 STG.E desc[UR10][R18.64], R25 ;  /* 0x0000001912009986 */ /* 0x0047d8000c10190a */
[----:B------:R-:W-:Y:S05]  /*7d00*/  @P0 BRA `(.L_x_751) ;  /* 0xfffffffc00880947 */ /* 0x000fea000383ffff */
.L_x_750:
[----:B------:R-:W-:-:S13]  /*7d10*/  ISETP.NE.AND P0, PT, R0, RZ, PT ;  /* 0x000000ff0000720c */ /* 0x000fda0003f05270 */
[----:B------:R-:W-:Y:S05]  /*7d20*/  @!P0 BRA `(.L_x_742) ;  /* 0x0000000000408947 */ /* 0x000fea0003800000 */
[----:B------:R-:W-:Y:S01]  /*7d30*/  IMAD.MOV R0, RZ, RZ, -R0 ;  /* 0x000000ffff007224 */ /* 0x000fe200078e0a00 */
[----:B------:R-:W0:Y:S01]  /*7d40*/  LDCU UR4, c[0x3][URZ] ;  /* 0x00c00000ff0477ac */ /* 0x000e220008000800 */
[----:B------:R-:W-:-:S05]  /*7d50*/  NOP ;  /* 0x0000000000007918 */ /* 0x000fca0000000000 */
.L_x_755:
[----:B------:R-:W-:-:S05]  /*7d60*/  IMAD.IADD R5, R9, 0x1, R4 ;  /* 0x0000000109057824 */ /* 0x000fca00078e0204 */
[----:B0-----:R-:W-:-:S04]  /*7d70*/  ISETP.GT.AND P0, PT, R5, UR4, PT ;  /* 0x0000000405007c0c */ /* 0x001fc8000bf04270 */
[----:B------:R-:W-:-:S13]  /*7d80*/  ISETP.LT.OR P0, PT, R5, 0x1, P0 ;  /* 0x000000010500780c */ /* 0x000fda0000701670 */
[----:B-1----:R-:W0:Y:S01]  /*7d90*/  @!P0 LDC.64 R10, c[0x0][0x398] ;  /* 0x0000e600ff0a8b82 */ /* 0x002e220000000a00 */
[----:B------:R-:W-:-:S04]  /*7da0*/  @!P0 VIADD R3, R5, UR8 ;  /* 0x0000000805038c36 */ /* 0x000fc80008000000 */
[----:B0-----:R-:W-:-:S06]  /*7db0*/  @!P0 IMAD.WIDE R2, R3, 0x4, R10 ;  /* 0x0000000403028825 */ /* 0x001fcc00078e020a */
[----:B------:R-:W5:Y:S01]  /*7dc0*/  @!P0 LDG.E R3, desc[UR10][R2.64] ;  /* 0x0000000a02038981 */ /* 0x000f62000c1e1900 */
[----:B------:R-:W-:Y:S01]  /*7dd0*/  @!P0 IMAD.WIDE.U32 R10, R5, 0x4, R10 ;  /* 0x00000004050a8825 */ /* 0x000fe200078e000a */
[----:B------:R-:W-:-:S03]  /*7de0*/  IADD3 R0, PT, PT, R0, 0x1, RZ ;  /* 0x0000000100007810 */ /* 0x000fc60007ffe0ff */
[----:B------:R-:W-:Y:S01]  /*7df0*/  VIADD R4, R4, 0x1 ;  /* 0x0000000104047836 */ /* 0x000fe20000000000 */
[----:B-----5:R0:W-:Y:S01]  /*7e00*/  @!P0 STG.E desc[UR10][R10.64], R3 ;  /* 0x000000030a008986 */ /* 0x0201e2000c10190a */
[----:B------:R-:W-:-:S13]  /*7e10*/  ISETP.NE.AND P0, PT, R0, RZ, PT ;  /* 0x000000ff0000720c */ /* 0x000fda0003f05270 */
[----:B0-----:R-:W-:Y:S05]  /*7e20*/  @P0 BRA `(.L_x_755) ;  /* 0xfffffffc00cc0947 */ /* 0x001fea000383ffff */
.L_x_742:
[----:B------:R-:W-:-:S13]  /*7e30*/  ISETP.GT.U32.AND P0, PT, R13, 0x7ffffffe, PT ;  /* 0x7ffffffe0d00780c */ /* 0x000fda0003f04070 */
[----:B------:R-:W-:Y:S05]  /*7e40*/  @P0 BRA `(.L_x_756) ;  /* 0x0000000400c80947 */ /* 0x000fea0003800000 */
[----:B------:R-:W-:Y:S01]  /*7e50*/  ISETP.GE.U32.AND P0, PT, R13, 0x3, PT ;  /* 0x000000030d00780c */ /* 0x000fe20003f06070 */
[----:B------:R-:W-:Y:S01]  /*7e60*/  IMAD.MOV.U32 R0, RZ, RZ, RZ ;  /* 0x000000ffff007224 */ /* 0x000fe200078e00ff */
[----:B------:R-:W-:-:S11]  /*7e70*/  LOP3.LUT R6, R7, 0x3, RZ, 0xc0, !PT ;  /* 0x0000000307067812 */ /* 0x000fd600078ec0ff */
[----:B------:R-:W-:Y:S05]  /*7e80*/  @!P0 BRA `(.L_x_757) ;  /* 0x0000000400408947 */ /* 0x000fea0003800000 */
[----:B------:R-:W5:Y:S01]  /*7e90*/  LDCU UR5, c[0x3][URZ] ;  /* 0x00c00000ff0577ac */ /* 0x000f620008000800 */
[----:B------:R-:W5:Y:S01]  /*7ea0*/  LDC R8, c[0x3][RZ] ;  /* 0x00c00000ff087b82 */ /* 0x000f620000000800 */
[----:B------:R-:W-:Y:S01]  /*7eb0*/  LOP3.LUT R0, R7, 0xfffffffc, RZ, 0xc0, !PT ;  /* 0xfffffffc07007812 */ /* 0x000fe200078ec0ff */
[----:B-1234-:R-:W-:Y:S01]  /*7ec0*/  IMAD.MOV.U32 R18, RZ, RZ, 0x4 ;  /* 0x00000004ff127424 */ /* 0x01efe200078e00ff */
[----:B------:R-:W1:Y:S01]  /*7ed0*/  LDCU UR15, c[0x3][URZ] ;  /* 0x00c00000ff0f77ac */ /* 0x000e620008000800 */
[----:B------:R-:W-:-:S04]  /*7ee0*/  UMOV UR4, 0x3 ;  /* 0x0000000300047882 */ /* 0x000fc80000000000 */
[----:B------:R-:W2:Y:S08]  /*7ef0*/  LDC R10, c[0x0][0x380] ;  /* 0x0000e000ff0a7b82 */ /* 0x000eb00000000800 */
[----:B0-----:R-:W0:Y:S01]  /*7f00*/  LDC.64 R2, c[0x0][0x398] ;  /* 0x0000e600ff027b82 */ /* 0x001e220000000a00 */
[----:B-----5:R-:W-:Y:S02]  /*7f10*/  ULEA UR8, UR5, 0x4, 0x1 ;  /* 0x0000000405087891 */ /* 0x020fe4000f8e08ff */
[----:B------:R-:W-:-:S02]  /*7f20*/  USHF.L.U32 UR9, UR5, 0x2, URZ ;  /* 0x0000000205097899 */ /* 0x000fc400080006ff */
[----:B------:R-:W-:Y:S01]  /*7f30*/  UIMAD UR4, UR5, UR4, 0x6 ;  /* 0x00000006050474a4 */ /* 0x000fe2000f8e0204 */
[----:B-1----:R-:W-:Y:S01]  /*7f40*/  MOV R7, UR15 ;  /* 0x0000000f00077c02 */ /* 0x002fe20008000f00 */
[----:B------:R-:W-:Y:S01]  /*7f50*/  IMAD.U32 R9, RZ, RZ, UR8 ;  /* 0x00000008ff097e24 */ /* 0x000fe2000f8e00ff */
[----:B------:R-:W1:Y:S01]  /*7f60*/  LDC.64 R4, c[0x0][0x398] ;  /* 0x0000e600ff047b82 */ /* 0x000e620000000a00 */
[----:B------:R-:W-:Y:S01]  /*7f70*/  IMAD.U32 R19, RZ, RZ, UR9 ;  /* 0x00000009ff137e24 */ /* 0x000fe2000f8e00ff */
[----:B------:R-:W-:Y:S01]  /*7f80*/  USHF.R.S32.HI UR5, URZ, 0x1f, UR5 ;  /* 0x0000001fff057899 */ /* 0x000fe20008011405 */
[----:B------:R-:W-:Y:S01]  /*7f90*/  IMAD.U32 R11, RZ, RZ, UR4 ;  /* 0x00000004ff0b7e24 */ /* 0x000fe2000f8e00ff */
[----:B------:R-:W-:Y:S01]  /*7fa0*/  UIADD3 UR14, UPT, UPT, UR9, 0x8, URZ ;  /* 0x00000008090e7890 */ /* 0x000fe2000fffe0ff */
[----:B------:R-:W-:-:S11]  /*7fb0*/  UMOV UR4, URZ ;  /* 0x000000ff00047c82 */ /* 0x000fd60008000000 */
.L_x_762:
[C---:B------:R-:W-:Y:S01]  /*7fc0*/  ISETP.LT.AND P0, PT, R8.reuse, UR4, PT ;  /* 0x0000000408007c0c */ /* 0x040fe2000bf01270 */
[----:B------:R-:W-:Y:S02]  /*7fd0*/  UIADD3 UR8, UPT, UPT, UR4, 0x2, URZ ;  /* 0x0000000204087890 */ /* 0x000fe4000fffe0ff */
[C---:B------:R-:W-:Y:S01]  /*7fe0*/  ISETP.LE.AND P1, PT, R8.reuse, UR4, PT ;  /* 0x0000000408007c0c */ /* 0x040fe2000bf23270 */
[----:B------:R-:W-:Y:S02]  /*7ff0*/  UIADD3 UR9, UPT, UPT, UR4, 0x3, URZ ;  /* 0x0000000304097890 */ /* 0x000fe4000fffe0ff */
[----:B------:R-:W-:Y:S02]  /*8000*/  ISETP.EQ.OR P0, PT, RZ, UR4, P0 ;  /* 0x00000004ff007c0c */ /* 0x000fe40008702670 */
[C---:B------:R-:W-:Y:S02]  /*8010*/  ISETP.LT.AND P2, PT, R8.reuse, UR8, PT ;  /* 0x0000000808007c0c */ /* 0x040fe4000bf41270 */
[----:B------:R-:W-:-:S09]  /*8020*/  ISETP.LT.AND P3, PT, R8, UR9, PT ;  /* 0x0000000908007c0c */ /* 0x000fd2000bf61270 */
[----:B0--34-:R-:W-:Y:S05]  /*8030*/  @P0 BRA `(.L_x_758) ;  /* 0x00000000002c0947 */ /* 0x019fea0003800000 */
[----:B0-----:R-:W-:-:S06]  /*8040*/  IMAD.WIDE R14, R7, 0x4, R2 ;  /* 0x00000004070e7825 */ /* 0x001fcc00078e0202 */
[----:B------:R-:W3:Y:S01]  /*8050*/  LDG.E R14, desc[UR10][R14.64] ;  /* 0x0000000a0e0e7981 */ /* 0x000ee2000c1e1900 */
[----:B--2---:R-:W-:Y:S02]  /*8060*/  ISETP.NE.AND P4, PT, R10, 0x1, PT ;  /* 0x000000010a00780c */ /* 0x004fe40003f85270 */
[----:B------:R-:W-:-:S04]  /*8070*/  IADD3 R13, PT, PT, R18, -0x4, RZ ;  /* 0xfffffffc120d7810 */ /* 0x000fc80007ffe0ff */
[----:B------:R-:W-:-:S04]  /*8080*/  IADD3 R17, P0, PT, R13, R8, RZ ;  /* 0x000000080d117210 */ /* 0x000fc80007f1e0ff */
[----:B------:R-:W-:Y:S02]  /*8090*/  LEA.HI.X.SX32 R20, R13, UR5, 0x1, P0 ;  /* 0x000000050d147c11 */ /* 0x000fe400080f0eff */
[----:B-1----:R-:W-:-:S04]  /*80a0*/  LEA R16, P0, R17, R4, 0x2 ;  /* 0x0000000411107211 */ /* 0x002fc800078010ff */
[----:B------:R-:W-:Y:S01]  /*80b0*/  LEA.HI.X R17, R17, R5, R20, 0x2, P0 ;  /* 0x0000000511117211 */ /* 0x000fe200000f1414 */
[----:B---3--:R-:W-:Y:S01]  /*80c0*/  @!P4 FADD R13, -R14, -RZ ;  /* 0x800000ff0e0dc221 */ /* 0x008fe20000000100 */
[----:B------:R-:W-:-:S05]  /*80d0*/  @P4 IMAD.MOV.U32 R13, RZ, RZ, R14 ;  /* 0x000000ffff0d4224 */ /* 0x000fca00078e000e */
[----:B------:R3:W-:Y:S02]  /*80e0*/  STG.E desc[UR10][R16.64+0x4], R13 ;  /* 0x0000040d10007986 */ /* 0x0007e4000c10190a */
.L_x_758:
[----:B------:R-:W-:Y:S05]  /*80f0*/  @P1 BRA `(.L_x_759) ;  /* 0x00000000002c1947 */ /* 0x000fea0003800000 */
[----:B------:R-:W-:-:S04]  /*8100*/  VIADD R15, R9, 0xfffffffe ;  /* 0xfffffffe090f7836 */ /* 0x000fc80000000000 */
[----:B0-----:R-:W-:-:S06]  /*8110*/  IMAD.WIDE R14, R15, 0x4, R2 ;  /* 0x000000040f0e7825 */ /* 0x001fcc00078e0202 */
[----:B------:R-:W4:Y:S01]  /*8120*/  LDG.E R14, desc[UR10][R14.64] ;  /* 0x0000000a0e0e7981 */ /* 0x000f22000c1e1900 */
[----:B---3--:R-:W-:Y:S01]  /*8130*/  VIADD R13, R7, 0x2 ;  /* 0x00000002070d7836 */ /* 0x008fe20000000000 */
[----:B--2---:R-:W-:-:S04]  /*8140*/  ISETP.NE.AND P1, PT, R10, 0x1, PT ;  /* 0x000000010a00780c */ /* 0x004fc80003f25270 */
[----:B------:R-:W-:-:S04]  /*8150*/  IADD3 R17, P0, PT, R13, R8, RZ ;  /* 0x000000080d117210 */ /* 0x000fc80007f1e0ff */
[----:B------:R-:W-:Y:S02]  /*8160*/  LEA.HI.X.SX32 R20, R13, UR5, 0x1, P0 ;  /* 0x000000050d147c11 */ /* 0x000fe400080f0eff */
[----:B-1----:R-:W-:-:S04]  /*8170*/  LEA R16, P0, R17, R4, 0x2 ;  /* 0x0000000411107211 */ /* 0x002fc800078010ff */
[----:B------:R-:W-:Y:S01]  /*8180*/  LEA.HI.X R17, R17, R5, R20, 0x2, P0 ;  /* 0x0000000511117211 */ /* 0x000fe200000f1414 */
[----:B----4-:R-:W-:-:S05]  /*8190*/  @!P1 FADD R14, -R14, -RZ ;  /* 0x800000ff0e0e9221 */ /* 0x010fca0000000100 */
[----:B------:R4:W-:Y:S03]  /*81a0*/  STG.E desc[UR10][R16.64+0x4], R14 ;  /* 0x0000040e10007986 */ /* 0x0009e6000c10190a */
.L_x_759:
[----:B------:R-:W-:Y:S05]  /*81b0*/  @P2 BRA `(.L_x_760) ;  /* 0x0000000000282947 */ /* 0x000fea0003800000 */
[----:B------:R-:W-:-:S05]  /*81c0*/  IADD3 R15, PT, PT, R11, -0x2, RZ ;  /* 0xfffffffe0b0f7810 */ /* 0x000fca0007ffe0ff */
[----:B0---4-:R-:W-:-:S06]  /*81d0*/  IMAD.WIDE R14, R15, 0x4, R2 ;  /* 0x000000040f0e7825 */ /* 0x011fcc00078e0202 */
[----:B------:R-:W4:Y:S01]  /*81e0*/  LDG.E R14, desc[UR10][R14.64] ;  /* 0x0000000a0e0e7981 */ /* 0x000f22000c1e1900 */
[----:B--2---:R-:W-:Y:S02]  /*81f0*/  ISETP.NE.AND P1, PT, R10, 0x1, PT ;  /* 0x000000010a00780c */ /* 0x004fe40003f25270 */
[----:B---3--:R-:W-:-:S04]  /*8200*/  IADD3 R13, P0, PT, R9, R8, RZ ;  /* 0x00000008090d7210 */ /* 0x008fc80007f1e0ff */
[----:B------:R-:W-:Y:S02]  /*8210*/  LEA.HI.X.SX32 R20, R9, UR5, 0x1, P0 ;  /* 0x0000000509147c11 */ /* 0x000fe400080f0eff */
[----:B-1----:R-:W-:-:S04]  /*8220*/  LEA R16, P0, R13, R4, 0x2 ;  /* 0x000000040d107211 */ /* 0x002fc800078010ff */
[----:B------:R-:W-:Y:S01]  /*8230*/  LEA.HI.X R17, R13, R5, R20, 0x2, P0 ;  /* 0x000000050d117211 */ /* 0x000fe200000f1414 */
[----:B----4-:R-:W-:-:S05]  /*8240*/  @!P1 FADD R14, -R14, -RZ ;  /* 0x800000ff0e0e9221 */ /* 0x010fca0000000100 */
[----:B------:R0:W-:Y:S03]  /*8250*/  STG.E desc[UR10][R16.64+0x4], R14 ;  /* 0x0000040e10007986 */ /* 0x0001e6000c10190a */
.L_x_760:
[----:B------:R-:W-:Y:S05]  /*8260*/  @P3 BRA `(.L_x_761) ;  /* 0x0000000000283947 */ /* 0x000fea0003800000 */
[----:B------:R-:W-:-:S04]  /*8270*/  VIADD R15, R19, 0x6 ;  /* 0x00000006130f7836 */ /* 0x000fc80000000000 */
        /* <DEDUP_REMOVED lines=9> */
.L_x_761:
[----:B------:R-:W-:Y:S01]  /*8310*/  UIADD3 UR4, UPT, UPT, UR4, 0x4, URZ ;  /* 0x0000000404047890 */ /* 0x000fe2000fffe0ff */
[----:B------:R-:W-:Y:S01]  /*8320*/  VIADD R9, R9, UR14 ;  /* 0x0000000e09097c36 */ /* 0x000fe20008000000 */
[----:B------:R-:W-:Y:S01]  /*8330*/  IADD3 R11, PT, PT, R11, UR14, RZ ;  /* 0x0000000e0b0b7c10 */ /* 0x000fe2000fffe0ff */
[----:B------:R-:W-:Y:S02]  /*8340*/  VIADD R7, R7, UR14 ;  /* 0x0000000e07077c36 */ /* 0x000fe40008000000 */
[----:B------:R-:W-:Y:S01]  /*8350*/  VIADD R19, R19, UR14 ;  /* 0x0000000e13137c36 */ /* 0x000fe20008000000 */
[----:B------:R-:W-:Y:S01]  /*8360*/  ISETP.NE.AND P0, PT, R0, UR4, PT ;  /* 0x0000000400007c0c */ /* 0x000fe2000bf05270 */
[----:B------:R-:W-:-:S12]  /*8370*/  VIADD R18, R18, UR14 ;  /* 0x0000000e12127c36 */ /* 0x000fd80008000000 */
[----:B------:R-:W-:Y:S05]  /*8380*/  @P0 BRA `(.L_x_762) ;  /* 0xfffffffc000c0947 */ /* 0x000fea000383ffff */
.L_x_757:
[----:B------:R-:W-:-:S13]  /*8390*/  ISETP.NE.AND P0, PT, R6, RZ, PT ;  /* 0x000000ff0600720c */ /* 0x000fda0003f05270 */
[----:B------:R-:W-:Y:S05]  /*83a0*/  @!P0 BRA `(.L_x_756) ;  /* 0x0000000000708947 */ /* 0x000fea0003800000 */
[----:B-1234-:R-:W1:Y:S01]  /*83b0*/  LDC R15, c[0x3][RZ] ;  /* 0x00c00000ff0f7b82 */ /* 0x01ee620000000800 */
[----:B------:R-:W-:-:S07]  /*83c0*/  IADD3 R13, PT, PT, -R6, RZ, RZ ;  /* 0x000000ff060d7210 */ /* 0x000fce0007ffe1ff */
[----:B------:R-:W2:Y:S08]  /*83d0*/  LDC R19, c[0x3][RZ] ;  /* 0x00c00000ff137b82 */ /* 0x000eb00000000800 */
[----:B0-----:R-:W0:Y:S08]  /*83e0*/  LDC R16, c[0x0][0x380] ;  /* 0x0000e000ff107b82 */ /* 0x001e300000000800 */
[----:B------:R-:W3:Y:S01]  /*83f0*/  LDC.64 R2, c[0x0][0x398] ;  /* 0x0000e600ff027b82 */ /* 0x000ee20000000a00 */
[----:B-1----:R-:W-:-:S04]  /*8400*/  VIADD R17, R15, 0x2 ;  /* 0x000000020f117836 */ /* 0x002fc80000000000 */
[----:B------:R-:W-:-:S03]  /*8410*/  IMAD R10, R17, R0, RZ ;  /* 0x00000000110a7224 */ /* 0x000fc600078e02ff */
[----:B------:R-:W1:Y:S01]  /*8420*/  LDC.64 R4, c[0x0][0x398] ;  /* 0x0000e600ff047b82 */ /* 0x000e620000000a00 */
[----:B--2---:R-:W-:-:S07]  /*8430*/  IMAD.IADD R11, R10, 0x1, R15 ;  /* 0x000000010a0b7824 */ /* 0x004fce00078e020f */
.L_x_764:
[----:B------:R-:W-:Y:S01]  /*8440*/  ISETP.GT.AND P0, PT, R0, R19, PT ;  /* 0x000000130000720c */ /* 0x000fe20003f04270 */
[----:B------:R-:W-:-:S03]  /*8450*/  VIADD R13, R13, 0x1 ;  /* 0x000000010d0d7836 */ /* 0x000fc60000000000 */
[C---:B------:R-:W-:Y:S01]  /*8460*/  ISETP.EQ.OR P0, PT, R0.reuse, RZ, P0 ;  /* 0x000000ff0000720c */ /* 0x040fe20000702670 */
[----:B------:R-:W-:Y:S01]  /*8470*/  VIADD R0, R0, 0x1 ;  /* 0x0000000100007836 */ /* 0x000fe20000000000 */
[----:B------:R-:W-:-:S11]  /*8480*/  ISETP.NE.AND P1, PT, R13, RZ, PT ;  /* 0x000000ff0d00720c */ /* 0x000fd60003f25270 */
[----:B--2---:R-:W-:Y:S05]  /*8490*/  @P0 BRA `(.L_x_763) ;  /* 0x0000000000280947 */ /* 0x004fea0003800000 */
[----:B---3--:R-:W-:-:S06]  /*84a0*/  IMAD.WIDE R6, R11, 0x4, R2 ;  /* 0x000000040b067825 */ /* 0x008fcc00078e0202 */
[----:B------:R-:W2:Y:S01]  /*84b0*/  LDG.E R6, desc[UR10][R6.64] ;  /* 0x0000000a06067981 */ /* 0x000ea2000c1e1900 */
[----:B0-----:R-:W-:Y:S02]  /*84c0*/  ISETP.NE.AND P2, PT, R16, 0x1, PT ;  /* 0x000000011000780c */ /* 0x001fe40003f45270 */
[----:B------:R-:W-:Y:S02]  /*84d0*/  SHF.R.S32.HI R8, RZ, 0x1f, R10 ;  /* 0x0000001fff087819 */ /* 0x000fe4000001140a */
[----:B------:R-:W-:-:S04]  /*84e0*/  IADD3 R9, P0, PT, R10, R19, RZ ;  /* 0x000000130a097210 */ /* 0x000fc80007f1e0ff */
[----:B------:R-:W-:Y:S02]  /*84f0*/  LEA.HI.X.SX32 R14, R15, R8, 0x1, P0 ;  /* 0x000000080f0e7211 */ /* 0x000fe400000f0eff */
[----:B-1----:R-:W-:-:S04]  /*8500*/  LEA R8, P0, R9, R4, 0x2 ;  /* 0x0000000409087211 */ /* 0x002fc800078010ff */
[----:B------:R-:W-:Y:S01]  /*8510*/  LEA.HI.X R9, R9, R5, R14, 0x2, P0 ;  /* 0x0000000509097211 */ /* 0x000fe200000f140e */
[----:B--2---:R-:W-:-:S05]  /*8520*/  @!P2 FADD R6, -R6, -RZ ;  /* 0x800000ff0606a221 */ /* 0x004fca0000000100 */
[----:B------:R2:W-:Y:S03]  /*8530*/  STG.E desc[UR10][R8.64+0x4], R6 ;  /* 0x0000040608007986 */ /* 0x0005e6000c10190a */
.L_x_763:
[C---:B------:R-:W-:Y:S01]  /*8540*/  IADD3 R10, PT, PT, R17.reuse, R10, RZ ;  /* 0x0000000a110a7210 */ /* 0x040fe20007ffe0ff */
[----:B------:R-:W-:Y:S01]  /*8550*/  IMAD.IADD R11, R17, 0x1, R11 ;  /* 0x00000001110b7824 */ /* 0x000fe200078e020b */
[----:B------:R-:W-:Y:S06]  /*8560*/  @P1 BRA `(.L_x_764) ;  /* 0xfffffffc00b41947 */ /* 0x000fec000383ffff */
.L_x_756:
[----:B------:R-:W5:Y:S02]  /*8570*/  LDC R7, c[0x3][RZ] ;  /* 0x00c00000ff077b82 */ /* 0x000f640000000800 */
[----:B-----5:R-:W-:-:S13]  /*8580*/  ISETP.NE.AND P0, PT, R7, -0x1, PT ;  /* 0xffffffff0700780c */ /* 0x020fda0003f05270 */
[----:B------:R-:W-:Y:S05]  /*8590*/  @P0 BRA `(.L_x_765) ;  /* 0x0000000000200947 */ /* 0x000fea0003800000 */
[----:B0--3--:R-:W0:Y:S08]  /*85a0*/  LDC.64 R2, c[0x0][0x398] ;  /* 0x0000e600ff027b82 */ /* 0x009e300000000a00 */
[----:B-1----:R-:W1:Y:S01]  /*85b0*/  LDC.64 R4, c[0x0][0x398] ;  /* 0x0000e600ff047b82 */ /* 0x002e620000000a00 */
[----:B0-----:R-:W3:Y:S01]  /*85c0*/  LDG.E R2, desc[UR10][R2.64+0x4] ;  /* 0x0000040a02027981 */ /* 0x001ee2000c1e1900 */
[----:B-1----:R-:W-:-:S04]  /*85d0*/  IMAD.WIDE.U32 R12, R12, 0x4, R4 ;  /* 0x000000040c0c7825 */ /* 0x002fc800078e0004 */
[----:B---3--:R-:W-:-:S04]  /*85e0*/  FADD R0, R2, R2 ;  /* 0x0000000202007221 */ /* 0x008fc80000000000 */
[----:B------:R-:W-:-:S05]  /*85f0*/  FMUL R5, R0, 0.5 ;  /* 0x3f00000000057820 */ /* 0x000fca0000400000 */
[----:B------:R-:W-:Y:S01]  /*8600*/  STG.E desc[UR10][R12.64], R5 ;  /* 0x000000050c007986 */ /* 0x000fe2000c10190a */
[----:B------:R-:W-:Y:S05]  /*8610*/  EXIT ;  /* 0x000000000000794d */ /* 0x000fea0003800000 */
.L_x_765:
[----:B0--3--:R-:W1:Y:S02]  /*8620*/  LDC.64 R2, c[0x0][0x398] ;  /* 0x0000e600ff027b82 */ /* 0x009e640000000a00 */
[----:B-1----:R-:W-:-:S05]  /*8630*/  IMAD.WIDE R4, R7, 0x4, R2 ;  /* 0x0000000407047825 */ /* 0x002fca00078e0202 */
[----:B------:R-:W3:Y:S01]  /*8640*/  LDG.E R0, desc[UR10][R4.64] ;  /* 0x0000000a04007981 */ /* 0x000ee2000c1e1900 */
[----:B------:R-:W-:-:S06]  /*8650*/  IMAD.WIDE R2, R7, 0x4, R4 ;  /* 0x0000000407027825 */ /* 0x000fcc00078e0204 */
[----:B------:R-:W3:Y:S02]  /*8660*/  LDG.E R3, desc[UR10][R2.64+0xc] ;  /* 0x00000c0a02037981 */ /* 0x000ee4000c1e1900 */
[----:B---3--:R-:W-:-:S04]  /*8670*/  FADD R0, R0, R3 ;  /* 0x0000000300007221 */ /* 0x008fc80000000000 */
[----:B------:R-:W-:-:S05]  /*8680*/  FMUL R7, R0, 0.5 ;  /* 0x3f00000000077820 */ /* 0x000fca0000400000 */
[----:B------:R-:W-:Y:S01]  /*8690*/  STG.E desc[UR10][R4.64+0x4], R7 ;  /* 0x0000040704007986 */ /* 0x000fe2000c10190a */
[----:B------:R-:W-:Y:S05]  /*86a0*/  EXIT ;  /* 0x000000000000794d */ /* 0x000fea0003800000 */
.L_x_741:
[----:B------:R-:W-:-:S13]  /*86b0*/  ISETP.NE.AND P1, PT, R9, RZ, PT ;  /* 0x000000ff0900720c */ /* 0x000fda0003f25270 */
[----:B------:R-:W-:Y:S05]  /*86c0*/  @P1 BRA `(.L_x_766) ;  /* 0x00000020001c1947 */ /* 0x000fea0003800000 */
[----:B------:R-:W-:Y:S05]  /*86d0*/  BRA `(.L_x_767) ;  /* 0x0000003400d07947 */ /* 0x000fea0003800000 */
.L_x_710:
[----:B------:R-:W-:-:S13]  /*86e0*/  ISETP.NE.AND P1, PT, R9, RZ, PT ;  /* 0x000000ff0900720c */ /* 0x000fda0003f25270 */
[----:B------:R-:W-:Y:S05]  /*86f0*/  @!P1 BRA `(.L_x_767) ;  /* 0x0000003400c89947 */ /* 0x000fea0003800000 */
[----:B------:R-:W-:-:S13]  /*8700*/  ISETP.NE.AND P1, PT, R6, RZ, PT ;  /* 0x000000ff0600720c */ /* 0x000fda0003f25270 */
[----:B------:R-:W-:Y:S05]  /*8710*/  @P1 BRA `(.L_x_766) ;  /* 0x0000002000081947 */ /* 0x000fea0003800000 */
[----:B------:R-:W-:-:S13]  /*8720*/  ISETP.GT.U32.AND P0, PT, R11, 0x7ffffffe, PT ;  /* 0x7ffffffe0b00780c */ /* 0x000fda0003f04070 */
[----:B------:R-:W-:Y:S05]  /*8730*/  @P0 EXIT ;  /* 0x000000000000094d */ /* 0x000fea0003800000 */
[----:B------:R-:W0:Y:S01]  /*8740*/  LDCU UR5, c[0x0][0x380] ;  /* 0x00007000ff0577ac */ /* 0x000e220008000800 */
[----:B------:R-:W3:Y:S01]  /*8750*/  LDCU UR4, c[0x3][URZ] ;  /* 0x00c00000ff0477ac */ /* 0x000ee20008000800 */
[----:B0-----:R-:W-:Y:S02]  /*8760*/  UISETP.NE.AND UP0, UPT, UR5, 0x2, UPT ;  /* 0x000000020500788c */ /* 0x001fe4000bf05270 */
[----:B---3--:R-:W-:-:S07]  /*8770*/  UIADD3 UR8, UPT, UPT, UR4, 0x2, URZ ;  /* 0x0000000204087890 */ /* 0x008fce000fffe0ff */
[----:B------:R-:W-:Y:S05]  /*8780*/  BRA.U UP0, `(.L_x_768) ;  /* 0x0000001100307547 */ /* 0x000fea000b800000 */
[----:B------:R-:W-:Y:S01]  /*8790*/  ISETP.GE.U32.AND P0, PT, R11, 0x3, PT ;  /* 0x000000030b00780c */ /* 0x000fe20003f06070 */
[----:B------:R-:W-:Y:S01]  /*87a0*/  IMAD.MOV.U32 R0, RZ, RZ, RZ ;  /* 0x000000ffff007224 */ /* 0x000fe200078e00ff */
[----:B------:R-:W-:-:S11]  /*87b0*/  LOP3.LUT R4, R8, 0x3, RZ, 0xc0, !PT ;  /* 0x0000000308047812 */ /* 0x000fd600078ec0ff */
[----:B------:R-:W-:Y:S05]  /*87c0*/  @!P0 BRA `(.L_x_769) ;  /* 0x0000000c00d08947 */ /* 0x000fea0003800000 */
[----:B------:R-:W-:Y:S01]  /*87d0*/  LOP3.LUT R0, R8, 0xfffffffc, RZ, 0xc0, !PT ;  /* 0xfffffffc08007812 */ /* 0x000fe200078ec0ff */
[----:B-1----:R-:W0:Y:S01]  /*87e0*/  LDC.64 R2, c[0x0][0x398] ;  /* 0x0000e600ff027b82 */ /* 0x002e220000000a00 */
        /* <DEDUP_REMOVED lines=13> */
.L_x_772:
[----:B----4-:R-:W-:-:S04]  /*88c0*/  IMAD.IADD R7, R9, 0x1, R6 ;  /* 0x0000000109077824 */ /* 0x010fc800078e0206 */
[C---:B--2---:R-:W-:Y:S01]  /*88d0*/  VIADD R15, R7.reuse, UR8 ;  /* 0x00000008070f7c36 */ /* 0x044fe20008000000 */
[----:B---3--:R-:W-:-:S03]  /*88e0*/  ISETP.GT.AND P1, PT, R7, UR4, PT ;  /* 0x0000000407007c0c */ /* 0x008fc6000bf24270 */
[----:B-1----:R-:W-:Y:S01]  /*88f0*/  IMAD.WIDE R14, R15, 0x4, R10 ;  /* 0x000000040f0e7825 */ /* 0x002fe200078e020a */
[----:B------:R-:W-:-:S13]  /*8900*/  ISETP.LT.OR P1, PT, R7, 0x1, P1 ;  /* 0x000000010700780c */ /* 0x000fda0000f21670 */
[----:B------:R-:W2:Y:S01]  /*8910*/  @!P1 LDG.E R8, desc[UR10][R14.64] ;  /* 0x0000000a0e089981 */ /* 0x000ea2000c1e1900 */
[C---:B------:R-:W-:Y:S01]  /*8920*/  IADD3 R17, PT, PT, R7.reuse, 0x1, RZ ;  /* 0x0000000107117810 */ /* 0x040fe20007ffe0ff */
[----:B------:R-:W-:-:S03]  /*8930*/  @!P1 IMAD.WIDE.U32 R12, R7, 0x4, R10 ;  /* 0x00000004070c9825 */ /* 0x000fc600078e000a */
[----:B------:R-:W-:-:S04]  /*8940*/  ISETP.GT.AND P2, PT, R17, UR4, PT ;  /* 0x0000000411007c0c */ /* 0x000fc8000bf44270 */
[C---:B------:R-:W-:Y:S01]  /*8950*/  ISETP.GT.U32.OR P2, PT, R7.reuse, 0x7ffffffe, P2 ;  /* 0x7ffffffe0700780c */ /* 0x040fe20001744470 */
[----:B------:R-:W-:Y:S02]  /*8960*/  VIADD R23, R7, 0x2 ;  /* 0x0000000207177836 */ /* 0x000fe40000000000 */
[----:B--2---:R-:W-:-:S05]  /*8970*/  @!P1 FADD R19, -R8, -RZ ;  /* 0x800000ff08139221 */ /* 0x004fca0000000100 */
[----:B------:R1:W-:Y:S05]  /*8980*/  @!P1 STG.E desc[UR10][R12.64], R19 ;  /* 0x000000130c009986 */ /* 0x0003ea000c10190a */
[----:B------:R-:W2:Y:S01]  /*8990*/  @!P2 LDG.E R8, desc[UR10][R14.64+0x4] ;  /* 0x0000040a0e08a981 */ /* 0x000ea2000c1e1900 */
[----:B------:R-:W-:Y:S01]  /*89a0*/  ISETP.GT.AND P1, PT, R23, UR4, PT ;  /* 0x0000000417007c0c */ /* 0x000fe2000bf24270 */
[----:B------:R-:W-:-:S03]  /*89b0*/  @!P2 IMAD.WIDE.U32 R16, R17, 0x4, R10 ;  /* 0x000000041110a825 */ /* 0x000fc600078e000a */
        /* <DEDUP_REMOVED lines=23> */
[----:B------:R-:W-:Y:S01]  /*8b30*/  ISETP.GT.U32.OR P2, PT, R27, 0x7ffffffe, P2 ;  /* 0x7ffffffe1b00780c */ /* 0x000fe20001744470 */
        /* <DEDUP_REMOVED lines=13> */
[----:B------:R-:W-:Y:S02]  /*8c10*/  ISETP.LT.OR P2, PT, R27, 0x1, P2 ;  /* 0x000000011b00780c */ /* 0x000fe40001741670 */
[----:B------:R-:W-:Y:S01]  /*8c20*/  IADD3 R25, PT, PT, R9, 0x8, R6 ;  /* 0x0000000809197810 */ /* 0x000fe20007ffe006 */
[----:B---3--:R-:W-:-:S05]  /*8c30*/  @!P1 FADD R23, -R8, -RZ ;  /* 0x800000ff08179221 */ /* 0x008fca0000000100 */
[----:B------:R2:W-:Y:S05]  /*8c40*/  @!P1 STG.E desc[UR10][R18.64], R23 ;  /* 0x0000001712009986 */ /* 0x0005ea000c10190a */
[----:B------:R-:W3:Y:S01]  /*8c50*/  @!P2 LDG.E R8, desc[UR10][R12.64+0xc] ;  /* 0x00000c0a0c08a981 */ /* 0x000ee2000c1e1900 */
[C---:B------:R-:W-:Y:S01]  /*8c60*/  ISETP.GT.AND P1, PT, R25.reuse, UR4, PT ;  /* 0x0000000419007c0c */ /* 0x040fe2000bf24270 */
[----:B------:R-:W-:Y:S02]  /*8c70*/  VIADD R15, R25, UR8 ;  /* 0x00000008190f7c36 */ /* 0x000fe40008000000 */
[----:B-1----:R-:W-:Y:S01]  /*8c80*/  @!P2 IMAD.WIDE.U32 R16, R27, 0x4, R10 ;  /* 0x000000041b10a825 */ /* 0x002fe200078e000a */
[----:B------:R-:W-:-:S03]  /*8c90*/  ISETP.LT.OR P1, PT, R25, 0x1, P1 ;  /* 0x000000011900780c */ /* 0x000fc60000f21670 */
[----:B------:R-:W-:Y:S01]  /*8ca0*/  IMAD.WIDE R14, R15, 0x4, R10 ;  /* 0x000000040f0e7825 */ /* 0x000fe200078e020a */
[----:B--2---:R-:W-:-:S03]  /*8cb0*/  IADD3 R23, PT, PT, R7, 0x9, RZ ;  /* 0x0000000907177810 */ /* 0x004fc60007ffe0ff */
        /* <DEDUP_REMOVED lines=60> */
.L_x_771:
[----:B----4-:R-:W-:-:S05]  /*9080*/  IMAD.MOV R7, RZ, RZ, -R5 ;  /* 0x000000ffff077224 */ /* 0x010fca00078e0a05 */
[----:B------:R-:W-:-:S13]  /*9090*/  ISETP.GT.AND P1, PT, R7, 0x4, PT ;  /* 0x000000040700780c */ /* 0x000fda0003f24270 */
[----:B------:R-:W-:Y:S05]  /*90a0*/  @!P1 BRA `(.L_x_773) ;  /* 0x0000000400089947 */ /* 0x000fea0003800000 */
[----:B------:R-:W1:Y:S01]  /*90b0*/  LDC.64 R10, c[0x0][0x398] ;  /* 0x0000e600ff0a7b82 */ /* 0x000e620000000a00 */
[----:B------:R-:W-:-:S04]  /*90c0*/  IMAD.IADD R23, R9, 0x1, R6 ;  /* 0x0000000109177824 */ /* 0x000fc800078e0206 */
[C---:B--2---:R-:W-:Y:S01]  /*90d0*/  VIADD R15, R23.reuse, UR8 ;  /* 0x00000008170f7c36 */ /* 0x044fe20008000000 */
[----:B------:R-:W-:-:S04]  /*90e0*/  ISETP.GT.AND P0, PT, R23, UR4, PT ;  /* 0x0000000417007c0c */ /* 0x000fc8000bf04270 */
[----:B------:R-:W-:Y:S01]  /*90f0*/  ISETP.LT.OR P0, PT, R23, 0x1, P0 ;  /* 0x000000011700780c */ /* 0x000fe20000701670 */
[----:B-1----:R-:W-:-:S12]  /*9100*/  IMAD.WIDE R14, R15, 0x4, R10 ;  /* 0x000000040f0e7825 */ /* 0x002fd800078e020a */
        /* <DEDUP_REMOVED lines=23> */
[----:B------:R-:W-:Y:S01]  /*9280*/  IADD3 R25, PT, PT, R9, R6, RZ ;  /* 0x0000000609197210 */ /* 0x000fe20007ffe0ff */
        /* <DEDUP_REMOVED lines=8> */
[C---:B-1----:R-:W-:Y:S02]  /*9310*/  VIADD R23, R25.reuse, 0x1 ;  /* 0x0000000119177836 */ /* 0x042fe40000000000 */
        /* <DEDUP_REMOVED lines=12> */
[----:B------:R-:W2:Y:S01]  /*93e0*/  @!P0 LDG.E R7, desc[UR10][R12.64+0x8] ;  /* 0x0000080a0c078981 */ /* 0x000ea2000c1e1900 */
[----:B------:R-:W-:Y:S01]  /*93f0*/  IADD3 R25, PT, PT, R25, 0x3, RZ ;  /* 0x0000000319197810 */ /* 0x000fe20007ffe0ff */
[----:B-1----:R-:W-:-:S03]  /*9400*/  @!P0 IMAD.WIDE.U32 R14, R27, 0x4, R10 ;  /* 0x000000041b0e8825 */ /* 0x002fc600078e000a */
[----:B------:R-:W-:-:S04]  /*9410*/  ISETP.GT.AND P1, PT, R25, UR4, PT ;  /* 0x0000000419007c0c */ /* 0x000fc8000bf24270 */
[----:B------:R-:W-:Y:S01]  /*9420*/  ISETP.LT.OR P1, PT, R25, 0x1, P1 ;  /* 0x000000011900780c */ /* 0x000fe20000f21670 */
[----:B--2---:R-:W-:-:S05]  /*9430*/  @!P0 FADD R19, -R7, -RZ ;  /* 0x800000ff07138221 */ /* 0x004fca0000000100 */
[----:B------:R3:W-:Y:S07]  /*9440*/  @!P0 STG.E desc[UR10][R14.64], R19 ;  /* 0x000000130e008986 */ /* 0x0007ee000c10190a */
[----:B------:R-:W2:Y:S01]  /*9450*/  @!P1 LDG.E R7, desc[UR10][R12.64+0xc] ;  /* 0x00000c0a0c079981 */ /* 0x000ea2000c1e1900 */
[----:B------:R-:W-:Y:S01]  /*9460*/  @!P1 IMAD.WIDE.U32 R10, R25, 0x4, R10 ;  /* 0x00000004190a9825 */ /* 0x000fe200078e000a */
[----:B------:R-:W-:-:S03]  /*9470*/  PLOP3.LUT P0, PT, PT, PT, PT, 0x8, 0x80 ;  /* 0x000000000080781c */ /* 0x000fc60003f0e170 */
[----:B------:R-:W-:Y:S02]  /*9480*/  VIADD R5, R5, 0x4 ;  /* 0x0000000405057836 */ /* 0x000fe40000000000 */
[----:B------:R-:W-:Y:S02]  /*9490*/  VIADD R6, R6, 0x4 ;  /* 0x0000000406067836 */ /* 0x000fe40000000000 */
[----:B------:R-:W-:Y:S02]  /*94a0*/  VIADD R5, R5, 0x4 ;  /* 0x0000000405057836 */ /* 0x000fe40000000000 */
[----:B--2---:R-:W-:-:S05]  /*94b0*/  @!P1 FADD R7, -R7, -RZ ;  /* 0x800000ff07079221 */ /* 0x004fca0000000100 */
[----:B------:R3:W-:Y:S02]  /*94c0*/  @!P1 STG.E desc[UR10][R10.64], R7 ;  /* 0x000000070a009986 */ /* 0x0007e4000c10190a */
.L_x_773:
[----:B------:R-:W-:-:S13]  /*94d0*/  ISETP.NE.OR P0, PT, R5, RZ, P0 ;  /* 0x000000ff0500720c */ /* 0x000fda0000705670 */
[----:B------:R-:W-:Y:S05]  /*94e0*/  @!P0 BRA `(.L_x_769) ;  /* 0x0000000000888947 */ /* 0x000fea0003800000 */
.L_x_770:
[----:B---34-:R-:W-:-:S04]  /*94f0*/  IADD3 R21, PT, PT, R9, R6, RZ ;  /* 0x0000000609157210 */ /* 0x018fc80007ffe0ff */
[C---:B------:R-:W-:Y:S01]  /*9500*/  ISETP.GT.AND P0, PT, R21.reuse, UR5, PT ;  /* 0x0000000515007c0c */ /* 0x040fe2000bf04270 */
[----:B------:R-:W-:-:S03]  /*9510*/  VIADD R11, R21, UR8 ;  /* 0x00000008150b7c36 */ /* 0x000fc60008000000 */
[----:B------:R-:W-:Y:S01]  /*9520*/  ISETP.LT.OR P0, PT, R21, 0x1, P0 ;  /* 0x000000011500780c */ /* 0x000fe20000701670 */
[----:B0-----:R-:W-:-:S12]  /*9530*/  IMAD.WIDE R10, R11, 0x4, R2 ;  /* 0x000000040b0a7825 */ /* 0x001fd800078e0202 */
[----:B------:R-:W3:Y:S01]  /*9540*/  @!P0 LDG.E R7, desc[UR10][R10.64] ;  /* 0x0000000a0a078981 */ /* 0x000ee2000c1e1900 */
[C---:B--2---:R-:W-:Y:S02]  /*9550*/  VIADD R15, R21.reuse, 0x1 ;  /* 0x00000001150f7836 */ /* 0x044fe40000000000 */
[----:B------:R-:W-:-:S03]  /*9560*/  @!P0 IMAD.WIDE.U32 R12, R21, 0x4, R2 ;  /* 0x00000004150c8825 */ /* 0x000fc600078e0002 */
        /* <DEDUP_REMOVED lines=26> */
.L_x_769:
[----:B------:R-:W-:-:S13]  /*9710*/  ISETP.NE.AND P0, PT, R4, RZ, PT ;  /* 0x000000ff0400720c */ /* 0x000fda0003f05270 */
[----:B------:R-:W-:Y:S05]  /*9720*/  @!P0 EXIT ;  /* 0x000000000000894d */ /* 0x000fea0003800000 */
[----:B------:R-:W-:Y:S01]  /*9730*/  IMAD.MOV R6, RZ, RZ, -R4 ;  /* 0x000000ffff067224 */ /* 0x000fe200078e0a04 */
[----:B------:R-:W0:Y:S01]  /*9740*/  LDCU UR4, c[0x3][URZ] ;  /* 0x00c00000ff0477ac */ /* 0x000e220008000800 */
[----:B------:R-:W-:-:S05]  /*9750*/  NOP ;  /* 0x0000000000007918 */ /* 0x000fca0000000000 */
.L_x_774:
[----:B---34-:R-:W-:-:S04]  /*9760*/  IADD3 R7, PT, PT, R9, R0, RZ ;  /* 0x0000000009077210 */ /* 0x018fc80007ffe0ff */
[----:B0-----:R-:W-:-:S04]  /*9770*/  ISETP.GT.AND P0, PT, R7, UR4, PT ;  /* 0x0000000407007c0c */ /* 0x001fc8000bf04270 */
[----:B------:R-:W-:-:S13]  /*9780*/  ISETP.LT.OR P0, PT, R7, 0x1, P0 ;  /* 0x000000010700780c */ /* 0x000fda0000701670 */
[----:B------:R-:W0:Y:S01]  /*9790*/  @!P0 LDC.64 R4, c[0x0][0x398] ;  /* 0x0000e600ff048b82 */ /* 0x000e220000000a00 */
[----:B-1----:R-:W-:-:S04]  /*97a0*/  @!P0 VIADD R3, R7, UR8 ;  /* 0x0000000807038c36 */ /* 0x002fc80008000000 */
[----:B0-----:R-:W-:-:S06]  /*97b0*/  @!P0 IMAD.WIDE R2, R3, 0x4, R4 ;  /* 0x0000000403028825 */ /* 0x001fcc00078e0204 */
[----:B------:R-:W3:Y:S01]  /*97c0*/  @!P0 LDG.E R2, desc[UR10][R2.64] ;  /* 0x0000000a02028981 */ /* 0x000ee2000c1e1900 */
[----:B------:R-:W-:-:S04]  /*97d0*/  @!P0 IMAD.WIDE.U32 R4, R7, 0x4, R4 ;  /* 0x0000000407048825 */ /* 0x000fc800078e0004 */
[----:B------:R-:W-:Y:S02]  /*97e0*/  VIADD R6, R6, 0x1 ;  /* 0x0000000106067836 */ /* 0x000fe40000000000 */
[----:B---3--:R-:W-:-:S05]  /*97f0*/  @!P0 FADD R7, -R2, -RZ ;  /* 0x800000ff02078221 */ /* 0x008fca0000000100 */
[----:B------:R0:W-:Y:S01]  /*9800*/  @!P0 STG.E desc[UR10][R4.64], R7 ;  /* 0x0000000704008986 */ /* 0x0001e2000c10190a */
[----:B------:R-:W-:-:S13]  /*9810*/  ISETP.NE.AND P0, PT, R6, RZ, PT ;  /* 0x000000ff0600720c */ /* 0x000fda0003f05270 */
[----:B0-----:R-:W-:Y:S05]  /*9820*/  @!P0 EXIT ;  /* 0x000000000000894d */ /* 0x001fea0003800000 */
[----:B------:R-:W-:Y:S01]  /*9830*/  VIADD R0, R0, 0x1 ;  /* 0x0000000100007836 */ /* 0x000fe20000000000 */
[----:B------:R-:W-:Y:S06]  /*9840*/  BRA `(.L_x_774) ;  /* 0xfffffffc00c47947 */ /* 0x000fec000383ffff */
.L_x_768:
[----:B------:R-:W-:Y:S01]  /*9850*/  ISETP.GE.U32.AND P0, PT, R11, 0x3, PT ;  /* 0x000000030b00780c */ /* 0x000fe20003f06070 */
[----:B------:R-:W-:Y:S01]  /*9860*/  HFMA2 R0, -RZ, RZ, 0, 0 ;  /* 0x00000000ff007431 */ /* 0x000fe200000001ff */
[----:B------:R-:W-:-:S11]  /*9870*/  LOP3.LUT R4, R8, 0x3, RZ, 0xc0, !PT ;  /* 0x0000000308047812 */ /* 0x000fd600078ec0ff */
[----:B------:R-:W-:Y:S05]  /*9880*/  @!P0 BRA `(.L_x_775) ;  /* 0x0000000c00608947 */ /* 0x000fea0003800000 */
[----:B------:R-:W-:Y:S01]  /*9890*/  LOP3.LUT R0, R8, 0xfffffffc, RZ, 0xc0, !PT ;  /* 0xfffffffc08007812 */ /* 0x000fe200078ec0ff */
[----:B-1----:R-:W0:Y:S01]  /*98a0*/  LDC.64 R2, c[0x0][0x398] ;  /* 0x0000e600ff027b82 */ /* 0x002e220000000a00 */
[----:B------:R-:W1:Y:S01]  /*98b0*/  LDCU UR5, c[0x3][URZ] ;  /* 0x00c00000ff0577ac */ /* 0x000e620008000800 */
[----:B------:R-:W-:Y:S02]  /*98c0*/  IMAD.MOV.U32 R6, RZ, RZ, RZ ;  /* 0x000000ffff067224 */ /* 0x000fe400078e00ff */
        /* <DEDUP_REMOVED lines=11> */
.L_x_778:
[----:B----4-:R-:W-:-:S04]  /*9980*/  IADD3 R7, PT, PT, R9, R6, RZ ;  /* 0x0000000609077210 */ /* 0x010fc80007ffe0ff */
[C---:B---3--:R-:W-:Y:S01]  /*9990*/  ISETP.GT.AND P1, PT, R7.reuse, UR4, PT ;  /* 0x0000000407007c0c */ /* 0x048fe2000bf24270 */
        /* <DEDUP_REMOVED lines=32> */
[----:B-1----:R-:W-:-:S03]  /*9ba0*/  @!P1 IMAD.WIDE.U32 R16, R29, 0x4, R10 ;  /* 0x000000041d109825 */ /* 0x002fc600078e000a */
[----:B------:R-:W-:Y:S01]  /*9bb0*/  ISETP.GT.U32.OR P2, PT, R29, 0x7ffffffe, P2 ;  /* 0x7ffffffe1d00780c */ /* 0x000fe20001744470 */
[----:B------:R-:W-:Y:S01]  /*9bc0*/  VIADD R29, R7, 0x6 ;  /* 0x00000006071d7836 */ /* 0x000fe20000000000 */
        /* <DEDUP_REMOVED lines=15> */
[----:B--2---:R-:W-:-:S02]  /*9cc0*/  VIADD R15, R27, UR8 ;  /* 0x000000081b0f7c36 */ /* 0x004fc40008000000 */
[----:B------:R-:W-:Y:S01]  /*9cd0*/  @!P2 IMAD.WIDE.U32 R18, R25, 0x4, R10 ;  /* 0x000000041912a825 */ /* 0x000fe200078e000a */
        /* <DEDUP_REMOVED lines=8> */
[----:B------:R-:W-:Y:S01]  /*9d60*/  VIADD R27, R7, 0xa ;  /* 0x0000000a071b7836 */ /* 0x000fe20000000000 */
[----:B---3--:R3:W-:Y:S11]  /*9d70*/  @!P1 STG.E desc[UR10][R12.64], R25 ;  /* 0x000000190c009986 */ /* 0x0087f6000c10190a */
[----:B-1----:R-:W4:Y:S01]  /*9d80*/  @!P2 LDG.E R23, desc[UR10][R14.64+0x4] ;  /* 0x0000040a0e17a981 */ /* 0x002f22000c1e1900 */
[----:B------:R-:W-:Y:S01]  /*9d90*/  ISETP.GT.AND P1, PT, R27, UR4, PT ;  /* 0x000000041b007c0c */ /* 0x000fe2000bf24270 */
[----:B------:R-:W-:-:S03]  /*9da0*/  @!P2 IMAD.WIDE.U32 R16, R29, 0x4, R10 ;  /* 0x000000041d10a825 */ /* 0x000fc600078e000a */
[----:B------:R-:W-:Y:S02]  /*9db0*/  ISETP.LT.OR P1, PT, R27, 0x1, P1 ;  /* 0x000000011b00780c */ /* 0x000fe40000f21670 */
[----:B------:R-:W-:Y:S01]  /*9dc0*/  IADD3 R29, PT, PT, R7, 0xb, RZ ;  /* 0x0000000b071d7810 */ /* 0x000fe20007ffe0ff */
[----:B----4-:R1:W-:Y:S10]  /*9dd0*/  @!P2 STG.E desc[UR10][R16.64], R23 ;  /* 0x000000171000a986 */ /* 0x0103f4000c10190a */
[----:B--2---:R-:W2:Y:S01]  /*9de0*/  @!P1 LDG.E R21, desc[UR10][R14.64+0x8] ;  /* 0x0000080a0e159981 */ /* 0x004ea2000c1e1900 */
[----:B------:R-:W-:Y:S01]  /*9df0*/  ISETP.GT.AND P2, PT, R29, UR4, PT ;  /* 0x000000041d007c0c */ /* 0x000fe2000bf44270 */
[----:B------:R-:W-:-:S03]  /*9e00*/  @!P1 IMAD.WIDE.U32 R18, R27, 0x4, R10 ;  /* 0x000000041b129825 */ /* 0x000fc600078e000a */
[----:B------:R-:W-:Y:S02]  /*9e10*/  ISETP.LT.OR P2, PT, R29, 0x1, P2 ;  /* 0x000000011d00780c */ /* 0x000fe40001741670 */
[----:B------:R-:W-:Y:S01]  /*9e20*/  IADD3 R27, PT, PT, R9, 0xc, R6 ;  /* 0x0000000c091b7810 */ /* 0x000fe20007ffe006 */
[----:B--2---:R2:W-:Y:S10]  /*9e30*/  @!P1 STG.E desc[UR10][R18.64], R21 ;  /* 0x0000001512009986 */ /* 0x0045f4000c10190a */
[----:B---3--:R-:W3:Y:S01]  /*9e40*/  @!P2 LDG.E R25, desc[UR10][R14.64+0xc] ;  /* 0x00000c0a0e19a981 */ /* 0x008ee2000c1e1900 */
        /* <DEDUP_REMOVED lines=11> */
[----:B--2---:R-:W-:Y:S01]  /*9f00*/  VIADD R19, R7, 0xe ;  /* 0x0000000e07137836 */ /* 0x004fe20000000000 */
[----:B---3--:R2:W-:Y:S11]  /*9f10*/  @!P1 STG.E desc[UR10][R14.64], R23 ;  /* 0x000000170e009986 */ /* 0x0085f6000c10190a */
        /* <DEDUP_REMOVED lines=8> */
[----:B--2---:R-:W-:-:S03]  /*9fa0*/  @!P1 IMAD.WIDE.U32 R14, R19, 0x4, R10 ;  /* 0x00000004130e9825 */ /* 0x004fc600078e000a */
[C---:B------:R-:W-:Y:S02]  /*9fb0*/  ISETP.LT.OR P2, PT, R27.reuse, 0x1, P2 ;  /* 0x000000011b00780c */ /* 0x040fe40001741670 */
[----:B---3--:R4:W-:Y:S11]  /*9fc0*/  @!P1 STG.E desc[UR10][R14.64], R25 ;  /* 0x000000190e009986 */ /* 0x0089f6000c10190a */
[----:B------:R-:W2:Y:S01]  /*9fd0*/  @!P2 LDG.E R7, desc[UR10][R12.64+0xc] ;  /* 0x00000c0a0c07a981 */ /* 0x000ea2000c1e1900 */
[----:B------:R-:W-:-:S04]  /*9fe0*/  @!P2 IMAD.WIDE.U32 R18, R27, 0x4, R10 ;  /* 0x000000041b12a825 */ /* 0x000fc800078e000a */
[----:B------:R-:W-:Y:S02]  /*9ff0*/  VIADD R5, R5, 0x10 ;  /* 0x0000001005057836 */ /* 0x000fe40000000000 */
[----:B------:R-:W-:-:S03]  /*a000*/  VIADD R6, R6, 0x10 ;  /* 0x0000001006067836 */ /* 0x000fc60000000000 */
[----:B------:R-:W-:Y:S01]  /*a010*/  ISETP.GE.AND P1, PT, R5, -0xc, PT ;  /* 0xfffffff40500780c */ /* 0x000fe20003f26270 */
[----:B--2---:R4:W-:-:S12]  /*a020*/  @!P2 STG.E desc[UR10][R18.64], R7 ;  /* 0x000000071200a986 */ /* 0x0049d8000c10190a */
[----:B------:R-:W-:Y:S05]  /*a030*/  @!P1 BRA `(.L_x_778) ;  /* 0xfffffff800509947 */ /* 0x000fea000383ffff */
.L_x_777:
[----:B----4-:R-:W-:-:S05]  /*a040*/  IMAD.MOV R7, RZ, RZ, -R5 ;  /* 0x000000ffff077224 */ /* 0x010fca00078e0a05 */
[----:B------:R-:W-:-:S13]  /*a050*/  ISETP.GT.AND P1, PT, R7, 0x4, PT ;  /* 0x000000040700780c */ /* 0x000fda0003f24270 */
[----:B------:R-:W-:Y:S05]  /*a060*/  @!P1 BRA `(.L_x_779) ;  /* 0x0000000000e89947 */ /* 0x000fea0003800000 */
[----:B------:R-:W1:Y:S01]  /*a070*/  LDC.64 R10, c[0x0][0x398] ;  /* 0x0000e600ff0a7b82 */ /* 0x000e620000000a00 */
[----:B------:R-:W-:-:S04]  /*a080*/  IADD3 R17, PT, PT, R9, R6, RZ ;  /* 0x0000000609117210 */ /* 0x000fc80007ffe0ff */
        /* <DEDUP_REMOVED lines=16> */
[----:B--2---:R-:W-:Y:S10]  /*a190*/  @!P1 STG.E desc[UR10][R14.64], R21 ;  /* 0x000000150e009986 */ /* 0x004ff4000c10190a */
[----:B------:R-:W2:Y:S01]  /*a1a0*/  @!P0 LDG.E R23, desc[UR10][R18.64+0x8] ;  /* 0x0000080a12178981 */ /* 0x000ea2000c1e1900 */
[----:B------:R-:W-:Y:S01]  /*a1b0*/  ISETP.GT.AND P1, PT, R27, UR4, PT ;  /* 0x000000041b007c0c */ /* 0x000fe2000bf24270 */
[----:B------:R-:W-:-:S03]  /*a1c0*/  @!P0 IMAD.WIDE.U32 R16, R25, 0x4, R10 ;  /* 0x0000000419108825 */ /* 0x000fc600078e000a */
[----:B------:R-:W-:Y:S01]  /*a1d0*/  ISETP.LT.OR P1, PT, R27, 0x1, P1 ;  /* 0x000000011b00780c */ /* 0x000fe20000f21670 */
[----:B------:R-:W-:-:S04]  /*a1e0*/  VIADD R8, R6, 0x4 ;  /* 0x0000000406087836 */ /* 0x000fc80000000000 */
[----:B------:R-:W-:Y:S01]  /*a1f0*/  IMAD.IADD R29, R9, 0x1, R8 ;  /* 0x00000001091d7824 */ /* 0x000fe200078e0208 */
[----:B--2---:R2:W-:Y:S07]  /*a200*/  @!P0 STG.E desc[UR10][R16.64], R23 ;  /* 0x0000001710008986 */ /* 0x0045ee000c10190a */
[----:B------:R-:W3:Y:S01]  /*a210*/  @!P1 LDG.E R25, desc[UR10][R18.64+0xc] ;  /* 0x00000c0a12199981 */ /* 0x000ee2000c1e1900 */
[C---:B------:R-:W-:Y:S01]  /*a220*/  ISETP.GT.AND P0, PT, R29.reuse, UR4, PT ;  /* 0x000000041d007c0c */ /* 0x040fe2000bf04270 */
[----:B-1----:R-:W-:-:S02]  /*a230*/  VIADD R13, R29, UR8 ;  /* 0x000000081d0d7c36 */ /* 0x002fc40008000000 */
[----:B------:R-:W-:Y:S01]  /*a240*/  @!P1 IMAD.WIDE.U32 R6, R27, 0x4, R10 ;  /* 0x000000041b069825 */ /* 0x000fe200078e000a */
[----:B------:R-:W-:-:S03]  /*a250*/  ISETP.LT.OR P0, PT, R29, 0x1, P0 ;  /* 0x000000011d00780c */ /* 0x000fc60000701670 */
[--C-:B------:R-:W-:Y:S01]  /*a260*/  IMAD.WIDE R12, R13, 0x4, R10.reuse ;  /* 0x000000040d0c7825 */ /* 0x100fe200078e020a */
[----:B--2---:R-:W-:Y:S01]  /*a270*/  IADD3 R23, PT, PT, R29, 0x1, RZ ;  /* 0x000000011d177810 */ /* 0x004fe20007ffe0ff */
        /* <DEDUP_REMOVED lines=22> */
[----:B-1----:R-:W-:-:S03]  /*a3e0*/  VIADD R6, R8, 0x4 ;  /* 0x0000000408067836 */ /* 0x002fc60000000000 */
[----:B------:R-:W-:Y:S01]  /*a3f0*/  IADD3 R5, PT, PT, R5, 0x4, RZ ;  /* 0x0000000405057810 */ /* 0x000fe20007ffe0ff */
[----:B--2---:R3:W-:Y:S06]  /*a400*/  @!P1 STG.E desc[UR10][R10.64], R21 ;  /* 0x000000150a009986 */ /* 0x0047ec000c10190a */
.L_x_779:
[----:B------:R-:W-:-:S13]  /*a410*/  ISETP.EQ.AND P1, PT, R5, RZ, PT ;  /* 0x000000ff0500720c */ /* 0x000fda0003f22270 */
[----:B------:R-:W-:Y:S05]  /*a420*/  @!P0 BRA P1, `(.L_x_775) ;  /* 0x0000000000788947 */ /* 0x000fea0000800000 */
.L_x_776:
[----:B--234-:R-:W-:-:S04]  /*a430*/  IMAD.IADD R15, R9, 0x1, R6 ;  /* 0x00000001090f7824 */ /* 0x01cfc800078e0206 */
[C---:B------:R-:W-:Y:S01]  /*a440*/  VIADD R17, R15.reuse, UR8 ;  /* 0x000000080f117c36 */ /* 0x040fe20008000000 */
[----:B------:R-:W-:-:S03]  /*a450*/  ISETP.GT.AND P0, PT, R15, UR5, PT ;  /* 0x000000050f007c0c */ /* 0x000fc6000bf04270 */
        /* <DEDUP_REMOVED lines=27> */
.L_x_775:
[----:B------:R-:W-:-:S13]  /*a610*/  ISETP.NE.AND P0, PT, R4, RZ, PT ;  /* 0x000000ff0400720c */ /* 0x000fda0003f05270 */
[----:B------:R-:W-:Y:S05]  /*a620*/  @!P0 EXIT ;  /* 0x000000000000894d */ /* 0x000fea0003800000 */
[----:B------:R-:W-:Y:S01]  /*a630*/  IMAD.MOV R6, RZ, RZ, -R4 ;  /* 0x000000ffff067224 */ /* 0x000fe200078e0a04 */
[----:B------:R-:W0:Y:S01]  /*a640*/  LDCU UR4, c[0x3][URZ] ;  /* 0x00c00000ff0477ac */ /* 0x000e220008000800 */
[----:B------:R-:W-:-:S05]  /*a650*/  NOP ;  /* 0x0000000000007918 */ /* 0x000fca0000000000 */
.L_x_780:
[----:B----4-:R-:W-:-:S05]  /*a660*/  IMAD.IADD R7, R9, 0x1, R0 ;  /* 0x0000000109077824 */ /* 0x010fca00078e0200 */
[----:B0-----:R-:W-:-:S04]  /*a670*/  ISETP.GT.AND P0, PT, R7, UR4, PT ;  /* 0x0000000407007c0c */ /* 0x001fc8000bf04270 */
[----:B------:R-:W-:-:S13]  /*a680*/  ISETP.LT.OR P0, PT, R7, 0x1, P0 ;  /* 0x000000010700780c */ /* 0x000fda0000701670 */
[----:B------:R-:W0:Y:S01]  /*a690*/  @!P0 LDC.64 R4, c[0x0][0x398] ;  /* 0x0000e600ff048b82 */ /* 0x000e220000000a00 */
[----:B-1----:R-:W-:-:S04]  /*a6a0*/  @!P0 VIADD R3, R7, UR8 ;  /* 0x0000000807038c36 */ /* 0x002fc80008000000 */
[----:B0-----:R-:W-:-:S06]  /*a6b0*/  @!P0 IMAD.WIDE R2, R3, 0x4, R4 ;  /* 0x0000000403028825 */ /* 0x001fcc00078e0204 */
[----:B------:R-:W4:Y:S01]  /*a6c0*/  @!P0 LDG.E R3, desc[UR10][R2.64] ;  /* 0x0000000a02038981 */ /* 0x000f22000c1e1900 */
[----:B------:R-:W-:Y:S01]  /*a6d0*/  @!P0 IMAD.WIDE.U32 R4, R7, 0x4, R4 ;  /* 0x0000000407048825 */ /* 0x000fe200078e0004 */
[----:B------:R-:W-:-:S03]  /*a6e0*/  IADD3 R6, PT, PT, R6, 0x1, RZ ;  /* 0x0000000106067810 */ /* 0x000fc60007ffe0ff */
[----:B------:R-:W-:Y:S01]  /*a6f0*/  VIADD R0, R0, 0x1 ;  /* 0x0000000100007836 */ /* 0x000fe20000000000 */
[----:B----4-:R0:W-:Y:S01]  /*a700*/  @!P0 STG.E desc[UR10][R4.64], R3 ;  /* 0x0000000304008986 */ /* 0x0101e2000c10190a */
[----:B------:R-:W-:-:S13]  /*a710*/  ISETP.NE.AND P0, PT, R6, RZ, PT ;  /* 0x000000ff0600720c */ /* 0x000fda0003f05270 */
[----:B0-----:R-:W-:Y:S05]  /*a720*/  @P0 BRA `(.L_x_780) ;  /* 0xfffffffc00cc0947 */ /* 0x001fea000383ffff */
[----:B------:R-:W-:Y:S05]  /*a730*/  EXIT ;  /* 0x000000000000794d */ /* 0x000fea0003800000 */
.L_x_766:
[----:B------:R-:W-:Y:S05]  /*a740*/  @P0 BRA `(.L_x_781) ;  /* 0x0000000c00a40947 */ /* 0x000fea0003800000 */
[----:B------:R-:W-:-:S13]  /*a750*/  ISETP.GT.U32.AND P0, PT, R13, 0x7ffffffe, PT ;  /* 0x7ffffffe0d00780c */ /* 0x000fda0003f04070 */
[----:B------:R-:W-:Y:S05]  /*a760*/  @P0 EXIT ;  /* 0x000000000000094d */ /* 0x000fea0003800000 */
[----:B------:R-:W0:Y:S01]  /*a770*/  LDCU UR4, c[0x0][0x380] ;  /* 0x00007000ff0477ac */ /* 0x000e220008000800 */
[----:B------:R-:W3:Y:S01]  /*a780*/  LDCU UR5, c[0x3][URZ] ;  /* 0x00c00000ff0577ac */ /* 0x000ee20008000800 */
[----:B0-----:R-:W-:Y:S01]  /*a790*/  UISETP.NE.AND UP0, UPT, UR4, 0x1, UPT ;  /* 0x000000010400788c */ /* 0x001fe2000bf05270 */
[----:B---3--:R-:W-:-:S04]  /*a7a0*/  IMAD.U32 R0, RZ, RZ, UR5 ;  /* 0x00000005ff007e24 */ /* 0x008fc8000f8e00ff */
[----:B-1----:R-:W-:-:S04]  /*a7b0*/  VIADD R3, R0, 0x2 ;  /* 0x0000000200037836 */ /* 0x002fc80000000000 */
[----:B------:R-:W-:Y:S05]  /*a7c0*/  BRA.U UP0, `(.L_x_782) ;  /* 0x0000000500cc7547 */ /* 0x000fea000b800000 */
[----:B------:R-:W-:Y:S01]  /*a7d0*/  ISETP.GE.U32.AND P0, PT, R13, 0x3, PT ;  /* 0x000000030d00780c */ /* 0x000fe20003f06070 */
[----:B------:R-:W-:Y:S01]  /*a7e0*/  BSSY.RECONVERGENT B0, `(.L_x_783) ;  /* 0x0000056000007945 */ /* 0x000fe20003800200 */
[----:B------:R-:W-:Y:S01]  /*a7f0*/  LOP3.LUT R2, R7, 0x3, RZ, 0xc0, !PT ;  /* 0x0000000307027812 */ /* 0x000fe200078ec0ff */
[----:B------:R-:W-:-:S03]  /*a800*/  HFMA2 R5, -RZ, RZ, 0, 0 ;  /* 0x00000000ff057431 */ /* 0x000fc600000001ff */
[----:B------:R-:W-:-:S07]  /*a810*/  ISETP.NE.AND P2, PT, R2, RZ, PT ;  /* 0x000000ff0200720c */ /* 0x000fce0003f45270 */
[----:B------:R-:W-:Y:S06]  /*a820*/  @!P0 BRA `(.L_x_784) ;  /* 0x0000000400448947 */ /* 0x000fec0003800000 */
[----:B------:R-:W0:Y:S01]  /*a830*/  LDC R4, c[0x3][RZ] ;  /* 0x00c00000ff047b82 */ /* 0x000e220000000800 */
[-C--:B------:R-:W-:Y:S01]  /*a840*/  IMAD R10, R10, R3.reuse, RZ ;  /* 0x000000030a0a7224 */ /* 0x080fe200078e02ff */
[C---:B------:R-:W-:Y:S01]  /*a850*/  LOP3.LUT R5, R7.reuse, 0xfffffffc, RZ, 0xc0, !PT ;  /* 0xfffffffc07057812 */ /* 0x040fe200078ec0ff */
[----:B------:R-:W-:Y:S01]  /*a860*/  VIADD R12, R6, 0x2 ;  /* 0x00000002060c7836 */ /* 0x000fe20000000000 */
[----:B------:R-:W-:Y:S01]  /*a870*/  LEA R8, R0, 0x8, 0x2 ;  /* 0x0000000800087811 */ /* 0x000fe200078e10ff */
[C---:B------:R-:W-:Y:S02]  /*a880*/  VIADD R14, R6.reuse, 0x3 ;  /* 0x00000003060e7836 */ /* 0x040fe40000000000 */
[----:B--2---:R-:W-:Y:S01]  /*a890*/  IMAD R15, R7, R10, RZ ;  /* 0x0000000a070f7224 */ /* 0x004fe200078e02ff */
[----:B------:R-:W-:Y:S01]  /*a8a0*/  SHF.R.S32.HI R10, RZ, 0x1f, R0 ;  /* 0x0000001fff0a7819 */ /* 0x000fe20000011400 */
[C---:B------:R-:W-:Y:S02]  /*a8b0*/  IMAD R7, R6.reuse, R3, R3 ;  /* 0x0000000306077224 */ /* 0x040fe400078e0203 */
[----:B------:R-:W-:Y:S01]  /*a8c0*/  IMAD R9, R3, R12, RZ ;  /* 0x0000000c03097224 */ /* 0x000fe200078e02ff */
[----:B------:R-:W-:Y:S01]  /*a8d0*/  IADD3 R13, PT, PT, R15, R0, RZ ;  /* 0x000000000f0d7210 */ /* 0x000fe20007ffe0ff */
[----:B------:R-:W-:Y:S01]  /*a8e0*/  IMAD R11, R3, R14, RZ ;  /* 0x0000000e030b7224 */ /* 0x000fe200078e02ff */
[----:B------:R-:W-:Y:S01]  /*a8f0*/  IADD3 R29, PT, PT, R7, R0, RZ ;  /* 0x00000000071d7210 */ /* 0x000fe20007ffe0ff */
[----:B------:R-:W-:-:S02]  /*a900*/  VIADD R19, R6, 0x1 ;  /* 0x0000000106137836 */ /* 0x000fc40000000000 */
[----:B------:R-:W-:Y:S02]  /*a910*/  IMAD.MOV R12, RZ, RZ, -R5 ;  /* 0x000000ffff0c7224 */ /* 0x000fe400078e0a05 */
[--C-:B------:R-:W-:Y:S02]  /*a920*/  IMAD.IADD R17, R9, 0x1, R0.reuse ;  /* 0x0000000109117824 */ /* 0x100fe400078e0200 */
[----:B------:R-:W-:-:S07]  /*a930*/  IMAD.IADD R27, R11, 0x1, R0 ;  /* 0x000000010b1b7824 */ /* 0x000fce00078e0200 */
.L_x_785:
        /* <DEDUP_REMOVED lines=10> */
[----:B------:R-:W-:-:S04]  /*a9e0*/  @!P1 IADD3 R14, P3, PT, R15, R0, RZ ;  /* 0x000000000f0e9210 */ /* 0x000fc80007f7e0ff */
[----:B------:R-:W-:-:S07]  /*a9f0*/  @!P1 LEA.HI.X.SX32 R16, R15, R10, 0x1, P3 ;  /* 0x0000000a0f109211 */ /* 0x000fce00018f0eff */
[----:B------:R-:W1:Y:S01]  /*aa00*/  @!P0 LDC.64 R22, c[0x0][0x398] ;  /* 0x0000e600ff168b82 */ /* 0x000e620000000a00 */
[----:B0-----:R-:W-:-:S04]  /*aa10*/  @!P1 LEA R24, P4, R14, R20, 0x2 ;  /* 0x000000140e189211 */ /* 0x001fc800078810ff */
[----:B------:R-:W-:Y:S01]  /*aa20*/  @!P1 LEA.HI.X R25, R14, R21, R16, 0x2, P4 ;  /* 0x000000150e199211 */ /* 0x000fe200020f1410 */
[----:B-1----:R-:W-:-:S04]  /*aa30*/  @!P0 IMAD.WIDE R30, R29, 0x4, R22 ;  /* 0x000000041d1e8825 */ /* 0x002fc800078e0216 */
[----:B--2---:R-:W-:-:S05]  /*aa40*/  @!P1 FADD R35, -R32, -RZ ;  /* 0x800000ff20239221 */ /* 0x004fca0000000100 */
[----:B------:R0:W-:Y:S04]  /*aa50*/  @!P1 STG.E desc[UR10][R24.64+0x4], R35 ;  /* 0x0000042318009986 */ /* 0x0001e8000c10190a */
[----:B------:R-:W2:Y:S01]  /*aa60*/  @!P0 LDG.E R30, desc[UR10][R30.64] ;  /* 0x0000000a1e1e8981 */ /* 0x000ea2000c1e1900 */
[----:B------:R-:W-:Y:S01]  /*aa70*/  VIADD R21, R19, 0x1 ;  /* 0x0000000113157836 */ /* 0x000fe20000000000 */
[----:B------:R-:W-:-:S04]  /*aa80*/  @!P0 IADD3 R14, P3, PT, R7, R0, RZ ;  /* 0x00000000070e8210 */ /* 0x000fc80007f7e0ff */
[----:B------:R-:W-:Y:S02]  /*aa90*/  ISETP.GT.AND P1, PT, R21, R0, PT ;  /* 0x000000001500720c */ /* 0x000fe40003f24270 */
[----:B------:R-:W-:Y:S02]  /*aaa0*/  @!P0 LEA.HI.X.SX32 R16, R7, R10, 0x1, P3 ;  /* 0x0000000a07108211 */ /* 0x000fe400018f0eff */
[----:B------:R-:W-:Y:S02]  /*aab0*/  ISETP.LT.OR P1, PT, R21, 0x1, P1 ;  /* 0x000000011500780c */ /* 0x000fe40000f21670 */
[----:B------:R-:W1:Y:S11]  /*aac0*/  @!P0 LDC.64 R20, c[0x0][0x398] ;  /* 0x0000e600ff148b82 */ /* 0x000e760000000a00 */
[----:B------:R-:W3:Y:S01]  /*aad0*/  @!P1 LDC.64 R22, c[0x0][0x398] ;  /* 0x0000e600ff169b82 */ /* 0x000ee20000000a00 */
[----:B-1----:R-:W-:-:S04]  /*aae0*/  @!P0 LEA R20, P4, R14, R20, 0x2 ;  /* 0x000000140e148211 */ /* 0x002fc800078810ff */
[----:B------:R-:W-:Y:S01]  /*aaf0*/  @!P0 LEA.HI.X R21, R14, R21, R16, 0x2, P4 ;  /* 0x000000150e158211 */ /* 0x000fe200020f1410 */
[----:B--2---:R-:W-:Y:S01]  /*ab00*/  @!P0 FADD R33, -R30, -RZ ;  /* 0x800000ff1e218221 */ /* 0x004fe20000000100 */
[----:B---3--:R-:W-:-:S04]  /*ab10*/  @!P1 IMAD.WIDE R30, R17, 0x4, R22 ;  /* 0x00000004111e9825 */ /* 0x008fc800078e0216 */
[----:B------:R1:W-:Y:S04]  /*ab20*/  @!P0 STG.E desc[UR10][R20.64+0x4], R33 ;  /* 0x0000042114008986 */ /* 0x0003e8000c10190a */
[----:B------:R-:W2:Y:S01]  /*ab30*/  @!P1 LDG.E R30, desc[UR10][R30.64] ;  /* 0x0000000a1e1e9981 */ /* 0x000ea2000c1e1900 */
[----:B------:R-:W-:Y:S02]  /*ab40*/  IADD3 R23, PT, PT, R19, 0x2, RZ ;  /* 0x0000000213177810 */ /* 0x000fe40007ffe0ff */
[-C--:B------:R-:W-:Y:S02]  /*ab50*/  @!P1 IADD3 R14, P3, PT, R9, R0.reuse, RZ ;  /* 0x00000000090e9210 */ /* 0x080fe40007f7e0ff */
[----:B------:R-:W-:Y:S02]  /*ab60*/  ISETP.GT.AND P0, PT, R23, R0, PT ;  /* 0x000000001700720c */ /* 0x000fe40003f04270 */
[----:B------:R-:W-:-:S02]  /*ab70*/  @!P1 LEA.HI.X.SX32 R16, R9, R10, 0x1, P3 ;  /* 0x0000000a09109211 */ /* 0x000fc400018f0eff */
[----:B------:R-:W-:Y:S02]  /*ab80*/  ISETP.LT.OR P0, PT, R23, 0x1, P0 ;  /* 0x000000011700780c */ /* 0x000fe40000701670 */
[----:B------:R-:W3:Y:S11]  /*ab90*/  @!P1 LDC.64 R22, c[0x0][0x398] ;  /* 0x0000e600ff169b82 */ /* 0x000ef60000000a00 */
[----:B0-----:R-:W0:Y:S08]  /*aba0*/  @!P0 LDC.64 R24, c[0x0][0x398] ;  /* 0x0000e600ff188b82 */ /* 0x001e300000000a00 */
[----:B-1----:R-:W1:Y:S01]  /*abb0*/  @!P0 LDC.64 R20, c[0x0][0x398] ;  /* 0x0000e600ff148b82 */ /* 0x002e620000000a00 */
[----:B---3--:R-:W-:-:S04]  /*abc0*/  @!P1 LEA R22, P4, R14, R22, 0x2 ;  /* 0x000000160e169211 */ /* 0x008fc800078810ff */
[----:B------:R-:W-:Y:S01]  /*abd0*/  @!P1 LEA.HI.X R23, R14, R23, R16, 0x2, P4 ;  /* 0x000000170e179211 */ /* 0x000fe200020f1410 */
[----:B0-----:R-:W-:-:S04]  /*abe0*/  @!P0 IMAD.WIDE R24, R27, 0x4, R24 ;  /* 0x000000041b188825 */ /* 0x001fc800078e0218 */
        /* <DEDUP_REMOVED lines=9> */
[----:B-1----:R-:W-:Y:S01]  /*ac80*/  @!P0 LEA R20, P1, R14, R20, 0x2 ;  /* 0x000000140e148211 */ /* 0x002fe200078210ff */
        /* <DEDUP_REMOVED lines=11> */
.L_x_784:
[----:B------:R-:W-:Y:S05]  /*ad40*/  BSYNC.RECONVERGENT B0 ;  /* 0x0000000000007941 */ /* 0x000fea0003800200 */
.L_x_783:
[----:B------:R-:W-:Y:S05]  /*ad50*/  @!P2 EXIT ;  /* 0x000000000000a94d */ /* 0x000fea0003800000 */
[----:B------:R-:W-:Y:S01]  /*ad60*/  IMAD.IADD R8, R6, 0x1, R5 ;  /* 0x0000000106087824 */ /* 0x000fe200078e0205 */
[----:B------:R-:W-:Y:S02]  /*ad70*/  SHF.R.S32.HI R13, RZ, 0x1f, R0 ;  /* 0x0000001fff0d7819 */ /* 0x000fe40000011400 */
[----:B------:R-:W-:Y:S01]  /*ad80*/  IADD3 R2, PT, PT, -R2, RZ, RZ ;  /* 0x000000ff02027210 */ /* 0x000fe20007ffe1ff */
[----:B------:R-:W-:-:S04]  /*ad90*/  IMAD R9, R3, R8, RZ ;  /* 0x0000000803097224 */ /* 0x000fc800078e02ff */
[----:B------:R-:W-:-:S07]  /*ada0*/  IMAD.IADD R0, R9, 0x1, R0 ;  /* 0x0000000109007824 */ /* 0x000fce00078e0200 */
.L_x_786:
[----:B0-----:R-:W0:Y:S02]  /*adb0*/  LDCU UR4, c[0x3][URZ] ;  /* 0x00c00000ff0477ac */ /* 0x001e240008000800 */
[----:B0-----:R-:W-:-:S04]  /*adc0*/  ISETP.GT.AND P0, PT, R8, UR4, PT ;  /* 0x0000000408007c0c */ /* 0x001fc8000bf04270 */
[----:B------:R-:W-:-:S13]  /*add0*/  ISETP.LT.OR P0, PT, R8, 0x1, P0 ;  /* 0x000000010800780c */ /* 0x000fda0000701670 */
[----:B------:R-:W0:Y:S08]  /*ade0*/  @!P0 LDC.64 R4, c[0x0][0x398] ;  /* 0x0000e600ff048b82 */ /* 0x000e300000000a00 */
[----:B--2---:R-:W1:Y:S01]  /*adf0*/  @!P0 LDC.64 R14, c[0x0][0x398] ;  /* 0x0000e600ff0e8b82 */ /* 0x004e620000000a00 */
        /* <DEDUP_REMOVED lines=8> */
[----:B------:R-:W-:Y:S01]  /*ae80*/  ISETP.NE.AND P1, PT, R2, RZ, PT ;  /* 0x000000ff0200720c */ /* 0x000fe20003f25270 */
[----:B--2---:R-:W-:-:S05]  /*ae90*/  @!P0 FADD R11, -R4, -RZ ;  /* 0x800000ff040b8221 */ /* 0x004fca0000000100 */
[----:B------:R0:W-:Y:S07]  /*aea0*/  @!P0 STG.E desc[UR10][R6.64+0x4], R11 ;  /* 0x0000040b06008986 */ /* 0x0001ee000c10190a */
[----:B------:R-:W-:Y:S05]  /*aeb0*/  @!P1 EXIT ;  /* 0x000000000000994d */ /* 0x000fea0003800000 */
[----:B------:R-:W-:Y:S01]  /*aec0*/  IADD3 R8, PT, PT, R8, 0x1, RZ ;  /* 0x0000000108087810 */ /* 0x000fe20007ffe0ff */
[C---:B------:R-:W-:Y:S02]  /*aed0*/  IMAD.IADD R9, R3.reuse, 0x1, R9 ;  /* 0x0000000103097824 */ /* 0x040fe400078e0209 */
[----:B------:R-:W-:Y:S01]  /*aee0*/  IMAD.IADD R0, R3, 0x1, R0 ;  /* 0x0000000103007824 */ /* 0x000fe200078e0200 */
[----:B------:R-:W-:Y:S06]  /*aef0*/  BRA `(.L_x_786) ;  /* 0xfffffffc00ac7947 */ /* 0x000fec000383ffff */
.L_x_782:
[----:B------:R-:W-:Y:S01]  /*af00*/  ISETP.GE.U32.AND P0, PT, R13, 0x3, PT ;  /* 0x000000030d00780c */ /* 0x000fe20003f06070 */
[----:B------:R-:W-:Y:S01]  /*af10*/  BSSY.RECONVERGENT B0, `(.L_x_787) ;  /* 0x0000052000007945 */ /* 0x000fe20003800200 */
[----:B------:R-:W-:Y:S01]  /*af20*/  LOP3.LUT R2, R7, 0x3, RZ, 0xc0, !PT ;  /* 0x0000000307027812 */ /* 0x000fe200078ec0ff */
[----:B------:R-:W-:-:S03]  /*af30*/  IMAD.MOV.U32 R5, RZ, RZ, RZ ;  /* 0x000000ffff057224 */ /* 0x000fc600078e00ff */
[----:B------:R-:W-:-:S07]  /*af40*/  ISETP.NE.AND P2, PT, R2, RZ, PT ;  /* 0x000000ff0200720c */ /* 0x000fce0003f45270 */
[----:B------:R-:W-:Y:S06]  /*af50*/  @!P0 BRA `(.L_x_788) ;  /* 0x0000000400348947 */ /* 0x000fec0003800000 */
[----:B------:R-:W0:Y:S01]  /*af60*/  LDC R4, c[0x3][RZ] ;  /* 0x00c00000ff047b82 */ /* 0x000e220000000800 */
[-C--:B------:R-:W-:Y:S01]  /*af70*/  IMAD R10, R10, R3.reuse, RZ ;  /* 0x000000030a0a7224 */ /* 0x080fe200078e02ff */
[C---:B------:R-:W-:Y:S01]  /*af80*/  IADD3 R12, PT, PT, R6.reuse, 0x2, RZ ;  /* 0x00000002060c7810 */ /* 0x040fe20007ffe0ff */
[----:B------:R-:W-:Y:S01]  /*af90*/  VIADD R14, R6, 0x3 ;  /* 0x00000003060e7836 */ /* 0x000fe20000000000 */
[C---:B------:R-:W-:Y:S01]  /*afa0*/  LOP3.LUT R5, R7.reuse, 0xfffffffc, RZ, 0xc0, !PT ;  /* 0xfffffffc07057812 */ /* 0x040fe200078ec0ff */
[----:B--2---:R-:W-:Y:S01]  /*afb0*/  IMAD R15, R7, R10, RZ ;  /* 0x0000000a070f7224 */ /* 0x004fe200078e02ff */
[----:B------:R-:W-:Y:S01]  /*afc0*/  LEA R8, R0, 0x8, 0x2 ;  /* 0x0000000800087811 */ /* 0x000fe200078e10ff */
[----:B------:R-:W-:Y:S01]  /*afd0*/  IMAD R7, R6, R3, R3 ;  /* 0x0000000306077224 */ /* 0x000fe200078e0203 */
[----:B------:R-:W-:Y:S01]  /*afe0*/  SHF.R.S32.HI R10, RZ, 0x1f, R0 ;  /* 0x0000001fff0a7819 */ /* 0x000fe20000011400 */
[----:B------:R-:W-:Y:S01]  /*aff0*/  IMAD R9, R3, R12, RZ ;  /* 0x0000000c03097224 */ /* 0x000fe200078e02ff */
[----:B------:R-:W-:Y:S01]  /*b000*/  IADD3 R12, PT, PT, -R5, RZ, RZ ;  /* 0x000000ff050c7210 */ /* 0x000fe20007ffe1ff */
[----:B------:R-:W-:-:S02]  /*b010*/  IMAD R11, R3, R14, RZ ;  /* 0x0000000e030b7224 */ /* 0x000fc400078e02ff */
[----:B------:R-:W-:Y:S02]  /*b020*/  VIADD R19, R6, 0x1 ;  /* 0x0000000106137836 */ /* 0x000fe40000000000 */
[--C-:B------:R-:W-:Y:S02]  /*b030*/  IMAD.IADD R29, R7, 0x1, R0.reuse ;  /* 0x00000001071d7824 */ /* 0x100fe400078e0200 */
[--C-:B------:R-:W-:Y:S02]  /*b040*/  IMAD.IADD R17, R9, 0x1, R0.reuse ;  /* 0x0000000109117824 */ /* 0x100fe400078e0200 */
[--C-:B------:R-:W-:Y:S02]  /*b050*/  IMAD.IADD R27, R11, 0x1, R0.reuse ;  /* 0x000000010b1b7824 */ /* 0x100fe400078e0200 */
[----:B------:R-:W-:-:S07]  /*b060*/  IMAD.IADD R13, R15, 0x1, R0 ;  /* 0x000000010f0d7824 */ /* 0x000fce00078e0200 */
.L_x_789:
[----:B0-----:R-:W-:Y:S01]  /*b070*/  IMAD.MOV.U32 R0, RZ, RZ, R4 ;  /* 0x000000ffff007224 */ /* 0x001fe200078e0004 */
[----:B------:R-:W-:-:S04]  /*b080*/  IADD3 R23, PT, PT, R19, -0x1, RZ ;  /* 0xffffffff13177810 */ /* 0x000fc80007ffe0ff */
        /* <DEDUP_REMOVED lines=14> */
[----:B------:R-:W-:Y:S01]  /*b170*/  VIADD R21, R19, 0x1 ;  /* 0x0000000113157836 */ /* 0x000fe20000000000 */
[----:B--2---:R0:W-:Y:S04]  /*b180*/  @!P1 STG.E desc[UR10][R24.64+0x4], R31 ;  /* 0x0000041f18009986 */ /* 0x0041e8000c10190a */
[----:B------:R-:W2:Y:S01]  /*b190*/  @!P0 LDG.E R33, desc[UR10][R32.64] ;  /* 0x0000000a20218981 */ /* 0x000ea2000c1e1900 */
[-C--:B------:R-:W-:Y:S02]  /*b1a0*/  ISETP.GT.AND P1, PT, R21, R0.reuse, PT ;  /* 0x000000001500720c */ /* 0x080fe40003f24270 */
[----:B------:R-:W-:Y:S02]  /*b1b0*/  @!P0 IADD3 R14, P3, PT, R7, R0, RZ ;  /* 0x00000000070e8210 */ /* 0x000fe40007f7e0ff */
[----:B------:R-:W-:-:S02]  /*b1c0*/  ISETP.LT.OR P1, PT, R21, 0x1, P1 ;  /* 0x000000011500780c */ /* 0x000fc40000f21670 */
[----:B------:R-:W1:Y:S01]  /*b1d0*/  @!P0 LDC.64 R20, c[0x0][0x398] ;  /* 0x0000e600ff148b82 */ /* 0x000e620000000a00 */
[----:B------:R-:W-:-:S10]  /*b1e0*/  @!P0 LEA.HI.X.SX32 R16, R7, R10, 0x1, P3 ;  /* 0x0000000a07108211 */ /* 0x000fd400018f0eff */
[----:B------:R-:W0:Y:S01]  /*b1f0*/  @!P1 LDC.64 R22, c[0x0][0x398] ;  /* 0x0000e600ff169b82 */ /* 0x000e220000000a00 */
[----:B-1----:R-:W-:-:S04]  /*b200*/  @!P0 LEA R20, P4, R14, R20, 0x2 ;  /* 0x000000140e148211 */ /* 0x002fc800078810ff */
[----:B------:R-:W-:Y:S01]  /*b210*/  @!P0 LEA.HI.X R21, R14, R21, R16, 0x2, P4 ;  /* 0x000000150e158211 */ /* 0x000fe200020f1410 */
[----:B0-----:R-:W-:-:S04]  /*b220*/  @!P1 IMAD.WIDE R30, R17, 0x4, R22 ;  /* 0x00000004111e9825 */ /* 0x001fc800078e0216 */
        /* <DEDUP_REMOVED lines=8> */
[----:B------:R-:W3:Y:S08]  /*b2b0*/  @!P0 LDC.64 R24, c[0x0][0x398] ;  /* 0x0000e600ff188b82 */ /* 0x000ef00000000a00 */
[----:B0-----:R-:W0:Y:S01]  /*b2c0*/  @!P0 LDC.64 R20, c[0x0][0x398] ;  /* 0x0000e600ff148b82 */ /* 0x001e220000000a00 */
[----:B-1----:R-:W-:-:S04]  /*b2d0*/  @!P1 LEA R22, P4, R14, R22, 0x2 ;  /* 0x000000160e169211 */ /* 0x002fc800078810ff */
[----:B------:R-:W-:Y:S01]  /*b2e0*/  @!P1 LEA.HI.X R23, R14, R23, R16, 0x2, P4 ;  /* 0x000000170e179211 */ /* 0x000fe200020f1410 */
[----:B---3--:R-:W-:-:S04]  /*b2f0*/  @!P0 IMAD.WIDE R24, R27, 0x4, R24 ;  /* 0x000000041b188825 */ /* 0x008fc800078e0218 */
[----:B--2---:R1:W-:Y:S04]  /*b300*/  @!P1 STG.E desc[UR10][R22.64+0x4], R31 ;  /* 0x0000041f16009986 */ /* 0x0043e8000c10190a */
[----:B------:R-:W2:Y:S01]  /*b310*/  @!P0 LDG.E R25, desc[UR10][R24.64] ;  /* 0x0000000a18198981 */ /* 0x000ea2000c1e1900 */
[----:B------:R-:W-:Y:S01]  /*b320*/  @!P0 IADD3 R14, P1, PT, R11, R0, RZ ;  /* 0x000000000b0e8210 */ /* 0x000fe20007f3e0ff */
[----:B------:R-:W-:Y:S01]  /*b330*/  VIADD R19, R19, 0x4 ;  /* 0x0000000413137836 */ /* 0x000fe20000000000 */
[----:B------:R-:W-:Y:S01]  /*b340*/  IADD3 R12, PT, PT, R12, 0x4, RZ ;  /* 0x000000040c0c7810 */ /* 0x000fe20007ffe0ff */
[C---:B------:R-:W-:Y:S01]  /*b350*/  IMAD.IADD R15, R8.reuse, 0x1, R15 ;  /* 0x00000001080f7824 */ /* 0x040fe200078e020f */
[----:B------:R-:W-:Y:S01]  /*b360*/  @!P0 LEA.HI.X.SX32 R16, R11, R10, 0x1, P1 ;  /* 0x0000000a0b108211 */ /* 0x000fe200008f0eff */
[----:B------:R-:W-:Y:S01]  /*b370*/  IMAD.IADD R7, R8, 0x1, R7 ;  /* 0x0000000108077824 */ /* 0x000fe200078e0207 */
[----:B0-----:R-:W-:Y:S01]  /*b380*/  @!P0 LEA R20, P1, R14, R20, 0x2 ;  /* 0x000000140e148211 */ /* 0x001fe200078210ff */
[C---:B------:R-:W-:Y:S01]  /*b390*/  IMAD.IADD R11, R8.reuse, 0x1, R11 ;  /* 0x00000001080b7824 */ /* 0x040fe200078e020b */
[C---:B------:R-:W-:Y:S01]  /*b3a0*/  IADD3 R9, PT, PT, R8.reuse, R9, RZ ;  /* 0x0000000908097210 */ /* 0x040fe20007ffe0ff */
[----:B------:R-:W-:Y:S01]  /*b3b0*/  IMAD.IADD R13, R8, 0x1, R13 ;  /* 0x00000001080d7824 */ /* 0x000fe200078e020d */
[----:B------:R-:W-:Y:S01]  /*b3c0*/  @!P0 LEA.HI.X R21, R14, R21, R16, 0x2, P1 ;  /* 0x000000150e158211 */ /* 0x000fe200008f1410 */
[C---:B------:R-:W-:Y:S01]  /*b3d0*/  IMAD.IADD R29, R8.reuse, 0x1, R29 ;  /* 0x00000001081d7824 */ /* 0x040fe200078e021d */
[C---:B------:R-:W-:Y:S01]  /*b3e0*/  IADD3 R17, PT, PT, R8.reuse, R17, RZ ;  /* 0x0000001108117210 */ /* 0x040fe20007ffe0ff */
[----:B------:R-:W-:-:S02]  /*b3f0*/  IMAD.IADD R27, R8, 0x1, R27 ;  /* 0x00000001081b7824 */ /* 0x000fc400078e021b */
[----:B--2---:R1:W-:Y:S01]  /*b400*/  @!P0 STG.E desc[UR10][R20.64+0x4], R25 ;  /* 0x0000041914008986 */ /* 0x0043e2000c10190a */
[----:B------:R-:W-:-:S13]  /*b410*/  ISETP.NE.AND P0, PT, R12, RZ, PT ;  /* 0x000000ff0c00720c */ /* 0x000fda0003f05270 */
[----:B-1----:R-:W-:Y:S05]  /*b420*/  @P0 BRA `(.L_x_789) ;  /* 0xfffffffc00100947 */ /* 0x002fea000383ffff */
.L_x_788:
[----:B------:R-:W-:Y:S05]  /*b430*/  BSYNC.RECONVERGENT B0 ;  /* 0x0000000000007941 */ /* 0x000fea0003800200 */
.L_x_787:
[----:B------:R-:W-:Y:S05]  /*b440*/  @!P2 EXIT ;  /* 0x000000000000a94d */ /* 0x000fea0003800000 */
[----:B------:R-:W-:Y:S01]  /*b450*/  IMAD.IADD R8, R6, 0x1, R5 ;  /* 0x0000000106087824 */ /* 0x000fe200078e0205 */
[----:B------:R-:W-:Y:S01]  /*b460*/  SHF.R.S32.HI R11, RZ, 0x1f, R0 ;  /* 0x0000001fff0b7819 */ /* 0x000fe20000011400 */
[----:B------:R-:W-:Y:S02]  /*b470*/  IMAD.MOV R2, RZ, RZ, -R2 ;  /* 0x000000ffff027224 */ /* 0x000fe400078e0a02 */
[----:B------:R-:W-:-:S05]  /*b480*/  IMAD R9, R3, R8, RZ ;  /* 0x0000000803097224 */ /* 0x000fca00078e02ff */
[----:B------:R-:W-:-:S07]  /*b490*/  IADD3 R0, PT, PT, R9, R0, RZ ;  /* 0x0000000009007210 */ /* 0x000fce0007ffe0ff */
.L_x_790:
[----:B0-----:R-:W0:Y:S02]  /*b4a0*/  LDCU UR4, c[0x3][URZ] ;  /* 0x00c00000ff0477ac */ /* 0x001e240008000800 */
[----:B0-----:R-:W-:-:S04]  /*b4b0*/  ISETP.GT.AND P0, PT, R8, UR4, PT ;  /* 0x0000000408007c0c */ /* 0x001fc8000bf04270 */
[----:B------:R-:W-:-:S13]  /*b4c0*/  ISETP.LT.OR P0, PT, R8, 0x1, P0 ;  /* 0x000000010800780c */ /* 0x000fda0000701670 */
[----:B------:R-:W0:Y:S08]  /*b4d0*/  @!P0 LDC.64 R4, c[0x0][0x398] ;  /* 0x0000e600ff048b82 */ /* 0x000e300000000a00 */
[----:B------:R-:W1:Y:S01]  /*b4e0*/  @!P0 LDC.64 R12, c[0x0][0x398] ;  /* 0x0000e600ff0c8b82 */ /* 0x000e620000000a00 */
[----:B0-----:R-:W-:-:S06]  /*b4f0*/  @!P0 IMAD.WIDE R4, R0, 0x4, R4 ;  /* 0x0000000400048825 */ /* 0x001fcc00078e0204 */
[----:B------:R-:W3:Y:S01]  /*b500*/  @!P0 LDG.E R5, desc[UR10][R4.64] ;  /* 0x0000000a04058981 */ /* 0x000ee2000c1e1900 */
[----:B------:R-:W-:Y:S01]  /*b510*/  @!P0 SHF.R.S32.HI R6, RZ, 0x1f, R9 ;  /* 0x0000001fff068819 */ /* 0x000fe20000011409 */
[----:B------:R-:W-:Y:S01]  /*b520*/  VIADD R2, R2, 0x1 ;  /* 0x0000000102027836 */ /* 0x000fe20000000000 */
[----:B------:R-:W-:-:S05]  /*b530*/  @!P0 IADD3 R7, P1, PT, R9, UR4, RZ ;  /* 0x0000000409078c10 */ /* 0x000fca000ff3e0ff */
[----:B------:R-:W-:Y:S01]  /*b540*/  @!P0 IMAD.X R10, R11, 0x1, R6, P1 ;  /* 0x000000010b0a8824 */ /* 0x000fe200008e0606 */
[----:B-1----:R-:W-:-:S04]  /*b550*/  @!P0 LEA R6, P1, R7, R12, 0x2 ;  /* 0x0000000c07068211 */ /* 0x002fc800078210ff */
[----:B------:R-:W-:Y:S02]  /*b560*/  @!P0 LEA.HI.X R7, R7, R13, R10, 0x2, P1 ;  /* 0x0000000d07078211 */ /* 0x000fe400008f140a */
[----:B------:R-:W-:-:S03]  /*b570*/  ISETP.NE.AND P1, PT, R2, RZ, PT ;  /* 0x000000ff0200720c */ /* 0x000fc60003f25270 */
[----:B---3--:R0:W-:Y:S10]  /*b580*/  @!P0 STG.E desc[UR10][R6.64+0x4], R5 ;  /* 0x0000040506008986 */ /* 0x0081f4000c10190a */
[----:B------:R-:W-:Y:S05]  /*b590*/  @!P1 EXIT ;  /* 0x000000000000994d */ /* 0x000fea0003800000 */
[----:B------:R-:W-:Y:S01]  /*b5a0*/  VIADD R8, R8, 0x1 ;  /* 0x0000000108087836 */ /* 0x000fe20000000000 */
[C---:B------:R-:W-:Y:S01]  /*b5b0*/  IADD3 R9, PT, PT, R3.reuse, R9, RZ ;  /* 0x0000000903097210 */ /* 0x040fe20007ffe0ff */
[----:B------:R-:W-:Y:S01]  /*b5c0*/  IMAD.IADD R0, R3, 0x1, R0 ;  /* 0x0000000103007824 */ /* 0x000fe200078e0200 */
[----:B------:R-:W-:Y:S06]  /*b5d0*/  BRA `(.L_x_790) ;  /* 0xfffffffc00b07947 */ /* 0x000fec000383ffff */
.L_x_781:
[----:B------:R-:W-:Y:S01]  /*b5e0*/  UIADD3 UR4, UPT, UPT, UR12, -0x1, UR7 ;  /* 0xffffffff0c047890 */ /* 0x000fe2000fffe007 */
[----:B------:R-:W-:-:S05]  /*b5f0*/  ISETP.GT.U32.AND P0, PT, R11, 0x7ffffffe, PT ;  /* 0x7ffffffe0b00780c */ /* 0x000fca0003f04070 */
[----:B------:R-:W-:-:S05]  /*b600*/  IMAD R7, R7, UR4, RZ ;  /* 0x0000000407077c24 */ /* 0x000fca000f8e02ff */
[----:B------:R-:W-:-:S13]  /*b610*/  ISETP.NE.OR P0, PT, R6, R7, P0 ;  /* 0x000000070600720c */ /* 0x000fda0000705670 */
[----:B------:R-:W-:Y:S05]  /*b620*/  @P0 EXIT ;  /* 0x000000000000094d */ /* 0x000fea0003800000 */
[----:B------:R-:W0:Y:S01]  /*b630*/  LDCU UR4, c[0x0][0x380] ;  /* 0x00007000ff0477ac */ /* 0x000e220008000800 */
[----:B-1----:R-:W1:Y:S01]  /*b640*/  LDC R3, c[0x3][RZ] ;  /* 0x00c00000ff037b82 */ /* 0x002e620000000800 */
[----:B0-----:R-:W-:Y:S01]  /*b650*/  UISETP.NE.AND UP0, UPT, UR4, 0x2, UPT ;  /* 0x000000020400788c */ /* 0x001fe2000bf05270 */
[----:B-1----:R-:W-:-:S04]  /*b660*/  VIADD R3, R3, 0x2 ;  /* 0x0000000203037836 */ /* 0x002fc80000000000 */
        /* <DEDUP_REMOVED lines=8> */
[----:B------:R-:W0:Y:S01]  /*b6f0*/  LDC.64 R4, c[0x0][0x398] ;  /* 0x0000e600ff047b82 */ /* 0x000e220000000a00 */
[----:B------:R-:W-:Y:S02]  /*b700*/  LOP3.LUT R0, R8, 0xfffffffc, RZ, 0xc0, !PT ;  /* 0xfffffffc08007812 */ /* 0x000fe400078ec0ff */
[----:B------:R-:W-:-:S03]  /*b710*/  MOV R8, RZ ;  /* 0x000000ff00087202 */ /* 0x000fc60000000f00 */
[----:B------:R-:W-:-:S07]  /*b720*/  IMAD.MOV R2, RZ, RZ, -R0 ;  /* 0x000000ffff027224 */ /* 0x000fce00078e0a00 */
.L_x_794:
[----:B-1----:R-:W1:Y:S01]  /*b730*/  LDCU UR4, c[0x3][URZ] ;  /* 0x00c00000ff0477ac */ /* 0x002e620008000800 */
[----:B--2---:R-:W-:-:S05]  /*b740*/  IMAD.IADD R19, R9, 0x1, R8 ;  /* 0x0000000109137824 */ /* 0x004fca00078e0208 */
[C---:B-1----:R-:W-:Y:S02]  /*b750*/  ISETP.GT.AND P0, PT, R19.reuse, UR4, PT ;  /* 0x0000000413007c0c */ /* 0x042fe4000bf04270 */
[----:B------:R-:W-:Y:S02]  /*b760*/  IADD3 R6, PT, PT, R12, -UR4, R19 ;  /* 0x800000040c067c10 */ /* 0x000fe4000fffe013 */
[----:B------:R-:W-:-:S03]  /*b770*/  ISETP.LT.OR P0, PT, R19, 0x1, P0 ;  /* 0x000000011300780c */ /* 0x000fc60000701670 */
[----:B------:R-:W-:-:S04]  /*b780*/  VIADD R11, R6, 0xfffffffe ;  /* 0xfffffffe060b7836 */ /* 0x000fc80000000000 */
[----:B0-----:R-:W-:-:S06]  /*b790*/  IMAD.WIDE R10, R11, 0x4, R4 ;  /* 0x000000040b0a7825 */ /* 0x001fcc00078e0204 */
        /* <DEDUP_REMOVED lines=20> */
[----:B------:R-:W-:Y:S01]  /*b8e0*/  VIADD R2, R2, 0x4 ;  /* 0x0000000402027836 */ /* 0x000fe20000000000 */
[----:B------:R-:W-:-:S04]  /*b8f0*/  IADD3 R8, PT, PT, R8, 0x4, RZ ;  /* 0x0000000408087810 */ /* 0x000fc80007ffe0ff */
[----:B------:R-:W-:Y:S01]  /*b900*/  ISETP.NE.AND P0, PT, R2, RZ, PT ;  /* 0x000000ff0200720c */ /* 0x000fe20003f05270 */
[----:B--2---:R-:W-:-:S05]  /*b910*/  @!P1 FADD R13, -R13, -RZ ;  /* 0x800000ff0d0d9221 */ /* 0x004fca0000000100 */
[----:B------:R1:W-:Y:S07]  /*b920*/  @!P1 STG.E desc[UR10][R6.64+0xc], R13 ;  /* 0x00000c0d06009986 */ /* 0x0003ee000c10190a */
[----:B------:R-:W-:Y:S05]  /*b930*/  @P0 BRA `(.L_x_794) ;  /* 0xfffffffc007c0947 */ /* 0x000fea000383ffff */
.L_x_793:
[----:B------:R-:W-:Y:S05]  /*b940*/  BSYNC.RECONVERGENT B0 ;  /* 0x0000000000007941 */ /* 0x000fea0003800200 */
.L_x_792:
[----:B------:R-:W-:Y:S05]  /*b950*/  @!P2 EXIT ;  /* 0x000000000000a94d */ /* 0x000fea0003800000 */
[----:B------:R-:W-:-:S07]  /*b960*/  IMAD.MOV R2, RZ, RZ, -R16 ;  /* 0x000000ffff027224 */ /* 0x000fce00078e0a10 */
.L_x_795:
[----:B------:R-:W0:Y:S01]  /*b970*/  LDCU UR4, c[0x3][URZ] ;  /* 0x00c00000ff0477ac */ /* 0x000e220008000800 */
[----:B-1----:R-:W-:-:S05]  /*b980*/  IMAD.IADD R7, R9, 0x1, R0 ;  /* 0x0000000109077824 */ /* 0x002fca00078e0200 */
[----:B0-----:R-:W-:-:S04]  /*b990*/  ISETP.GT.AND P0, PT, R7, UR4, PT ;  /* 0x0000000407007c0c */ /* 0x001fc8000bf04270 */
[----:B------:R-:W-:-:S13]  /*b9a0*/  ISETP.LT.OR P0, PT, R7, 0x1, P0 ;  /* 0x000000010700780c */ /* 0x000fda0000701670 */
[----:B------:R-:W0:Y:S01]  /*b9b0*/  @!P0 LDC.64 R4, c[0x0][0x398] ;  /* 0x0000e600ff048b82 */ /* 0x000e220000000a00 */
[----:B------:R-:W-:-:S05]  /*b9c0*/  @!P0 IADD3 R6, PT, PT, R12, -UR4, R7 ;  /* 0x800000040c068c10 */ /* 0x000fca000fffe007 */
[----:B------:R-:W-:-:S04]  /*b9d0*/  @!P0 VIADD R7, R6, 0xfffffffe ;  /* 0xfffffffe06078836 */ /* 0x000fc80000000000 */
[----:B0-----:R-:W-:-:S05]  /*b9e0*/  @!P0 IMAD.WIDE R4, R7, 0x4, R4 ;  /* 0x0000000407048825 */ /* 0x001fca00078e0204 */
[----:B------:R-:W3:Y:S01]  /*b9f0*/  @!P0 LDG.E R8, desc[UR10][R4.64] ;  /* 0x0000000a04088981 */ /* 0x000ee2000c1e1900 */
[----:B------:R-:W-:Y:S01]  /*ba00*/  @!P0 IMAD.WIDE R6, R3, 0x4, R4 ;  /* 0x0000000403068825 */ /* 0x000fe200078e0204 */
[----:B------:R-:W-:-:S03]  /*ba10*/  IADD3 R2, PT, PT, R2, 0x1, RZ ;  /* 0x0000000102027810 */ /* 0x000fc60007ffe0ff */
[----:B---3--:R-:W-:-:S05]  /*ba20*/  @!P0 FADD R11, -R8, -RZ ;  /* 0x800000ff080b8221 */ /* 0x008fca0000000100 */
[----:B------:R0:W-:Y:S01]  /*ba30*/  @!P0 STG.E desc[UR10][R6.64], R11 ;  /* 0x0000000b06008986 */ /* 0x0001e2000c10190a */
[----:B------:R-:W-:-:S13]  /*ba40*/  ISETP.NE.AND P0, PT, R2, RZ, PT ;  /* 0x000000ff0200720c */ /* 0x000fda0003f05270 */
[----:B0-----:R-:W-:Y:S05]  /*ba50*/  @!P0 EXIT ;  /* 0x000000000000894d */ /* 0x001fea0003800000 */
[----:B------:R-:W-:Y:S01]  /*ba60*/  VIADD R0, R0, 0x1 ;  /* 0x0000000100007836 */ /* 0x000fe20000000000 */
[----:B------:R-:W-:Y:S06]  /*ba70*/  BRA `(.L_x_795) ;  /* 0xfffffffc00bc7947 */ /* 0x000fec000383ffff */
.L_x_791:
[----:B------:R-:W-:Y:S01]  /*ba80*/  ISETP.GE.U32.AND P0, PT, R11, 0x3, PT ;  /* 0x000000030b00780c */ /* 0x000fe20003f06070 */
[----:B------:R-:W-:Y:S01]  /*ba90*/  BSSY.RECONVERGENT B0, `(.L_x_796) ;  /* 0x0000026000007945 */ /* 0x000fe20003800200 */
[----:B------:R-:W-:Y:S01]  /*baa0*/  LOP3.LUT R16, R8, 0x3, RZ, 0xc0, !PT ;  /* 0x0000000308107812 */ /* 0x000fe200078ec0ff */
[----:B------:R-:W-:-:S03]  /*bab0*/  IMAD.MOV.U32 R0, RZ, RZ, RZ ;  /* 0x000000ffff007224 */ /* 0x000fc600078e00ff */
[----:B------:R-:W-:-:S07]  /*bac0*/  ISETP.NE.AND P2, PT, R16, RZ, PT ;  /* 0x000000ff1000720c */ /* 0x000fce0003f45270 */
[----:B------:R-:W-:Y:S06]  /*bad0*/  @!P0 BRA `(.L_x_797) ;  /* 0x0000000000848947 */ /* 0x000fec0003800000 */
[----:B------:R-:W0:Y:S01]  /*bae0*/  LDC.64 R4, c[0x0][0x398] ;  /* 0x0000e600ff047b82 */ /* 0x000e220000000a00 */
[----:B------:R-:W-:Y:S01]  /*baf0*/  LOP3.LUT R0, R8, 0xfffffffc, RZ, 0xc0, !PT ;  /* 0xfffffffc08007812 */ /* 0x000fe200078ec0ff */
[----:B------:R-:W-:-:S03]  /*bb00*/  IMAD.MOV.U32 R8, RZ, RZ, RZ ;  /* 0x000000ffff087224 */ /* 0x000fc600078e00ff */
[----:B------:R-:W-:-:S07]  /*bb10*/  IADD3 R2, PT, PT, -R0, RZ, RZ ;  /* 0x000000ff00027210 */ /* 0x000fce0007ffe1ff */
.L_x_798:
        /* <DEDUP_REMOVED lines=11> */
[C---:B------:R-:W-:Y:S02]  /*bbd0*/  ISETP.GT.U32.OR P1, PT, R19.reuse, 0x7ffffffe, P1 ;  /* 0x7ffffffe1300780c */ /* 0x040fe40000f24470 */
[----:B------:R-:W-:Y:S01]  /*bbe0*/  IADD3 R14, PT, PT, R19, 0x2, RZ ;  /* 0x00000002130e7810 */ /* 0x000fe20007ffe0ff */
[----:B--2---:R0:W-:Y:S10]  /*bbf0*/  @!P0 STG.E desc[UR10][R10.64], R13 ;  /* 0x0000000d0a008986 */ /* 0x0041f4000c10190a */
        /* <DEDUP_REMOVED lines=15> */
.L_x_797:
[----:B------:R-:W-:Y:S05]  /*bcf0*/  BSYNC.RECONVERGENT B0 ;  /* 0x0000000000007941 */ /* 0x000fea0003800200 */
.L_x_796:
[----:B------:R-:W-:Y:S05]  /*bd00*/  @!P2 EXIT ;  /* 0x000000000000a94d */ /* 0x000fea0003800000 */
[----:B------:R-:W-:-:S07]  /*bd10*/  IADD3 R2, PT, PT, -R16, RZ, RZ ;  /* 0x000000ff10027210 */ /* 0x000fce0007ffe1ff */
.L_x_799:
        /* <DEDUP_REMOVED lines=8> */
[----:B-1----:R-:W3:Y:S01]  /*bda0*/  @!P0 LDG.E R11, desc[UR10][R4.64] ;  /* 0x0000000a040b8981 */ /* 0x002ee2000c1e1900 */
[----:B------:R-:W-:-:S04]  /*bdb0*/  @!P0 IMAD.WIDE R6, R3, 0x4, R4 ;  /* 0x0000000403068825 */ /* 0x000fc800078e0204 */
[----:B------:R-:W-:Y:S01]  /*bdc0*/  VIADD R2, R2, 0x1 ;  /* 0x0000000102027836 */ /* 0x000fe20000000000 */
[----:B---3--:R0:W-:Y:S04]  /*bdd0*/  @!P0 STG.E desc[UR10][R6.64], R11 ;  /* 0x0000000b06008986 */ /* 0x0081e8000c10190a */
[----:B------:R-:W-:-:S13]  /*bde0*/  ISETP.NE.AND P0, PT, R2, RZ, PT ;  /* 0x000000ff0200720c */ /* 0x000fda0003f05270 */
[----:B0-----:R-:W-:Y:S05]  /*bdf0*/  @!P0 EXIT ;  /* 0x000000000000894d */ /* 0x001fea0003800000 */
[----:B------:R-:W-:Y:S01]  /*be00*/  IADD3 R0, PT, PT, R0, 0x1, RZ ;  /* 0x0000000100007810 */ /* 0x000fe20007ffe0ff */
[----:B------:R-:W-:Y:S06]  /*be10*/  BRA `(.L_x_799) ;  /* 0xfffffffc00c07947 */ /* 0x000fec000383ffff */
.L_x_767:
[----:B------:R-:W-:Y:S05]  /*be20*/  BSYNC.RECONVERGENT B0 ;  /* 0x0000000000007941 */ /* 0x000fea0003800200 */
.L_x_709:
[----:B------:R-:W-:-:S06]  /*be30*/  UIADD3 UR4, UPT, UPT, UR12, -0x1, UR7 ;  /* 0xffffffff0c047890 */ /* 0x000fcc000fffe007 */
[----:B-1----:R-:W-:-:S05]  /*be40*/  IMAD R3, R7, UR4, RZ ;  /* 0x0000000407037c24 */ /* 0x002fca000f8e02ff */
[----:B------:R-:W-:-:S13]  /*be50*/  ISETP.NE.AND P0, PT, R6, R3, PT ;  /* 0x000000030600720c */ /* 0x000fda0003f05270 */
[----:B------:R-:W-:Y:S05]  /*be60*/  @!P0 BRA `(.L_x_800) ;  /* 0x0000000800688947 */ /* 0x000fea0003800000 */
[----:B------:R-:W-:-:S13]  /*be70*/  ISETP.GT.U32.AND P0, PT, R13, 0x7ffffffe, PT ;  /* 0x7ffffffe0d00780c */ /* 0x000fda0003f04070 */
[----:B------:R-:W-:Y:S05]  /*be80*/  @P0 EXIT ;  /* 0x000000000000094d */ /* 0x000fea0003800000 */
[----:B------:R-:W0:Y:S01]  /*be90*/  LDCU UR4, c[0x0][0x380] ;  /* 0x00007000ff0477ac */ /* 0x000e220008000800 */
[----:B------:R-:W1:Y:S01]  /*bea0*/  LDC R2, c[0x3][RZ] ;  /* 0x00c00000ff027b82 */ /* 0x000e620000000800 */
[----:B0-----:R-:W-:Y:S01]  /*beb0*/  UISETP.NE.AND UP0, UPT, UR4, 0x1, UPT ;  /* 0x000000010400788c */ /* 0x001fe2000bf05270 */
[----:B-1----:R-:W-:-:S08]  /*bec0*/  VIADD R3, R2, 0x2 ;  /* 0x0000000202037836 */ /* 0x002fd00000000000 */
[----:B------:R-:W-:Y:S05]  /*bed0*/  BRA.U UP0, `(.L_x_801) ;  /* 0x0000000500307547 */ /* 0x000fea000b800000 */
[----:B------:R-:W-:Y:S01]  /*bee0*/  ISETP.GE.U32.AND P0, PT, R13, 0x3, PT ;  /* 0x000000030d00780c */ /* 0x000fe20003f06070 */
[----:B------:R-:W-:Y:S01]  /*bef0*/  BSSY.RECONVERGENT B0, `(.L_x_802) ;  /* 0x0000038000007945 */ /* 0x000fe20003800200 */
[----:B------:R-:W-:Y:S01]  /*bf00*/  LOP3.LUT R0, R7, 0x3, RZ, 0xc0, !PT ;  /* 0x0000000307007812 */ /* 0x000fe200078ec0ff */
[----:B------:R-:W-:-:S03]  /*bf10*/  IMAD.MOV.U32 R9, RZ, RZ, RZ ;  /* 0x000000ffff097224 */ /* 0x000fc600078e00ff */
[----:B------:R-:W-:-:S07]  /*bf20*/  ISETP.NE.AND P2, PT, R0, RZ, PT ;  /* 0x000000ff0000720c */ /* 0x000fce0003f45270 */
[----:B------:R-:W-:Y:S06]  /*bf30*/  @!P0 BRA `(.L_x_803) ;  /* 0x0000000000cc8947 */ /* 0x000fec0003800000 */
[-C--:B------:R-:W-:Y:S01]  /*bf40*/  IMAD R8, R10, R3.reuse, RZ ;  /* 0x000000030a087224 */ /* 0x080fe200078e02ff */
[C---:B------:R-:W-:Y:S01]  /*bf50*/  IADD3 R10, PT, PT, R6.reuse, 0x3, RZ ;  /* 0x00000003060a7810 */ /* 0x040fe20007ffe0ff */
[----:B------:R-:W-:Y:S01]  /*bf60*/  VIADD R4, R6, 0x2 ;  /* 0x0000000206047836 */ /* 0x000fe20000000000 */
[C---:B------:R-:W-:Y:S01]  /*bf70*/  LOP3.LUT R9, R7.reuse, 0xfffffffc, RZ, 0xc0, !PT ;  /* 0xfffffffc07097812 */ /* 0x040fe200078ec0ff */
[----:B------:R-:W-:Y:S01]  /*bf80*/  IMAD R13, R7, R8, RZ ;  /* 0x00000008070d7224 */ /* 0x000fe200078e02ff */
[----:B------:R-:W-:Y:S01]  /*bf90*/  LEA R2, R2, 0x8, 0x2 ;  /* 0x0000000802027811 */ /* 0x000fe200078e10ff */
[C---:B------:R-:W-:Y:S02]  /*bfa0*/  VIADD R8, R6.reuse, 0x1 ;  /* 0x0000000106087836 */ /* 0x040fe40000000000 */
[----:B------:R-:W-:Y:S02]  /*bfb0*/  IMAD R7, R6, R3, R3 ;  /* 0x0000000306077224 */ /* 0x000fe400078e0203 */
[----:B--2---:R-:W-:-:S02]  /*bfc0*/  IMAD R15, R3, R4, RZ ;  /* 0x00000004030f7224 */ /* 0x004fc400078e02ff */
[----:B------:R-:W-:Y:S02]  /*bfd0*/  IMAD R17, R3, R10, RZ ;  /* 0x0000000a03117224 */ /* 0x000fe400078e02ff */
[----:B------:R-:W-:-:S07]  /*bfe0*/  IMAD.MOV R12, RZ, RZ, -R9 ;  /* 0x000000ffff0c7224 */ /* 0x000fce00078e0a09 */
.L_x_804:
        /* <DEDUP_REMOVED lines=14> */
[----:B------:R-:W-:-:S04]  /*c0d0*/  IADD3 R10, PT, PT, R8, 0x1, RZ ;  /* 0x00000001080a7810 */ /* 0x000fc80007ffe0ff */
        /* <DEDUP_REMOVED lines=15> */
[----:B------:R-:W-:Y:S01]  /*c1d0*/  VIADD R12, R12, 0x4 ;  /* 0x000000040c0c7836 */ /* 0x000fe20000000000 */
[----:B------:R-:W-:Y:S01]  /*c1e0*/  IADD3 R13, PT, PT, R2, R13, RZ ;  /* 0x0000000d020d7210 */ /* 0x000fe20007ffe0ff */
[----:B------:R-:W-:Y:S02]  /*c1f0*/  VIADD R8, R8, 0x4 ;  /* 0x0000000408087836 */ /* 0x000fe40000000000 */
[----:B------:R-:W-:Y:S01]  /*c200*/  IMAD.IADD R7, R2, 0x1, R7 ;  /* 0x0000000102077824 */ /* 0x000fe200078e0207 */
[----:B------:R-:W-:Y:S01]  /*c210*/  ISETP.NE.AND P0, PT, R12, RZ, PT ;  /* 0x000000ff0c00720c */ /* 0x000fe20003f05270 */
[----:B------:R-:W-:-:S02]  /*c220*/  IMAD.IADD R15, R2, 0x1, R15 ;  /* 0x00000001020f7824 */ /* 0x000fc400078e020f */
[----:B------:R-:W-:Y:S02]  /*c230*/  IMAD.IADD R17, R2, 0x1, R17 ;  /* 0x0000000102117824 */ /* 0x000fe400078e0211 */
[----:B--2---:R-:W-:-:S05]  /*c240*/  @!P1 FADD R25, -R14, -RZ ;  /* 0x800000ff0e199221 */ /* 0x004fca0000000100 */
[----:B------:R1:W-:Y:S03]  /*c250*/  @!P1 STG.E desc[UR10][R18.64], R25 ;  /* 0x0000001912009986 */ /* 0x0003e6000c10190a */
[----:B------:R-:W-:Y:S05]  /*c260*/  @P0 BRA `(.L_x_804) ;  /* 0xfffffffc00600947 */ /* 0x000fea000383ffff */
.L_x_803:
[----:B------:R-:W-:Y:S05]  /*c270*/  BSYNC.RECONVERGENT B0 ;  /* 0x0000000000007941 */ /* 0x000fea0003800200 */
.L_x_802:
[----:B------:R-:W-:Y:S05]  /*c280*/  @!P2 EXIT ;  /* 0x000000000000a94d */ /* 0x000fea0003800000 */
[----:B------:R-:W-:Y:S01]  /*c290*/  IADD3 R6, PT, PT, R6, R9, RZ ;  /* 0x0000000906067210 */ /* 0x000fe20007ffe0ff */
[----:B------:R-:W-:-:S04]  /*c2a0*/  IMAD.MOV R2, RZ, RZ, -R0 ;  /* 0x000000ffff027224 */ /* 0x000fc800078e0a00 */
[----:B------:R-:W-:-:S07]  /*c2b0*/  IMAD R0, R3, R6, RZ ;  /* 0x0000000603007224 */ /* 0x000fce00078e02ff */
.L_x_805:
[----:B0-----:R-:W0:Y:S02]  /*c2c0*/  LDCU UR4, c[0x3][URZ] ;  /* 0x00c00000ff0477ac */ /* 0x001e240008000800 */
[----:B0-----:R-:W-:-:S04]  /*c2d0*/  ISETP.GT.AND P0, PT, R6, UR4, PT ;  /* 0x0000000406007c0c */ /* 0x001fc8000bf04270 */
[----:B------:R-:W-:-:S13]  /*c2e0*/  ISETP.LT.OR P0, PT, R6, 0x1, P0 ;  /* 0x000000010600780c */ /* 0x000fda0000701670 */
[----:B-1----:R-:W0:Y:S02]  /*c2f0*/  @!P0 LDC.64 R4, c[0x0][0x398] ;  /* 0x0000e600ff048b82 */ /* 0x002e240000000a00 */
[----:B0-----:R-:W-:-:S05]  /*c300*/  @!P0 IMAD.WIDE R4, R0, 0x4, R4 ;  /* 0x0000000400048825 */ /* 0x001fca00078e0204 */
[----:B------:R-:W3:Y:S01]  /*c310*/  @!P0 LDG.E R7, desc[UR10][R4.64+0x4] ;  /* 0x0000040a04078981 */ /* 0x000ee2000c1e1900 */
[----:B------:R-:W-:-:S05]  /*c320*/  VIADD R2, R2, 0x1 ;  /* 0x0000000102027836 */ /* 0x000fca0000000000 */
[----:B------:R-:W-:Y:S01]  /*c330*/  ISETP.NE.AND P1, PT, R2, RZ, PT ;  /* 0x000000ff0200720c */ /* 0x000fe20003f25270 */
[----:B---3--:R-:W-:-:S05]  /*c340*/  @!P0 FADD R7, -R7, -RZ ;  /* 0x800000ff07078221 */ /* 0x008fca0000000100 */
[----:B------:R0:W-:Y:S07]  /*c350*/  @!P0 STG.E desc[UR10][R4.64], R7 ;  /* 0x0000000704008986 */ /* 0x0001ee000c10190a */
[----:B------:R-:W-:Y:S05]  /*c360*/  @!P1 EXIT ;  /* 0x000000000000994d */ /* 0x000fea0003800000 */
[----:B------:R-:W-:Y:S01]  /*c370*/  VIADD R6, R6, 0x1 ;  /* 0x0000000106067836 */ /* 0x000fe20000000000 */
[----:B------:R-:W-:Y:S01]  /*c380*/  IADD3 R0, PT, PT, R3, R0, RZ ;  /* 0x0000000003007210 */ /* 0x000fe20007ffe0ff */
[----:B------:R-:W-:Y:S06]  /*c390*/  BRA `(.L_x_805) ;  /* 0xfffffffc00c87947 */ /* 0x000fec000383ffff */
.L_x_801:
[----:B------:R-:W-:Y:S01]  /*c3a0*/  ISETP.GE.U32.AND P0, PT, R13, 0x3, PT ;  /* 0x000000030d00780c */ /* 0x000fe20003f06070 */
[----:B------:R-:W-:Y:S01]  /*c3b0*/  BSSY.RECONVERGENT B0, `(.L_x_806) ;  /* 0x0000034000007945 */ /* 0x000fe20003800200 */
[----:B------:R-:W-:Y:S01]  /*c3c0*/  LOP3.LUT R0, R7, 0x3, RZ, 0xc0, !PT ;  /* 0x0000000307007812 */ /* 0x000fe200078ec0ff */
[----:B------:R-:W-:-:S03]  /*c3d0*/  IMAD.MOV.U32 R5, RZ, RZ, RZ ;  /* 0x000000ffff057224 */ /* 0x000fc600078e00ff */
[----:B------:R-:W-:-:S07]  /*c3e0*/  ISETP.NE.AND P2, PT, R0, RZ, PT ;  /* 0x000000ff0000720c */ /* 0x000fce0003f45270 */
        /* <DEDUP_REMOVED lines=9> */
[----:B--2---:R-:W-:-:S02]  /*c480*/  IMAD R15, R6, R3, R3 ;  /* 0x00000003060f7224 */ /* 0x004fc400078e0203 */
[----:B------:R-:W-:Y:S02]  /*c490*/  IMAD R19, R3, R8, RZ ;  /* 0x0000000803137224 */ /* 0x000fe400078e02ff */
[----:B------:R-:W-:-:S07]  /*c4a0*/  IMAD.MOV R4, RZ, RZ, -R5 ;  /* 0x000000ffff047224 */ /* 0x000fce00078e0a05 */
.L_x_808:
        /* <DEDUP_REMOVED lines=36> */
.L_x_807:
[----:B------:R-:W-:Y:S05]  /*c6f0*/  BSYNC.RECONVERGENT B0 ;  /* 0x0000000000007941 */ /* 0x000fea0003800200 */
.L_x_806:
[----:B------:R-:W-:Y:S05]  /*c700*/  @!P2 EXIT ;  /* 0x000000000000a94d */ /* 0x000fea0003800000 */
[----:B------:R-:W-:Y:S01]  /*c710*/  IMAD.IADD R6, R6, 0x1, R5 ;  /* 0x0000000106067824 */ /* 0x000fe200078e0205 */
[----:B------:R-:W-:-:S03]  /*c720*/  IADD3 R2, PT, PT, -R0, RZ, RZ ;  /* 0x000000ff00027210 */ /* 0x000fc60007ffe1ff */
[----:B------:R-:W-:-:S07]  /*c730*/  IMAD R0, R3, R6, RZ ;  /* 0x0000000603007224 */ /* 0x000fce00078e02ff */
.L_x_809:
        /* <DEDUP_REMOVED lines=10> */
[----:B------:R-:W-:Y:S02]  /*c7e0*/  VIADD R6, R6, 0x1 ;  /* 0x0000000106067836 */ /* 0x000fe40000000000 */
[----:B------:R-:W-:Y:S01]  /*c7f0*/  IMAD.IADD R0, R3, 0x1, R0 ;  /* 0x0000000103007824 */ /* 0x000fe200078e0200 */
[----:B------:R-:W-:Y:S06]  /*c800*/  BRA `(.L_x_809) ;  /* 0xfffffffc00cc7947 */ /* 0x000fec000383ffff */
.L_x_800:
[----:B------:R-:W-:Y:S01]  /*c810*/  ISETP.GT.U32.AND P0, PT, R13, 0x7ffffffe, PT ;  /* 0x7ffffffe0d00780c */ /* 0x000fe20003f04070 */
[----:B------:R-:W-:-:S12]  /*c820*/  BSSY.RECONVERGENT B0, `(.L_x_810) ;  /* 0x000009c000007945 */ /* 0x000fd80003800200 */
[----:B------:R-:W-:Y:S05]  /*c830*/  @P0 BRA `(.L_x_811) ;  /* 0x0000000800680947 */ /* 0x000fea0003800000 */
[----:B------:R-:W0:Y:S01]  /*c840*/  LDCU UR4, c[0x0][0x380] ;  /* 0x00007000ff0477ac */ /* 0x000e220008000800 */
[----:B------:R-:W1:Y:S01]  /*c850*/  LDC R2, c[0x3][RZ] ;  /* 0x00c00000ff027b82 */ /* 0x000e620000000800 */
[----:B0-----:R-:W-:Y:S01]  /*c860*/  UISETP.NE.AND UP0, UPT, UR4, 0x1, UPT ;  /* 0x000000010400788c */ /* 0x001fe2000bf05270 */
[----:B-1----:R-:W-:-:S08]  /*c870*/  IADD3 R3, PT, PT, R2, 0x2, RZ ;  /* 0x0000000202037810 */ /* 0x002fd00007ffe0ff */
        /* <DEDUP_REMOVED lines=15> */
[----:B--2---:R-:W-:-:S02]  /*c970*/  IMAD R19, R3, R4, RZ ;  /* 0x0000000403137224 */ /* 0x004fc400078e02ff */
[----:B------:R-:W-:Y:S02]  /*c980*/  IMAD R21, R3, R14, RZ ;  /* 0x0000000e03157224 */ /* 0x000fe400078e02ff */
[----:B------:R-:W-:-:S07]  /*c990*/  IMAD.MOV R18, RZ, RZ, -R9 ;  /* 0x000000ffff127224 */ /* 0x000fce00078e0a09 */
.L_x_815:
        /* <DEDUP_REMOVED lines=22> */
[----:B------:R-:W-:-:S04]  /*cb00*/  IADD3 R22, PT, PT, R10, 0x2, RZ ;  /* 0x000000020a167810 */ /* 0x000fc80007ffe0ff */
        /* <DEDUP_REMOVED lines=17> */
.L_x_814:
[----:B------:R-:W-:Y:S05]  /*cc20*/  BSYNC.RECONVERGENT B1 ;  /* 0x0000000000017941 */ /* 0x000fea0003800200 */
.L_x_813:
[----:B------:R-:W-:Y:S05]  /*cc30*/  @!P2 BRA `(.L_x_811) ;  /* 0x000000040068a947 */ /* 0x000fea0003800000 */
[----:B------:R-:W-:Y:S01]  /*cc40*/  IMAD.IADD R6, R6, 0x1, R9 ;  /* 0x0000000106067824 */ /* 0x000fe200078e0209 */
[----:B------:R-:W-:Y:S01]  /*cc50*/  BSSY.RECONVERGENT B1, `(.L_x_816) ;  /* 0x0000011000017945 */ /* 0x000fe20003800200 */
[----:B------:R-:W-:Y:S02]  /*cc60*/  IADD3 R2, PT, PT, -R0, RZ, RZ ;  /* 0x000000ff00027210 */ /* 0x000fe40007ffe1ff */
[----:B------:R-:W-:-:S07]  /*cc70*/  IMAD R0, R3, R6, RZ ;  /* 0x0000000603007224 */ /* 0x000fce00078e02ff */
.L_x_818:
[----:B------:R-:W0:Y:S02]  /*cc80*/  LDCU UR4, c[0x3][URZ] ;  /* 0x00c00000ff0477ac */ /* 0x000e240008000800 */
[----:B0-----:R-:W-:-:S04]  /*cc90*/  ISETP.GT.AND P0, PT, R6, UR4, PT ;  /* 0x0000000406007c0c */ /* 0x001fc8000bf04270 */
[----:B------:R-:W-:-:S13]  /*cca0*/  ISETP.LT.OR P0, PT, R6, 0x1, P0 ;  /* 0x000000010600780c */ /* 0x000fda0000701670 */
[----:B-1----:R-:W0:Y:S02]  /*ccb0*/  @!P0 LDC.64 R4, c[0x0][0x398] ;  /* 0x0000e600ff048b82 */ /* 0x002e240000000a00 */
[----:B0-----:R-:W-:-:S05]  /*ccc0*/  @!P0 IMAD.WIDE R4, R0, 0x4, R4 ;  /* 0x0000000400048825 */ /* 0x001fca00078e0204 */
[----:B------:R-:W3:Y:S01]  /*ccd0*/  @!P0 LDG.E R7, desc[UR10][R4.64+0x4] ;  /* 0x0000040a04078981 */ /* 0x000ee2000c1e1900 */
[----:B------:R-:W-:Y:S02]  /*cce0*/  VIADD R2, R2, 0x1 ;  /* 0x0000000102027836 */ /* 0x000fe40000000000 */
[----:B---3--:R-:W-:-:S05]  /*ccf0*/  @!P0 FADD R7, -R7, -RZ ;  /* 0x800000ff07078221 */ /* 0x008fca0000000100 */
[----:B------:R0:W-:Y:S01]  /*cd00*/  @!P0 STG.E desc[UR10][R4.64], R7 ;  /* 0x0000000704008986 */ /* 0x0001e2000c10190a */
[----:B------:R-:W-:-:S13]  /*cd10*/  ISETP.NE.AND P0, PT, R2, RZ, PT ;  /* 0x000000ff0200720c */ /* 0x000fda0003f05270 */
[----:B0-----:R-:W-:Y:S05]  /*cd20*/  @!P0 BRA `(.L_x_817) ;  /* 0x00000000000c8947 */ /* 0x001fea0003800000 */
[----:B------:R-:W-:Y:S02]  /*cd30*/  VIADD R6, R6, 0x1 ;  /* 0x0000000106067836 */ /* 0x000fe40000000000 */
[----:B------:R-:W-:Y:S01]  /*cd40*/  IMAD.IADD R0, R3, 0x1, R0 ;  /* 0x0000000103007824 */ /* 0x000fe200078e0200 */
[----:B------:R-:W-:Y:S06]  /*cd50*/  BRA `(.L_x_818) ;  /* 0xfffffffc00c87947 */ /* 0x000fec000383ffff */
.L_x_817:
[----:B------:R-:W-:Y:S05]  /*cd60*/  BSYNC.RECONVERGENT B1 ;  /* 0x0000000000017941 */ /* 0x000fea0003800200 */
.L_x_816:
[----:B------:R-:W-:Y:S05]  /*cd70*/  BRA `(.L_x_811) ;  /* 0x0000000400187947 */ /* 0x000fea0003800000 */
.L_x_812:
[----:B------:R-:W-:Y:S01]  /*cd80*/  ISETP.GE.U32.AND P0, PT, R13, 0x3, PT ;  /* 0x000000030d00780c */ /* 0x000fe20003f06070 */
[----:B------:R-:W-:Y:S01]  /*cd90*/  BSSY.RECONVERGENT B1, `(.L_x_819) ;  /* 0x0000034000017945 */ /* 0x000fe20003800200 */
[----:B------:R-:W-:Y:S01]  /*cda0*/  LOP3.LUT R0, R7, 0x3, RZ, 0xc0, !PT ;  /* 0x0000000307007812 */ /* 0x000fe200078ec0ff */
[----:B------:R-:W-:-:S03]  /*cdb0*/  HFMA2 R9, -RZ, RZ, 0, 0 ;  /* 0x00000000ff097431 */ /* 0x000fc600000001ff */
[----:B------:R-:W-:-:S07]  /*cdc0*/  ISETP.NE.AND P2, PT, R0, RZ, PT ;  /* 0x000000ff0000720c */ /* 0x000fce0003f45270 */
[----:B------:R-:W-:Y:S06]  /*cdd0*/  @!P0 BRA `(.L_x_820) ;  /* 0x0000000000bc8947 */ /* 0x000fec0003800000 */
[-C--:B------:R-:W-:Y:S01]  /*cde0*/  IMAD R10, R10, R3.reuse, RZ ;  /* 0x000000030a0a7224 */ /* 0x080fe200078e02ff */
[----:B------:R-:W-:Y:S01]  /*cdf0*/  LOP3.LUT R9, R7, 0xfffffffc, RZ, 0xc0, !PT ;  /* 0xfffffffc07097812 */ /* 0x000fe200078ec0ff */
[----:B------:R-:W-:Y:S01]  /*ce00*/  VIADD R16, R6, 0x2 ;  /* 0x0000000206107836 */ /* 0x000fe20000000000 */
[----:B------:R-:W-:Y:S01]  /*ce10*/  LEA R13, R2, 0x8, 0x2 ;  /* 0x00000008020d7811 */ /* 0x000fe200078e10ff */
[C---:B------:R-:W-:Y:S01]  /*ce20*/  VIADD R20, R6.reuse, 0x3 ;  /* 0x0000000306147836 */ /* 0x040fe20000000000 */
[----:B------:R-:W-:Y:S01]  /*ce30*/  IADD3 R17, PT, PT, -R9, RZ, RZ ;  /* 0x000000ff09117210 */ /* 0x000fe20007ffe1ff */
[----:B------:R-:W-:Y:S02]  /*ce40*/  IMAD R2, R7, R10, RZ ;  /* 0x0000000a07027224 */ /* 0x000fe400078e02ff */
[C---:B------:R-:W-:Y:S02]  /*ce50*/  VIADD R7, R6.reuse, 0x1 ;  /* 0x0000000106077836 */ /* 0x040fe40000000000 */
[----:B------:R-:W-:-:S02]  /*ce60*/  IMAD R10, R6, R3, R3 ;  /* 0x00000003060a7224 */ /* 0x000fc400078e0203 */
[C---:B------:R-:W-:Y:S02]  /*ce70*/  IMAD R16, R3.reuse, R16, RZ ;  /* 0x0000001003107224 */ /* 0x040fe400078e02ff */
[----:B------:R-:W-:-:S07]  /*ce80*/  IMAD R20, R3, R20, RZ ;  /* 0x0000001403147224 */ /* 0x000fce00078e02ff */
.L_x_821:
[----:B------:R-:W0:Y:S01]  /*ce90*/  LDCU UR4, c[0x3][URZ] ;  /* 0x00c00000ff0477ac */ /* 0x000e220008000800 */
[----:B-1----:R-:W-:-:S05]  /*cea0*/  VIADD R4, R7, 0xffffffff ;  /* 0xffffffff07047836 */ /* 0x002fca0000000000 */
[----:B0-----:R-:W-:-:S04]  /*ceb0*/  ISETP.GT.AND P0, PT, R4, UR4, PT ;  /* 0x0000000404007c0c */ /* 0x001fc8000bf04270 */
[----:B------:R-:W-:-:S13]  /*cec0*/  ISETP.LT.OR P0, PT, R4, 0x1, P0 ;  /* 0x000000010400780c */ /* 0x000fda0000701670 */
[----:B--2---:R-:W0:Y:S02]  /*ced0*/  @!P0 LDC.64 R18, c[0x0][0x398] ;  /* 0x0000e600ff128b82 */ /* 0x004e240000000a00 */
        /* <DEDUP_REMOVED lines=22> */
[----:B------:R-:W-:Y:S01]  /*d040*/  IADD3 R17, PT, PT, R17, 0x4, RZ ;  /* 0x0000000411117810 */ /* 0x000fe20007ffe0ff */
[----:B------:R-:W-:Y:S01]  /*d050*/  VIADD R7, R7, 0x4 ;  /* 0x0000000407077836 */ /* 0x000fe20000000000 */
[C---:B------:R-:W-:Y:S01]  /*d060*/  IADD3 R16, PT, PT, R13.reuse, R16, RZ ;  /* 0x000000100d107210 */ /* 0x040fe20007ffe0ff */
[----:B------:R-:W-:Y:S01]  /*d070*/  IMAD.IADD R2, R13, 0x1, R2 ;  /* 0x000000010d027824 */ /* 0x000fe200078e0202 */
[----:B------:R-:W-:Y:S01]  /*d080*/  ISETP.NE.AND P0, PT, R17, RZ, PT ;  /* 0x000000ff1100720c */ /* 0x000fe20003f05270 */
[----:B------:R-:W-:-:S02]  /*d090*/  IMAD.IADD R10, R13, 0x1, R10 ;  /* 0x000000010d0a7824 */ /* 0x000fc400078e020a */
[----:B------:R-:W-:Y:S01]  /*d0a0*/  IMAD.IADD R20, R13, 0x1, R20 ;  /* 0x000000010d147824 */ /* 0x000fe200078e0214 */
[----:B--2---:R1:W-:Y:S09]  /*d0b0*/  @!P1 STG.E desc[UR10][R18.64], R21 ;  /* 0x0000001512009986 */ /* 0x0043f2000c10190a */
[----:B------:R-:W-:Y:S05]  /*d0c0*/  @P0 BRA `(.L_x_821) ;  /* 0xfffffffc00700947 */ /* 0x000fea000383ffff */
.L_x_820:
[----:B------:R-:W-:Y:S05]  /*d0d0*/  BSYNC.RECONVERGENT B1 ;  /* 0x0000000000017941 */ /* 0x000fea0003800200 */
.L_x_819:
[----:B------:R-:W-:Y:S05]  /*d0e0*/  @!P2 BRA `(.L_x_811) ;  /* 0x00000000003ca947 */ /* 0x000fea0003800000 */
[----:B------:R-:W-:Y:S02]  /*d0f0*/  IMAD.IADD R6, R6, 0x1, R9 ;  /* 0x0000000106067824 */ /* 0x000fe400078e0209 */
[----:B------:R-:W-:Y:S02]  /*d100*/  IMAD.MOV R2, RZ, RZ, -R0 ;  /* 0x000000ffff027224 */ /* 0x000fe400078e0a00 */
[----:B------:R-:W-:-:S07]  /*d110*/  IMAD R0, R3, R6, RZ ;  /* 0x0000000603007224 */ /* 0x000fce00078e02ff */
.L_x_822:
[----:B------:R-:W0:Y:S02]  /*d120*/  LDCU UR4, c[0x3][URZ] ;  /* 0x00c00000ff0477ac */ /* 0x000e240008000800 */
[----:B0-----:R-:W-:-:S04]  /*d130*/  ISETP.GT.AND P0, PT, R6, UR4, PT ;  /* 0x0000000406007c0c */ /* 0x001fc8000bf04270 */
[----:B------:R-:W-:-:S13]  /*d140*/  ISETP.LT.OR P0, PT, R6, 0x1, P0 ;  /* 0x000000010600780c */ /* 0x000fda0000701670 */
[----:B-1----:R-:W0:Y:S02]  /*d150*/  @!P0 LDC.64 R4, c[0x0][0x398] ;  /* 0x0000e600ff048b82 */ /* 0x002e240000000a00 */
[----:B0-----:R-:W-:-:S05]  /*d160*/  @!P0 IMAD.WIDE R4, R0, 0x4, R4 ;  /* 0x0000000400048825 */ /* 0x001fca00078e0204 */
[----:B------:R-:W3:Y:S01]  /*d170*/  @!P0 LDG.E R7, desc[UR10][R4.64+0x4] ;  /* 0x0000040a04078981 */ /* 0x000ee2000c1e1900 */
[----:B------:R-:W-:Y:S01]  /*d180*/  IADD3 R2, PT, PT, R2, 0x1, RZ ;  /* 0x0000000102027810 */ /* 0x000fe20007ffe0ff */
[----:B------:R-:W-:Y:S02]  /*d190*/  VIADD R6, R6, 0x1 ;  /* 0x0000000106067836 */ /* 0x000fe40000000000 */
[----:B------:R-:W-:Y:S01]  /*d1a0*/  IMAD.IADD R0, R3, 0x1, R0 ;  /* 0x0000000103007824 */ /* 0x000fe200078e0200 */
[----:B---3--:R0:W-:Y:S01]  /*d1b0*/  @!P0 STG.E desc[UR10][R4.64], R7 ;  /* 0x0000000704008986 */ /* 0x0081e2000c10190a */
[----:B------:R-:W-:-:S13]  /*d1c0*/  ISETP.NE.AND P0, PT, R2, RZ, PT ;  /* 0x000000ff0200720c */ /* 0x000fda0003f05270 */
[----:B0-----:R-:W-:Y:S05]  /*d1d0*/  @P0 BRA `(.L_x_822) ;  /* 0xfffffffc00d00947 */ /* 0x001fea000383ffff */
.L_x_811:
[----:B------:R-:W-:Y:S05]  /*d1e0*/  BSYNC.RECONVERGENT B0 ;  /* 0x0000000000007941 */ /* 0x000fea0003800200 */
.L_x_810:
[----:B------:R-:W-:Y:S01]  /*d1f0*/  ISETP.GT.U32.AND P0, PT, R11, 0x7ffffffe, PT ;  /* 0x7ffffffe0b00780c */ /* 0x000fe20003f04070 */
[----:B------:R-:W-:-:S12]  /*d200*/  BSSY.RECONVERGENT B0, `(.L_x_823) ;  /* 0x0000096000007945 */ /* 0x000fd80003800200 */
[----:B------:R-:W-:Y:S05]  /*d210*/  @P0 BRA `(.L_x_824) ;  /* 0x0000000800500947 */ /* 0x000fea0003800000 */
[----:B------:R-:W0:Y:S01]  /*d220*/  LDCU UR4, c[0x0][0x380] ;  /* 0x00007000ff0477ac */ /* 0x000e220008000800 */
[----:B------:R-:W3:Y:S01]  /*d230*/  LDCU UR5, c[0x3][URZ] ;  /* 0x00c00000ff0577ac */ /* 0x000ee20008000800 */
[----:B0-----:R-:W-:Y:S01]  /*d240*/  UISETP.NE.AND UP0, UPT, UR4, 0x2, UPT ;  /* 0x000000020400788c */ /* 0x001fe2000bf05270 */
[----:B---3--:R-:W-:-:S05]  /*d250*/  IMAD.U32 R0, RZ, RZ, UR5 ;  /* 0x00000005ff007e24 */ /* 0x008fca000f8e00ff */
[----:B------:R-:W-:-:S05]  /*d260*/  IADD3 R3, PT, PT, R0, 0x2, RZ ;  /* 0x0000000200037810 */ /* 0x000fca0007ffe0ff */
[----:B-1----:R-:W-:Y:S01]  /*d270*/  IMAD R5, R12, R3, RZ ;  /* 0x000000030c057224 */ /* 0x002fe200078e02ff */
[----:B------:R-:W-:Y:S06]  /*d280*/  BRA.U UP0, `(.L_x_825) ;  /* 0x00000005002c7547 */ /* 0x000fec000b800000 */
[----:B------:R-:W-:Y:S01]  /*d290*/  ISETP.GE.U32.AND P0, PT, R11, 0x3, PT ;  /* 0x000000030b00780c */ /* 0x000fe20003f06070 */
[----:B------:R-:W-:Y:S01]  /*d2a0*/  BSSY.RECONVERGENT B1, `(.L_x_826) ;  /* 0x0000030000017945 */ /* 0x000fe20003800200 */
[----:B------:R-:W-:Y:S01]  /*d2b0*/  LOP3.LUT R20, R8, 0x3, RZ, 0xc0, !PT ;  /* 0x0000000308147812 */ /* 0x000fe200078ec0ff */
[----:B------:R-:W-:-:S10]  /*d2c0*/  IMAD.MOV.U32 R2, RZ, RZ, RZ ;  /* 0x000000ffff027224 */ /* 0x000fd400078e00ff */
[----:B------:R-:W-:Y:S05]  /*d2d0*/  @!P0 BRA `(.L_x_827) ;  /* 0x0000000000b08947 */ /* 0x000fea0003800000 */
[----:B------:R-:W0:Y:S01]  /*d2e0*/  LDC.64 R6, c[0x0][0x398] ;  /* 0x0000e600ff067b82 */ /* 0x000e220000000a00 */
[----:B------:R-:W-:Y:S01]  /*d2f0*/  LOP3.LUT R2, R8, 0xfffffffc, RZ, 0xc0, !PT ;  /* 0xfffffffc08027812 */ /* 0x000fe200078ec0ff */
[----:B------:R-:W-:Y:S01]  /*d300*/  IMAD.IADD R4, R5, 0x1, -R0 ;  /* 0x0000000105047824 */ /* 0x000fe200078e0a00 */
[----:B------:R-:W-:Y:S01]  /*d310*/  MOV R16, 0xfffffffe ;  /* 0xfffffffe00107802 */ /* 0x000fe20000000f00 */
[----:B------:R-:W-:-:S07]  /*d320*/  IMAD.MOV.U32 R13, RZ, RZ, RZ ;  /* 0x000000ffff0d7224 */ /* 0x000fce00078e00ff */
.L_x_830:
[----:B------:R-:W1:Y:S01]  /*d330*/  LDCU UR4, c[0x3][URZ] ;  /* 0x00c00000ff0477ac */ /* 0x000e620008000800 */
[----:B------:R-:W-:Y:S01]  /*d340*/  VIADD R9, R4, 0xfffffffe ;  /* 0xfffffffe04097836 */ /* 0x000fe20000000000 */
[----:B------:R-:W-:Y:S03]  /*d350*/  BSSY.RECONVERGENT B2, `(.L_x_828) ;  /* 0x000000b000027945 */ /* 0x000fe60003800200 */
[----:B0-----:R-:W-:-:S04]  /*d360*/  IMAD.WIDE R8, R9, 0x4, R6 ;  /* 0x0000000409087825 */ /* 0x001fc800078e0206 */
[----:B---3--:R-:W-:-:S04]  /*d370*/  IMAD.WIDE R10, R3, 0x4, R8 ;  /* 0x00000004030a7825 */ /* 0x008fc800078e0208 */
        /* <DEDUP_REMOVED lines=8> */
.L_x_829:
[----:B------:R-:W-:Y:S05]  /*d400*/  BSYNC.RECONVERGENT B2 ;  /* 0x0000000000027941 */ /* 0x000fea0003800200 */
.L_x_828:
[----:B------:R-:W3:Y:S01]  /*d410*/  @!P1 LDG.E R14, desc[UR10][R8.64+0x4] ;  /* 0x0000040a080e9981 */ /* 0x000ee2000c1e1900 */
[----:B0-2---:R-:W-:Y:S01]  /*d420*/  VIADD R15, R13, 0x2 ;  /* 0x000000020d0f7836 */ /* 0x005fe20000000000 */
[----:B------:R-:W0:Y:S04]  /*d430*/  LDCU.64 UR4, c[0x0][0x398] ;  /* 0x00007300ff0477ac */ /* 0x000e280008000a00 */
[----:B------:R-:W-:Y:S01]  /*d440*/  ISETP.GT.AND P0, PT, R15, R0, PT ;  /* 0x000000000f00720c */ /* 0x000fe20003f04270 */
[----:B---3--:R-:W-:-:S05]  /*d450*/  @!P1 FADD R21, -R14, -RZ ;  /* 0x800000ff0e159221 */ /* 0x008fca0000000100 */
[----:B------:R1:W-:Y:S07]  /*d460*/  @!P1 STG.E desc[UR10][R10.64+0x4], R21 ;  /* 0x000004150a009986 */ /* 0x0003ee000c10190a */
[----:B------:R-:W2:Y:S01]  /*d470*/  @!P0 LDG.E R17, desc[UR10][R8.64+0x8] ;  /* 0x0000080a08118981 */ /* 0x000ea2000c1e1900 */
[----:B------:R-:W-:Y:S01]  /*d480*/  IADD3 R14, PT, PT, R16, 0x2, RZ ;  /* 0x00000002100e7810 */ /* 0x000fe20007ffe0ff */
[----:B------:R-:W-:-:S03]  /*d490*/  VIADD R15, R13, 0x3 ;  /* 0x000000030d0f7836 */ /* 0x000fc60000000000 */
[----:B------:R-:W-:Y:S02]  /*d4a0*/  SHF.R.S32.HI R18, RZ, 0x1f, R14 ;  /* 0x0000001fff127819 */ /* 0x000fe4000001140e */
[----:B------:R-:W-:Y:S02]  /*d4b0*/  IADD3 R19, P2, PT, R5, R14, RZ ;  /* 0x0000000e05137210 */ /* 0x000fe40007f5e0ff */
[----:B------:R-:W-:Y:S02]  /*d4c0*/  ISETP.GT.AND P1, PT, R15, R0, PT ;  /* 0x000000000f00720c */ /* 0x000fe40003f24270 */
[----:B------:R-:W-:Y:S02]  /*d4d0*/  LEA.HI.X.SX32 R18, R5, R18, 0x1, P2 ;  /* 0x0000001205127211 */ /* 0x000fe400010f0eff */
[----:B0-----:R-:W-:-:S04]  /*d4e0*/  LEA R14, P2, R19, UR4, 0x2 ;  /* 0x00000004130e7c11 */ /* 0x001fc8000f8410ff */
[----:B------:R-:W-:Y:S01]  /*d4f0*/  LEA.HI.X R15, R19, UR5, R18, 0x2, P2 ;  /* 0x00000005130f7c11 */ /* 0x000fe200090f1412 */
[----:B--2---:R-:W-:-:S05]  /*d500*/  @!P0 FADD R17, -R17, -RZ ;  /* 0x800000ff11118221 */ /* 0x004fca0000000100 */
[----:B------:R3:W-:Y:S04]  /*d510*/  @!P0 STG.E desc[UR10][R14.64+0x8], R17 ;  /* 0x000008110e008986 */ /* 0x0007e8000c10190a */
[----:B------:R-:W1:Y:S01]  /*d520*/  @!P1 LDG.E R8, desc[UR10][R8.64+0xc] ;  /* 0x00000c0a08089981 */ /* 0x000e62000c1e1900 */
[----:B------:R-:W-:Y:S01]  /*d530*/  VIADD R13, R13, 0x4 ;  /* 0x000000040d0d7836 */ /* 0x000fe20000000000 */
[----:B------:R-:W-:Y:S01]  /*d540*/  IADD3 R16, PT, PT, R16, 0x4, RZ ;  /* 0x0000000410107810 */ /* 0x000fe20007ffe0ff */
[----:B------:R-:W-:-:S03]  /*d550*/  VIADD R4, R4, 0x4 ;  /* 0x0000000404047836 */ /* 0x000fc60000000000 */
[----:B------:R-:W-:Y:S01]  /*d560*/  ISETP.NE.AND P0, PT, R13, R2, PT ;  /* 0x000000020d00720c */ /* 0x000fe20003f05270 */
[----:B-1----:R-:W-:-:S05]  /*d570*/  @!P1 FADD R11, -R8, -RZ ;  /* 0x800000ff080b9221 */ /* 0x002fca0000000100 */
[----:B------:R3:W-:Y:S07]  /*d580*/  @!P1 STG.E desc[UR10][R14.64+0xc], R11 ;  /* 0x00000c0b0e009986 */ /* 0x0007ee000c10190a */
[----:B------:R-:W-:Y:S05]  /*d590*/  @P0 BRA `(.L_x_830) ;  /* 0xfffffffc00640947 */ /* 0x000fea000383ffff */
.L_x_827:
[----:B------:R-:W-:Y:S05]  /*d5a0*/  BSYNC.RECONVERGENT B1 ;  /* 0x0000000000017941 */ /* 0x000fea0003800200 */
.L_x_826:
[----:B------:R-:W-:-:S13]  /*d5b0*/  ISETP.NE.AND P0, PT, R20, RZ, PT ;  /* 0x000000ff1400720c */ /* 0x000fda0003f05270 */
[----:B------:R-:W-:Y:S05]  /*d5c0*/  @!P0 BRA `(.L_x_824) ;  /* 0x0000000400648947 */ /* 0x000fea0003800000 */
[----:B------:R-:W0:Y:S01]  /*d5d0*/  LDC.64 R6, c[0x0][0x398] ;  /* 0x0000e600ff067b82 */ /* 0x000e220000000a00 */
[----:B------:R-:W-:Y:S01]  /*d5e0*/  IADD3 R0, PT, PT, R2, -R0, R5 ;  /* 0x8000000002007210 */ /* 0x000fe20007ffe005 */
[----:B------:R-:W-:Y:S01]  /*d5f0*/  BSSY.RECONVERGENT B1, `(.L_x_831) ;  /* 0x0000013000017945 */ /* 0x000fe20003800200 */
[----:B------:R-:W-:Y:S02]  /*d600*/  IMAD.MOV R10, RZ, RZ, -R20 ;  /* 0x000000ffff0a7224 */ /* 0x000fe400078e0a14 */
[----:B0-----:R-:W-:-:S04]  /*d610*/  IMAD.WIDE R4, R3, 0x4, R6 ;  /* 0x0000000403047825 */ /* 0x001fc800078e0206 */
[----:B------:R-:W-:-:S07]  /*d620*/  VIADD R3, R0, 0xfffffffe ;  /* 0xfffffffe00037836 */ /* 0x000fce0000000000 */
.L_x_833:
[----:B------:R-:W0:Y:S02]  /*d630*/  LDCU UR4, c[0x3][URZ] ;  /* 0x00c00000ff0477ac */ /* 0x000e240008000800 */
[----:B0-----:R-:W-:-:S04]  /*d640*/  ISETP.GT.AND P0, PT, R2, UR4, PT ;  /* 0x0000000402007c0c */ /* 0x001fc8000bf04270 */
[----:B------:R-:W-:-:S13]  /*d650*/  ISETP.EQ.OR P0, PT, R2, RZ, P0 ;  /* 0x000000ff0200720c */ /* 0x000fda0000702670 */
[----:B------:R-:W0:Y:S02]  /*d660*/  @!P0 LDC.64 R6, c[0x0][0x398] ;  /* 0x0000e600ff068b82 */ /* 0x000e240000000a00 */
[----:B0-----:R-:W-:-:S06]  /*d670*/  @!P0 IMAD.WIDE R6, R3, 0x4, R6 ;  /* 0x0000000403068825 */ /* 0x001fcc00078e0206 */
[----:B------:R-:W3:Y:S01]  /*d680*/  @!P0 LDG.E R6, desc[UR10][R6.64] ;  /* 0x0000000a06068981 */ /* 0x000ee2000c1e1900 */
[----:B------:R-:W-:-:S04]  /*d690*/  @!P0 IMAD.WIDE R8, R3, 0x4, R4 ;  /* 0x0000000403088825 */ /* 0x000fc800078e0204 */
[----:B------:R-:W-:Y:S02]  /*d6a0*/  VIADD R10, R10, 0x1 ;  /* 0x000000010a0a7836 */ /* 0x000fe40000000000 */
[----:B---3--:R-:W-:-:S05]  /*d6b0*/  @!P0 FADD R11, -R6, -RZ ;  /* 0x800000ff060b8221 */ /* 0x008fca0000000100 */
[----:B------:R0:W-:Y:S01]  /*d6c0*/  @!P0 STG.E desc[UR10][R8.64], R11 ;  /* 0x0000000b08008986 */ /* 0x0001e2000c10190a */
[----:B------:R-:W-:-:S13]  /*d6d0*/  ISETP.NE.AND P0, PT, R10, RZ, PT ;  /* 0x000000ff0a00720c */ /* 0x000fda0003f05270 */
[----:B0-----:R-:W-:Y:S05]  /*d6e0*/  @!P0 BRA `(.L_x_832) ;  /* 0x00000000000c8947 */ /* 0x001fea0003800000 */
[----:B------:R-:W-:Y:S01]  /*d6f0*/  IADD3 R2, PT, PT, R2, 0x1, RZ ;  /* 0x0000000102027810 */ /* 0x000fe20007ffe0ff */
[----:B------:R-:W-:Y:S01]  /*d700*/  VIADD R3, R3, 0x1 ;  /* 0x0000000103037836 */ /* 0x000fe20000000000 */
[----:B------:R-:W-:Y:S06]  /*d710*/  BRA `(.L_x_833) ;  /* 0xfffffffc00c47947 */ /* 0x000fec000383ffff */
.L_x_832:
[----:B------:R-:W-:Y:S05]  /*d720*/  BSYNC.RECONVERGENT B1 ;  /* 0x0000000000017941 */ /* 0x000fea0003800200 */
.L_x_831:
[----:B------:R-:W-:Y:S05]  /*d730*/  BRA `(.L_x_824) ;  /* 0x0000000400087947 */ /* 0x000fea0003800000 */
.L_x_825:
[----:B------:R-:W-:Y:S01]  /*d740*/  ISETP.GE.U32.AND P0, PT, R11, 0x3, PT ;  /* 0x000000030b00780c */ /* 0x000fe20003f06070 */
[----:B------:R-:W-:Y:S01]  /*d750*/  BSSY.RECONVERGENT B1, `(.L_x_834) ;  /* 0x000002c000017945 */ /* 0x000fe20003800200 */
[----:B------:R-:W-:Y:S01]  /*d760*/  LOP3.LUT R21, R8, 0x3, RZ, 0xc0, !PT ;  /* 0x0000000308157812 */ /* 0x000fe200078ec0ff */
[----:B------:R-:W-:-:S10]  /*d770*/  IMAD.MOV.U32 R2, RZ, RZ, RZ ;  /* 0x000000ffff027224 */ /* 0x000fd400078e00ff */
[----:B------:R-:W-:Y:S05]  /*d780*/  @!P0 BRA `(.L_x_835) ;  /* 0x0000000000a08947 */ /* 0x000fea0003800000 */
[----:B------:R-:W0:Y:S01]  /*d790*/  LDC.64 R6, c[0x0][0x398] ;  /* 0x0000e600ff067b82 */ /* 0x000e220000000a00 */
[----:B------:R-:W-:Y:S01]  /*d7a0*/  HFMA2 R13, -RZ, RZ, 0, 0 ;  /* 0x00000000ff0d7431 */ /* 0x000fe200000001ff */
[----:B------:R-:W-:Y:S01]  /*d7b0*/  LOP3.LUT R2, R8, 0xfffffffc, RZ, 0xc0, !PT ;  /* 0xfffffffc08027812 */ /* 0x000fe200078ec0ff */
[----:B------:R-:W-:Y:S02]  /*d7c0*/  IMAD.IADD R4, R5, 0x1, -R0 ;  /* 0x0000000105047824 */ /* 0x000fe400078e0a00 */
[----:B------:R-:W-:-:S07]  /*d7d0*/  IMAD.MOV.U32 R16, RZ, RZ, -0x2 ;  /* 0xfffffffeff107424 */ /* 0x000fce00078e00ff */
.L_x_838:
        /* <DEDUP_REMOVED lines=10> */
[----:B--2---:R-:W2:Y:S04]  /*d880*/  LDG.E R15, desc[UR10][R8.64] ;  /* 0x0000000a080f7981 */ /* 0x004ea8000c1e1900 */
[----:B--2---:R0:W-:Y:S02]  /*d890*/  STG.E desc[UR10][R10.64], R15 ;  /* 0x0000000f0a007986 */ /* 0x0041e4000c10190a */
.L_x_837:
[----:B------:R-:W-:Y:S05]  /*d8a0*/  BSYNC.RECONVERGENT B2 ;  /* 0x0000000000027941 */ /* 0x000fea0003800200 */
.L_x_836:
[----:B------:R-:W3:Y:S01]  /*d8b0*/  @!P1 LDG.E R17, desc[UR10][R8.64+0x4] ;  /* 0x0000040a08119981 */ /* 0x000ee2000c1e1900 */
[----:B0-2---:R-:W-:Y:S01]  /*d8c0*/  IADD3 R15, PT, PT, R13, 0x2, RZ ;  /* 0x000000020d0f7810 */ /* 0x005fe20007ffe0ff */
[----:B------:R-:W0:Y:S03]  /*d8d0*/  LDCU.64 UR4, c[0x0][0x398] ;  /* 0x00007300ff0477ac */ /* 0x000e260008000a00 */
[----:B------:R-:W-:Y:S01]  /*d8e0*/  ISETP.GT.AND P0, PT, R15, R0, PT ;  /* 0x000000000f00720c */ /* 0x000fe20003f04270 */
[----:B------:R-:W-:Y:S02]  /*d8f0*/  VIADD R14, R16, 0x2 ;  /* 0x00000002100e7836 */ /* 0x000fe40000000000 */
[----:B------:R-:W-:-:S03]  /*d900*/  VIADD R15, R13, 0x3 ;  /* 0x000000030d0f7836 */ /* 0x000fc60000000000 */
[----:B------:R-:W-:Y:S02]  /*d910*/  SHF.R.S32.HI R18, RZ, 0x1f, R14 ;  /* 0x0000001fff127819 */ /* 0x000fe4000001140e */
[----:B------:R-:W-:Y:S01]  /*d920*/  IADD3 R20, P2, PT, R5, R14, RZ ;  /* 0x0000000e05147210 */ /* 0x000fe20007f5e0ff */
[----:B---3--:R1:W-:Y:S04]  /*d930*/  @!P1 STG.E desc[UR10][R10.64+0x4], R17 ;  /* 0x000004110a009986 */ /* 0x0083e8000c10190a */
[----:B------:R-:W2:Y:S01]  /*d940*/  @!P0 LDG.E R19, desc[UR10][R8.64+0x8] ;  /* 0x0000080a08138981 */ /* 0x000ea2000c1e1900 */
[----:B------:R-:W-:Y:S02]  /*d950*/  ISETP.GT.AND P1, PT, R15, R0, PT ;  /* 0x000000000f00720c */ /* 0x000fe40003f24270 */
[----:B------:R-:W-:-:S02]  /*d960*/  LEA.HI.X.SX32 R15, R5, R18, 0x1, P2 ;  /* 0x00000012050f7211 */ /* 0x000fc400010f0eff */
[----:B0-----:R-:W-:-:S04]  /*d970*/  LEA R14, P2, R20, UR4, 0x2 ;  /* 0x00000004140e7c11 */ /* 0x001fc8000f8410ff */
        /* <DEDUP_REMOVED lines=9> */
.L_x_835:
[----:B------:R-:W-:Y:S05]  /*da10*/  BSYNC.RECONVERGENT B1 ;  /* 0x0000000000017941 */ /* 0x000fea0003800200 */
.L_x_834:
[----:B------:R-:W-:-:S13]  /*da20*/  ISETP.NE.AND P0, PT, R21, RZ, PT ;  /* 0x000000ff1500720c */ /* 0x000fda0003f05270 */
[----:B------:R-:W-:Y:S05]  /*da30*/  @!P0 BRA `(.L_x_824) ;  /* 0x0000000000488947 */ /* 0x000fea0003800000 */
[----:B------:R-:W0:Y:S01]  /*da40*/  LDC.64 R6, c[0x0][0x398] ;  /* 0x0000e600ff067b82 */ /* 0x000e220000000a00 */
[----:B------:R-:W-:Y:S01]  /*da50*/  IADD3 R0, PT, PT, R2, -R0, R5 ;  /* 0x8000000002007210 */ /* 0x000fe20007ffe005 */
[----:B------:R-:W-:-:S06]  /*da60*/  IMAD.MOV R13, RZ, RZ, -R21 ;  /* 0x000000ffff0d7224 */ /* 0x000fcc00078e0a15 */
[----:B-1----:R-:W1:Y:S01]  /*da70*/  LDC.64 R10, c[0x0][0x398] ;  /* 0x0000e600ff0a7b82 */ /* 0x002e620000000a00 */
[----:B0-----:R-:W-:-:S04]  /*da80*/  IMAD.WIDE R8, R3, 0x4, R6 ;  /* 0x0000000403087825 */ /* 0x001fc800078e0206 */
[----:B------:R-:W-:-:S07]  /*da90*/  VIADD R3, R0, 0xfffffffe ;  /* 0xfffffffe00037836 */ /* 0x000fce0000000000 */
.L_x_839:
[----:B------:R-:W0:Y:S01]  /*daa0*/  LDCU UR4, c[0x3][URZ] ;  /* 0x00c00000ff0477ac */ /* 0x000e220008000800 */
[----:B-1----:R-:W-:Y:S01]  /*dab0*/  IMAD.WIDE R6, R3, 0x4, R10 ;  /* 0x0000000403067825 */ /* 0x002fe200078e020a */
[----:B0-----:R-:W-:-:S04]  /*dac0*/  ISETP.GT.AND P0, PT, R2, UR4, PT ;  /* 0x0000000402007c0c */ /* 0x001fc8000bf04270 */
[----:B------:R-:W-:-:S13]  /*dad0*/  ISETP.EQ.OR P0, PT, R2, RZ, P0 ;  /* 0x000000ff0200720c */ /* 0x000fda0000702670 */
[----:B------:R-:W3:Y:S01]  /*dae0*/  @!P0 LDG.E R7, desc[UR10][R6.64] ;  /* 0x0000000a06078981 */ /* 0x000ee2000c1e1900 */
[----:B------:R-:W-:Y:S01]  /*daf0*/  IMAD.WIDE R4, R3, 0x4, R8 ;  /* 0x0000000403047825 */ /* 0x000fe200078e0208 */
[----:B------:R-:W-:-:S03]  /*db00*/  IADD3 R13, PT, PT, R13, 0x1, RZ ;  /* 0x000000010d0d7810 */ /* 0x000fc60007ffe0ff */
[----:B------:R-:W-:Y:S02]  /*db10*/  VIADD R3, R3, 0x1 ;  /* 0x0000000103037836 */ /* 0x000fe40000000000 */
[----:B------:R-:W-:Y:S01]  /*db20*/  VIADD R2, R2, 0x1 ;  /* 0x0000000102027836 */ /* 0x000fe20000000000 */
[----:B---3--:R0:W-:Y:S01]  /*db30*/  @!P0 STG.E desc[UR10][R4.64], R7 ;  /* 0x0000000704008986 */ /* 0x0081e2000c10190a */
[----:B------:R-:W-:-:S13]  /*db40*/  ISETP.NE.AND P0, PT, R13, RZ, PT ;  /* 0x000000ff0d00720c */ /* 0x000fda0003f05270 */
[----:B0-----:R-:W-:Y:S05]  /*db50*/  @P0 BRA `(.L_x_839) ;  /* 0xfffffffc00d00947 */ /* 0x001fea000383ffff */
.L_x_824:
[----:B------:R-:W-:Y:S05]  /*db60*/  BSYNC.RECONVERGENT B0 ;  /* 0x0000000000007941 */ /* 0x000fea0003800200 */
.L_x_823:
[----:B-1----:R-:W0:Y:S02]  /*db70*/  LDC R5, c[0x3][RZ] ;  /* 0x00c00000ff057b82 */ /* 0x002e240000000800 */
[C---:B0-----:R-:W-:Y:S01]  /*db80*/  ISETP.NE.AND P0, PT, R5.reuse, -0x1, PT ;  /* 0xffffffff0500780c */ /* 0x041fe20003f05270 */
[----:B------:R-:W-:-:S04]  /*db90*/  VIADD R3, R5, 0x2 ;  /* 0x0000000205037836 */ /* 0x000fc80000000000 */
[----:B------:R-:W-:-:S08]  /*dba0*/  IMAD R7, R12, R3, RZ ;  /* 0x000000030c077224 */ /* 0x000fd000078e02ff */
[----:B------:R-:W-:Y:S05]  /*dbb0*/  @P0 BRA `(.L_x_840) ;  /* 0x00000000001c0947 */ /* 0x000fea0003800000 */
[----:B------:R-:W0:Y:S02]  /*dbc0*/  LDC.64 R2, c[0x0][0x398] ;  /* 0x0000e600ff027b82 */ /* 0x000e240000000a00 */
[----:B0-----:R-:W-:-:S05]  /*dbd0*/  IMAD.WIDE.U32 R2, R7, 0x4, R2 ;  /* 0x0000000407027825 */ /* 0x001fca00078e0002 */
[----:B------:R-:W4:Y:S02]  /*dbe0*/  LDG.E R0, desc[UR10][R2.64+0x4] ;  /* 0x0000040a02007981 */ /* 0x000f24000c1e1900 */
[----:B----4-:R-:W-:-:S04]  /*dbf0*/  FADD R0, R0, R0 ;  /* 0x0000000000007221 */ /* 0x010fc80000000000 */
[----:B------:R-:W-:-:S05]  /*dc00*/  FMUL R5, R0, 0.5 ;  /* 0x3f00000000057820 */ /* 0x000fca0000400000 */
[----:B------:R-:W-:Y:S01]  /*dc10*/  STG.E desc[UR10][R2.64], R5 ;  /* 0x0000000502007986 */ /* 0x000fe2000c10190a */
[----:B------:R-:W-:Y:S05]  /*dc20*/  EXIT ;  /* 0x000000000000794d */ /* 0x000fea0003800000 */
.L_x_840:
[----:B------:R-:W0:Y:S01]  /*dc30*/  LDC.64 R2, c[0x0][0x398] ;  /* 0x0000e600ff027b82 */ /* 0x000e220000000a00 */
[----:B------:R-:W-:-:S05]  /*dc40*/  IADD3 R5, PT, PT, R7, -0x2, -R5 ;  /* 0xfffffffe07057810 */ /* 0x000fca0007ffe805 */
[----:B0-----:R-:W-:-:S04]  /*dc50*/  IMAD.WIDE R4, R5, 0x4, R2 ;  /* 0x0000000405047825 */ /* 0x001fc800078e0202 */
[----:B------:R-:W-:Y:S02]  /*dc60*/  IMAD.WIDE R2, R7, 0x4, R2 ;  /* 0x0000000407027825 */ /* 0x000fe400078e0202 */
[----:B------:R-:W4:Y:S04]  /*dc70*/  LDG.E R5, desc[UR10][R4.64] ;  /* 0x0000000a04057981 */ /* 0x000f28000c1e1900 */
[----:B------:R-:W4:Y:S02]  /*dc80*/  LDG.E R0, desc[UR10][R2.64+0x4] ;  /* 0x0000040a02007981 */ /* 0x000f24000c1e1900 */
[----:B----4-:R-:W-:-:S04]  /*dc90*/  FADD R0, R0, R5 ;  /* 0x0000000500007221 */ /* 0x010fc80000000000 */
[----:B------:R-:W-:-:S05]  /*dca0*/  FMUL R7, R0, 0.5 ;  /* 0x3f00000000077820 */ /* 0x000fca0000400000 */
[----:B------:R-:W-:Y:S01]  /*dcb0*/  STG.E desc[UR10][R2.64], R7 ;  /* 0x0000000702007986 */ /* 0x000fe2000c10190a */
[----:B------:R-:W-:Y:S05]  /*dcc0*/  EXIT ;  /* 0x000000000000794d */ /* 0x000fea0003800000 */
        .weak           $__internal_3_$__cuda_sm3x_div_rn_noftz_f32_slowpath
        .type           $__internal_3_$__cuda_sm3x_div_rn_noftz_f32_slowpath,@function
        .size           $__internal_3_$__cuda_sm3x_div_rn_noftz_f32_slowpath,(.L_x_863 - $__internal_3_$__cuda_sm3x_div_rn_noftz_f32_slowpath)
$__internal_3_$__cuda_sm3x_div_rn_noftz_f32_slowpath:
[--C-:B------:R-:W-:Y:S01]  /*dcd0*/  SHF.R.U32.HI R26, RZ, 0x17, R0.reuse ;  /* 0x00000017ff1a7819 */ /* 0x100fe20000011600 */
[----:B------:R-:W-:Y:S01]  /*dce0*/  BSSY.RECONVERGENT B0, `(.L_x_841) ;  /* 0x0000063000007945 */ /* 0x000fe20003800200 */
[----:B------:R-:W-:Y:S01]  /*dcf0*/  SHF.R.U32.HI R28, RZ, 0x17, R3 ;  /* 0x00000017ff1c7819 */ /* 0x000fe20000011603 */
[----:B------:R-:W-:Y:S01]  /*dd00*/  IMAD.MOV.U32 R30, RZ, RZ, R0 ;  /* 0x000000ffff1e7224 */ /* 0x000fe200078e0000 */
[----:B------:R-:W-:Y:S02]  /*dd10*/  LOP3.LUT R26, R26, 0xff, RZ, 0xc0, !PT ;  /* 0x000000ff1a1a7812 */ /* 0x000fe400078ec0ff */
[----:B------:R-:W-:Y:S02]  /*dd20*/  LOP3.LUT R28, R28, 0xff, RZ, 0xc0, !PT ;  /* 0x000000ff1c1c7812 */ /* 0x000fe400078ec0ff */
[----:B------:R-:W-:-:S03]  /*dd30*/  IADD3 R2, PT, PT, R26, -0x1, RZ ;  /* 0xffffffff1a027810 */ /* 0x000fc60007ffe0ff */
[----:B------:R-:W-:Y:S01]  /*dd40*/  VIADD R29, R28, 0xffffffff ;  /* 0xffffffff1c1d7836 */ /* 0x000fe20000000000 */
[----:B------:R-:W-:-:S04]  /*dd50*/  ISETP.GT.U32.AND P1, PT, R2, 0xfd, PT ;  /* 0x000000fd0200780c */ /* 0x000fc80003f24070 */
[----:B------:R-:W-:-:S13]  /*dd60*/  ISETP.GT.U32.OR P1, PT, R29, 0xfd, P1 ;  /* 0x000000fd1d00780c */ /* 0x000fda0000f24470 */
        /* <DEDUP_REMOVED lines=18> */
[----:B------:R-:W-:Y:S02]  /*de90*/  ISETP.GE.AND P1, PT, R29, RZ, PT ;  /* 0x000000ff1d00720c */ /* 0x000fe40003f26270 */
[----:B------:R-:W-:-:S11]  /*dea0*/  ISETP.GE.AND P2, PT, R2, RZ, PT ;  /* 0x000000ff0200720c */ /* 0x000fd60003f46270 */
[----:B------:R-:W-:Y:S01]  /*deb0*/  @P1 MOV R27, RZ ;  /* 0x000000ff001b1202 */ /* 0x000fe20000000f00 */
[----:B------:R-:W-:Y:S02]  /*dec0*/  @!P1 IMAD.MOV.U32 R27, RZ, RZ, -0x40 ;  /* 0xffffffc0ff1b9424 */ /* 0x000fe400078e00ff */
[----:B------:R-:W-:Y:S01]  /*ded0*/  @!P1 FFMA R3, R3, 1.84467440737095516160e+19, RZ ;  /* 0x5f80000003039823 */ /* 0x000fe200000000ff */
[----:B------:R-:W-:Y:S01]  /*dee0*/  @!P2 FFMA R30, R0, 1.84467440737095516160e+19, RZ ;  /* 0x5f800000001ea823 */ /* 0x000fe200000000ff */
[----:B------:R-:W-:-:S07]  /*def0*/  @!P2 VIADD R27, R27, 0x40 ;  /* 0x000000401b1ba836 */ /* 0x000fce0000000000 */
.L_x_842:
[----:B------:R-:W-:Y:S01]  /*df00*/  LEA R29, R26, 0xc0800000, 0x17 ;  /* 0xc08000001a1d7811 */ /* 0x000fe200078eb8ff */
[----:B------:R-:W-:Y:S01]  /*df10*/  VIADD R28, R28, 0xffffff81 ;  /* 0xffffff811c1c7836 */ /* 0x000fe20000000000 */
[----:B------:R-:W-:Y:S02]  /*df20*/  BSSY.RECONVERGENT B1, `(.L_x_847) ;  /* 0x0000035000017945 */ /* 0x000fe40003800200 */
[----:B------:R-:W-:Y:S01]  /*df30*/  IADD3 R30, PT, PT, -R29, R30, RZ ;  /* 0x0000001e1d1e7210 */ /* 0x000fe20007ffe1ff */
[C---:B------:R-:W-:Y:S01]  /*df40*/  IMAD R2, R28.reuse, -0x800000, R3 ;  /* 0xff8000001c027824 */ /* 0x040fe200078e0203 */
[----:B------:R-:W-:Y:S02]  /*df50*/  IADD3 R28, PT, PT, R28, 0x7f, -R26 ;  /* 0x0000007f1c1c7810 */ /* 0x000fe40007ffe81a */
[----:B------:R-:W0:Y:S01]  /*df60*/  MUFU.RCP R26, R30 ;  /* 0x0000001e001a7308 */ /* 0x000e220000001000 */
[----:B------:R-:W-:Y:S02]  /*df70*/  FADD.FTZ R29, -R30, -RZ ;  /* 0x800000ff1e1d7221 */ /* 0x000fe40000010100 */
[----:B------:R-:W-:-:S02]  /*df80*/  IMAD.IADD R27, R28, 0x1, R27 ;  /* 0x000000011c1b7824 */ /* 0x000fc400078e021b */
        /* <DEDUP_REMOVED lines=9> */
[----:B------:R-:W-:-:S04]  /*e020*/  IMAD.IADD R28, R28, 0x1, R27 ;  /* 0x000000011c1c7824 */ /* 0x000fc800078e021b */
[----:B------:R-:W-:-:S05]  /*e030*/  VIADD R30, R28, 0xffffffff ;  /* 0xffffffff1c1e7836 */ /* 0x000fca0000000000 */
        /* <DEDUP_REMOVED lines=12> */
[C---:B------:R-:W-:Y:S02]  /*e100*/  IADD3 R26, PT, PT, R28.reuse, 0x20, RZ ;  /* 0x000000201c1a7810 */ /* 0x040fe40007ffe0ff */
[C---:B------:R-:W-:Y:S02]  /*e110*/  ISETP.NE.AND P4, PT, R28.reuse, RZ, PT ;  /* 0x000000ff1c00720c */ /* 0x040fe40003f85270 */
[----:B------:R-:W-:Y:S02]  /*e120*/  LOP3.LUT R3, R3, 0x7fffff, RZ, 0xc0, !PT ;  /* 0x007fffff03037812 */ /* 0x000fe400078ec0ff */
[----:B------:R-:W-:Y:S01]  /*e130*/  ISETP.NE.AND P2, PT, R28, RZ, PT ;  /* 0x000000ff1c00720c */ /* 0x000fe20003f45270 */
[----:B------:R-:W-:Y:S01]  /*e140*/  IMAD.MOV R28, RZ, RZ, -R28 ;  /* 0x000000ffff1c7224 */ /* 0x000fe200078e0a1c */
[----:B------:R-:W-:-:S02]  /*e150*/  LOP3.LUT R3, R3, 0x800000, RZ, 0xfc, !PT ;  /* 0x0080000003037812 */ /* 0x000fc400078efcff */
[----:B------:R-:W-:Y:S02]  /*e160*/  FSETP.NEU.FTZ.AND P1, PT, R27, R30, PT ;  /* 0x0000001e1b00720b */ /* 0x000fe40003f3d000 */
[----:B------:R-:W-:-:S04]  /*e170*/  SHF.L.U32 R26, R3, R26, RZ ;  /* 0x0000001a031a7219 */ /* 0x000fc800000006ff */
[----:B------:R-:W-:Y:S02]  /*e180*/  ISETP.NE.AND P2, PT, R26, RZ, P2 ;  /* 0x000000ff1a00720c */ /* 0x000fe40001745270 */
[----:B------:R-:W-:Y:S02]  /*e190*/  SEL R26, R28, RZ, P4 ;  /* 0x000000ff1c1a7207 */ /* 0x000fe40002000000 */
[----:B------:R-:W-:Y:S02]  /*e1a0*/  PLOP3.LUT P1, PT, P1, P2, PT, 0xf8, 0x8f ;  /* 0x00000000008f781c */ /* 0x000fe40000f25f70 */
[----:B------:R-:W-:Y:S02]  /*e1b0*/  SHF.R.U32.HI R26, RZ, R26, R3 ;  /* 0x0000001aff1a7219 */ /* 0x000fe40000011603 */
[----:B------:R-:W-:Y:S02]  /*e1c0*/  SEL R28, RZ, 0x1, !P1 ;  /* 0x00000001ff1c7807 */ /* 0x000fe40004800000 */
[----:B------:R-:W-:-:S04]  /*e1d0*/  SHF.R.U32.HI R3, RZ, 0x1, R26 ;  /* 0x00000001ff037819 */ /* 0x000fc8000001161a */
[----:B------:R-:W-:-:S04]  /*e1e0*/  LOP3.LUT R27, R28, 0x1, R3, 0xf8, !PT ;  /* 0x000000011c1b7812 */ /* 0x000fc800078ef803 */
[----:B------:R-:W-:-:S05]  /*e1f0*/  LOP3.LUT R26, R27, R26, RZ, 0xc0, !PT ;  /* 0x0000001a1b1a7212 */ /* 0x000fca00078ec0ff */
[----:B------:R-:W-:-:S05]  /*e200*/  IMAD.IADD R3, R3, 0x1, R26 ;  /* 0x0000000103037824 */ /* 0x000fca00078e021a */
[----:B------:R-:W-:Y:S01]  /*e210*/  LOP3.LUT R2, R3, R2, RZ, 0xfc, !PT ;  /* 0x0000000203027212 */ /* 0x000fe200078efcff */
[----:B------:R-:W-:Y:S06]  /*e220*/  BRA `(.L_x_850) ;  /* 0x0000000000107947 */ /* 0x000fec0003800000 */
.L_x_849:
[----:B------:R-:W-:-:S04]  /*e230*/  LOP3.LUT R2, R2, 0x80000000, RZ, 0xc0, !PT ;  /* 0x8000000002027812 */ /* 0x000fc800078ec0ff */
[----:B------:R-:W-:Y:S01]  /*e240*/  LOP3.LUT R2, R2, 0x7f800000, RZ, 0xfc, !PT ;  /* 0x7f80000002027812 */ /* 0x000fe200078efcff */
[----:B------:R-:W-:Y:S06]  /*e250*/  BRA `(.L_x_850) ;  /* 0x0000000000047947 */ /* 0x000fec0003800000 */
.L_x_848:
[----:B------:R-:W-:-:S07]  /*e260*/  IMAD R2, R27, 0x800000, R2 ;  /* 0x008000001b027824 */ /* 0x000fce00078e0202 */
.L_x_850:
[----:B------:R-:W-:Y:S05]  /*e270*/  BSYNC.RECONVERGENT B1 ;  /* 0x0000000000017941 */ /* 0x000fea0003800200 */
.L_x_847:
[----:B------:R-:W-:Y:S05]  /*e280*/  BRA `(.L_x_851) ;  /* 0x0000000000207947 */ /* 0x000fea0003800000 */
.L_x_846:
[----:B------:R-:W-:-:S04]  /*e290*/  LOP3.LUT R2, R30, 0x80000000, R3, 0x48, !PT ;  /* 0x800000001e027812 */ /* 0x000fc800078e4803 */
[----:B------:R-:W-:Y:S01]  /*e2a0*/  LOP3.LUT R2, R2, 0x7f800000, RZ, 0xfc, !PT ;  /* 0x7f80000002027812 */ /* 0x000fe200078efcff */
[----:B------:R-:W-:Y:S06]  /*e2b0*/  BRA `(.L_x_851) ;  /* 0x0000000000147947 */ /* 0x000fec0003800000 */
.L_x_845:
[----:B------:R-:W-:Y:S01]  /*e2c0*/  LOP3.LUT R2, R30, 0x80000000, R3, 0x48, !PT ;  /* 0x800000001e027812 */ /* 0x000fe200078e4803 */
[----:B------:R-:W-:Y:S06]  /*e2d0*/  BRA `(.L_x_851) ;  /* 0x00000000000c7947 */ /* 0x000fec0003800000 */
.L_x_844:
[----:B------:R-:W0:Y:S01]  /*e2e0*/  MUFU.RSQ R2, -QNAN ;  /* 0xffc0000000027908 */ /* 0x000e220000001400 */
[----:B------:R-:W-:Y:S05]  /*e2f0*/  BRA `(.L_x_851) ;  /* 0x0000000000047947 */ /* 0x000fea0003800000 */
.L_x_843:
[----:B------:R-:W-:-:S07]  /*e300*/  FADD.FTZ R2, R3, R0 ;  /* 0x0000000003027221 */ /* 0x000fce0000010000 */
.L_x_851:
[----:B------:R-:W-:Y:S05]  /*e310*/  BSYNC.RECONVERGENT B0 ;  /* 0x0000000000007941 */ /* 0x000fea0003800200 */
.L_x_841:
[----:B0-----:R-:W-:Y:S01]  /*e320*/  MOV R26, R2 ;  /* 0x00000002001a7202 */ /* 0x001fe20000000f00 */
[----:B------:R-:W-:Y:S02]  /*e330*/  IMAD.MOV.U32 R2, RZ, RZ, R24 ;  /* 0x000000ffff027224 */ /* 0x000fe400078e0018 */
[----:B------:R-:W-:-:S04]  /*e340*/  IMAD.MOV.U32 R3, RZ, RZ, 0x0 ;  /* 0x00000000ff037424 */ /* 0x000fc800078e00ff */
[----:B------:R-:W-:Y:S05]  /*e350*/  RET.REL.NODEC R2 `(_Z12diffuseOnGPUiPfS_S_ff) ;  /* 0xffffff1c02287950 */ /* 0x000fea0003c3ffff */
.L_x_852:
        /* <DEDUP_REMOVED lines=10> */
.L_x_863:


//--------------------- .text._Z15add_sourceOnGPUPfS_ --------------------------
	.section	.text._Z15add_sourceOnGPUPfS_,"ax",@progbits
	.align	128
        .global         _Z15add_sourceOnGPUPfS_
        .type           _Z15add_sourceOnGPUPfS_,@function
        .size           _Z15add_sourceOnGPUPfS_,(.L_x_868 - _Z15add_sourceOnGPUPfS_)
        .other          _Z15add_sourceOnGPUPfS_,@"STO_CUDA_ENTRY STV_DEFAULT"
_Z15add_sourceOnGPUPfS_:
.text._Z15add_sourceOnGPUPfS_:
[----:B------:R-:W-:Y:S08]  /*0000*/  LDC R1, c[0x0][0x37c] ;  /* 0x0000df00ff017b82 */ /* 0x000ff00000000800 */
[----:B------:R-:W0:Y:S01]  /*0010*/  LDC R4, c[0x0][0x360] ;  /* 0x0000d800ff047b82 */ /* 0x000e220000000800 */
[----:B------:R-:W1:Y:S07]  /*0020*/  LDCU UR6, c[0x3][URZ] ;  /* 0x00c00000ff0677ac */ /* 0x000e6e0008000800 */
[----:B------:R-:W2:Y:S01]  /*0030*/  LDC R3, c[0x0][0x364] ;  /* 0x0000d900ff037b82 */ /* 0x000ea20000000800 */
[----:B------:R-:W0:Y:S01]  /*0040*/  LDCU UR4, c[0x0][0x370] ;  /* 0x00006e00ff0477ac */ /* 0x000e220008000800 */
[----:B------:R-:W2:Y:S01]  /*0050*/  LDCU UR5, c[0x0][0x374] ;  /* 0x00006e80ff0577ac */ /* 0x000ea20008000800 */
[----:B0-----:R-:W-:Y:S01]  /*0060*/  IMAD R5, R4, UR4, RZ ;  /* 0x0000000404057c24 */ /* 0x001fe2000f8e02ff */
[----:B-1----:R-:W-:-:S03]  /*0070*/  UIADD3 UR4, UPT, UPT, UR6, 0x1, URZ ;  /* 0x0000000106047890 */ /* 0x002fc6000fffe0ff */
[----:B------:R-:W0:Y:S01]  /*0080*/  I2F.U32.RP R0, R5 ;  /* 0x0000000500007306 */ /* 0x000e220000209000 */
[----:B--2---:R-:W-:Y:S01]  /*0090*/  IMAD R6, R3, UR5, RZ ;  /* 0x0000000503067c24 */ /* 0x004fe2000f8e02ff */
[----:B------:R-:W1:Y:S03]  /*00a0*/  S2UR UR5, SR_CTAID.Y ;  /* 0x00000000000579c3 */ /* 0x000e660000002600 */
[----:B------:R-:W-:Y:S01]  /*00b0*/  IMAD.MOV R7, RZ, RZ, -R6 ;  /* 0x000000ffff077224 */ /* 0x000fe200078e0a06 */
[----:B------:R-:W-:Y:S02]  /*00c0*/  ISETP.NE.U32.AND P1, PT, R6, RZ, PT ;  /* 0x000000ff0600720c */ /* 0x000fe40003f25070 */
[----:B------:R-:W2:Y:S08]  /*00d0*/  I2F.U32.RP R2, R6 ;  /* 0x0000000600027306 */ /* 0x000eb00000209000 */
[----:B0-----:R-:W0:Y:S08]  /*00e0*/  MUFU.RCP R0, R0 ;  /* 0x0000000000007308 */ /* 0x001e300000001000 */
[----:B--2---:R-:W2:Y:S01]  /*00f0*/  MUFU.RCP R2, R2 ;  /* 0x0000000200027308 */ /* 0x004ea20000001000 */
[----:B0-----:R-:W-:-:S07]  /*0100*/  IADD3 R8, PT, PT, R0, 0xffffffe, RZ ;  /* 0x0ffffffe00087810 */ /* 0x001fce0007ffe0ff */
[----:B------:R0:W-:Y:S01]  /*0110*/  F2I.FTZ.U32.TRUNC.NTZ R9, R8 ;  /* 0x0000000800097305 */ /* 0x0001e2000021f000 */
[----:B--2---:R-:W-:-:S07]  /*0120*/  IADD3 R10, PT, PT, R2, 0xffffffe, RZ ;  /* 0x0ffffffe020a7810 */ /* 0x004fce0007ffe0ff */
[----:B------:R2:W3:Y:S01]  /*0130*/  F2I.FTZ.U32.TRUNC.NTZ R11, R10 ;  /* 0x0000000a000b7305 */ /* 0x0004e2000021f000 */
[----:B0-----:R-:W-:Y:S02]  /*0140*/  HFMA2 R8, -RZ, RZ, 0, 0 ;  /* 0x00000000ff087431 */ /* 0x001fe400000001ff */
[----:B--2---:R-:W-:Y:S02]  /*0150*/  IMAD.MOV.U32 R10, RZ, RZ, RZ ;  /* 0x000000ffff0a7224 */ /* 0x004fe400078e00ff */
[----:B---3--:R-:W-:-:S04]  /*0160*/  IMAD R7, R7, R11, RZ ;  /* 0x0000000b07077224 */ /* 0x008fc800078e02ff */
[----:B------:R-:W-:Y:S01]  /*0170*/  IMAD.HI.U32 R0, R11, R7, R10 ;  /* 0x000000070b007227 */ /* 0x000fe200078e000a */
[----:B------:R-:W-:Y:S01]  /*0180*/  IADD3 R7, PT, PT, RZ, -R5, RZ ;  /* 0x80000005ff077210 */ /* 0x000fe20007ffe0ff */
[----:B------:R-:W0:Y:S04]  /*0190*/  S2R R10, SR_TID.Y ;  /* 0x00000000000a7919 */ /* 0x000e280000002200 */
[----:B------:R-:W-:-:S04]  /*01a0*/  IMAD.HI.U32 R0, R0, UR4, RZ ;  /* 0x0000000400007c27 */ /* 0x000fc8000f8e00ff */
[----:B------:R-:W-:Y:S02]  /*01b0*/  IMAD R7, R7, R9, RZ ;  /* 0x0000000907077224 */ /* 0x000fe400078e02ff */
[----:B------:R-:W-:Y:S02]  /*01c0*/  IMAD.MOV R11, RZ, RZ, -R0 ;  /* 0x000000ffff0b7224 */ /* 0x000fe400078e0a00 */
[----:B------:R-:W-:-:S04]  /*01d0*/  IMAD.HI.U32 R2, R9, R7, R8 ;  /* 0x0000000709027227 */ /* 0x000fc800078e0008 */
[----:B------:R-:W-:Y:S02]  /*01e0*/  IMAD R7, R6, R11, UR4 ;  /* 0x0000000406077e24 */ /* 0x000fe4000f8e020b */
[----:B------:R-:W-:-:S03]  /*01f0*/  IMAD.HI.U32 R2, R2, UR4, RZ ;  /* 0x0000000402027c27 */ /* 0x000fc6000f8e00ff */
[----:B------:R-:W-:Y:S01]  /*0200*/  ISETP.GE.U32.AND P2, PT, R7, R6, PT ;  /* 0x000000060700720c */ /* 0x000fe20003f46070 */
[----:B------:R-:W-:-:S04]  /*0210*/  IMAD.MOV R8, RZ, RZ, -R2 ;  /* 0x000000ffff087224 */ /* 0x000fc800078e0a02 */
[----:B------:R-:W-:Y:S01]  /*0220*/  IMAD R8, R5, R8, UR4 ;  /* 0x0000000405087e24 */ /* 0x000fe2000f8e0208 */
[----:B------:R-:W2:Y:S04]  /*0230*/  S2UR UR4, SR_CTAID.X ;  /* 0x00000000000479c3 */ /* 0x000ea80000002500 */
[----:B------:R-:W-:-:S03]  /*0240*/  ISETP.GE.U32.AND P0, PT, R8, R5, PT ;  /* 0x000000050800720c */ /* 0x000fc60003f06070 */
[----:B------:R-:W-:Y:S01]  /*0250*/  @P2 IADD3 R7, PT, PT, -R6, R7, RZ ;  /* 0x0000000706072210 */ /* 0x000fe20007ffe1ff */
[----:B------:R-:W-:-:S03]  /*0260*/  @P2 VIADD R0, R0, 0x1 ;  /* 0x0000000100002836 */ /* 0x000fc60000000000 */
[----:B------:R-:W-:Y:S02]  /*0270*/  ISETP.GE.U32.AND P3, PT, R7, R6, PT ;  /* 0x000000060700720c */ /* 0x000fe40003f66070 */
[----:B------:R-:W3:Y:S04]  /*0280*/  S2R R7, SR_TID.X ;  /* 0x0000000000077919 */ /* 0x000ee80000002100 */
[----:B------:R-:W-:Y:S02]  /*0290*/  @P0 IADD3 R8, PT, PT, -R5, R8, RZ ;  /* 0x0000000805080210 */ /* 0x000fe40007ffe1ff */
[----:B------:R-:W-:Y:S02]  /*02a0*/  @P0 IADD3 R2, PT, PT, R2, 0x1, RZ ;  /* 0x0000000102020810 */ /* 0x000fe40007ffe0ff */
[----:B------:R-:W-:-:S03]  /*02b0*/  ISETP.GE.U32.AND P2, PT, R8, R5, PT ;  /* 0x000000050800720c */ /* 0x000fc60003f46070 */
[----:B------:R-:W-:Y:S01]  /*02c0*/  @P3 VIADD R0, R0, 0x1 ;  /* 0x0000000100003836 */ /* 0x000fe20000000000 */
[----:B------:R-:W-:Y:S02]  /*02d0*/  @!P1 LOP3.LUT R0, RZ, R6, RZ, 0x33, !PT ;  /* 0x00000006ff009212 */ /* 0x000fe400078e33ff */
[----:B------:R-:W-:Y:S02]  /*02e0*/  ISETP.NE.U32.AND P1, PT, R5, RZ, PT ;  /* 0x000000ff0500720c */ /* 0x000fe40003f25070 */
[----:B------:R-:W-:-:S05]  /*02f0*/  ISETP.GT.U32.AND P0, PT, R0, 0x7ffffffe, PT ;  /* 0x7ffffffe0000780c */ /* 0x000fca0003f04070 */
[----:B------:R-:W-:-:S06]  /*0300*/  @P2 VIADD R2, R2, 0x1 ;  /* 0x0000000102022836 */ /* 0x000fcc0000000000 */
[----:B------:R-:W-:Y:S02]  /*0310*/  @!P1 LOP3.LUT R2, RZ, R5, RZ, 0x33, !PT ;  /* 0x00000005ff029212 */ /* 0x000fe400078e33ff */
[----:B012---:R-:W-:Y:S05]  /*0320*/  @P0 EXIT ;  /* 0x000000000000094d */ /* 0x007fea0003800000 */
[----:B------:R-:W-:Y:S01]  /*0330*/  IADD3 R6, PT, PT, R2, 0x1, RZ ;  /* 0x0000000102067810 */ /* 0x000fe20007ffe0ff */
[----:B---3--:R-:W-:Y:S01]  /*0340*/  IMAD R5, R4, UR4, R7 ;  /* 0x0000000404057c24 */ /* 0x008fe2000f8e0207 */
[----:B------:R-:W0:Y:S01]  /*0350*/  LDCU.64 UR8, c[0x0][0x358] ;  /* 0x00006b00ff0877ac */ /* 0x000e220008000a00 */
[----:B------:R-:W-:Y:S01]  /*0360*/  IMAD R7, R3, UR5, R10 ;  /* 0x0000000503077c24 */ /* 0x000fe2000f8e020a */
[C---:B------:R-:W-:Y:S01]  /*0370*/  LOP3.LUT R3, R6.reuse, 0xfffffffc, RZ, 0xc0, !PT ;  /* 0xfffffffc06037812 */ /* 0x040fe200078ec0ff */
[----:B------:R-:W-:Y:S01]  /*0380*/  IMAD R4, R5, R2, R5 ;  /* 0x0000000205047224 */ /* 0x000fe200078e0205 */
[----:B------:R-:W-:Y:S01]  /*0390*/  LOP3.LUT R6, R6, 0x3, RZ, 0xc0, !PT ;  /* 0x0000000306067812 */ /* 0x000fe200078ec0ff */
[----:B------:R-:W-:Y:S01]  /*03a0*/  IMAD R5, R7, R0, R7 ;  /* 0x0000000007057224 */ /* 0x000fe200078e0207 */
[----:B------:R-:W-:Y:S01]  /*03b0*/  UIADD3 UR6, UPT, UPT, UR6, 0x2, URZ ;  /* 0x0000000206067890 */ /* 0x000fe2000fffe0ff */
[----:B------:R-:W-:Y:S01]  /*03c0*/  IMAD.MOV R7, RZ, RZ, -R3 ;  /* 0x000000ffff077224 */ /* 0x000fe200078e0a03 */
[----:B------:R-:W-:-:S10]  /*03d0*/  UMOV UR4, URZ ;  /* 0x000000ff00047c82 */ /* 0x000fd40008000000 */
.L_x_858:
[----:B------:R-:W-:-:S13]  /*03e0*/  ISETP.GT.U32.AND P0, PT, R2, 0x7ffffffe, PT ;  /* 0x7ffffffe0200780c */ /* 0x000fda0003f04070 */
[----:B-12---:R-:W-:Y:S05]  /*03f0*/  @P0 BRA `(.L_x_853) ;  /* 0x0000000400a80947 */ /* 0x006fea0003800000 */
[----:B------:R-:W-:Y:S01]  /*0400*/  ISETP.GE.U32.AND P0, PT, R2, 0x3, PT ;  /* 0x000000030200780c */ /* 0x000fe20003f06070 */
[----:B------:R-:W-:Y:S01]  /*0410*/  IMAD.MOV.U32 R11, RZ, RZ, RZ ;  /* 0x000000ffff0b7224 */ /* 0x000fe200078e00ff */
[----:B------:R-:W-:-:S05]  /*0420*/  IADD3 R8, PT, PT, R5, UR4, RZ ;  /* 0x0000000405087c10 */ /* 0x000fca000fffe0ff */
[----:B------:R-:W-:-:S06]  /*0430*/  IMAD R9, R8, UR6, RZ ;  /* 0x0000000608097c24 */ /* 0x000fcc000f8e02ff */
[----:B------:R-:W-:Y:S05]  /*0440*/  @!P0 BRA `(.L_x_854) ;  /* 0x0000000000e08947 */ /* 0x000fea0003800000 */
[----:B------:R-:W-:Y:S01]  /*0450*/  MOV R10, R7 ;  /* 0x00000007000a7202 */ /* 0x000fe20000000f00 */
[----:B------:R-:W-:-:S06]  /*0460*/  UMOV UR5, URZ ;  /* 0x000000ff00057c82 */ /* 0x000fcc0008000000 */
.L_x_855:
[----:B------:R-:W1:Y:S01]  /*0470*/  LDC.64 R12, c[0x0][0x388] ;  /* 0x0000e200ff0c7b82 */ /* 0x000e620000000a00 */
[----:B--2---:R-:W-:-:S05]  /*0480*/  VIADD R11, R4, UR5 ;  /* 0x00000005040b7c36 */ /* 0x004fca0008000000 */
[-C--:B------:R-:W-:Y:S02]  /*0490*/  VIMNMX R14, PT, PT, R8, R11.reuse, !PT ;  /* 0x0000000b080e7248 */ /* 0x080fe40007fe0100 */
[----:B------:R-:W2:Y:S01]  /*04a0*/  LDC.64 R20, c[0x0][0x380] ;  /* 0x0000e000ff147b82 */ /* 0x000ea20000000a00 */
[----:B------:R-:W-:Y:S02]  /*04b0*/  IADD3 R22, PT, PT, R9, R11, RZ ;  /* 0x0000000b09167210 */ /* 0x000fe40007ffe0ff */
[----:B------:R-:W-:Y:S02]  /*04c0*/  ISETP.GE.AND P0, PT, R14, UR6, PT ;  /* 0x000000060e007c0c */ /* 0x000fe4000bf06270 */
[----:B------:R-:W-:-:S03]  /*04d0*/  VIADDMNMX R16, R11, 0x1, R8, !PT ;  /* 0x000000010b107846 */ /* 0x000fc60007800108 */
[----:B------:R-:W3:Y:S08]  /*04e0*/  LDC.64 R18, c[0x0][0x388] ;  /* 0x0000e200ff127b82 */ /* 0x000ef00000000a00 */
[C---:B-1----:R-:W-:Y:S01]  /*04f0*/  @!P0 IMAD.WIDE R12, R22.reuse, 0x4, R12 ;  /* 0x00000004160c8825 */ /* 0x042fe200078e020c */
[----:B------:R-:W1:Y:S05]  /*0500*/  @!P0 LDC R23, c[0x3][0x4] ;  /* 0x00c00100ff178b82 */ /* 0x000e6a0000000800 */
[----:B0-----:R-:W1:Y:S01]  /*0510*/  @!P0 LDG.E R12, desc[UR8][R12.64] ;  /* 0x000000080c0c8981 */ /* 0x001e62000c1e1900 */
[----:B--2---:R-:W-:-:S02]  /*0520*/  @!P0 IMAD.WIDE R20, R22, 0x4, R20 ;  /* 0x0000000416148825 */ /* 0x004fc400078e0214 */
[----:B------:R-:W0:Y:S03]  /*0530*/  LDC.64 R14, c[0x0][0x380] ;  /* 0x0000e000ff0e7b82 */ /* 0x000e260000000a00 */
[----:B------:R-:W1:Y:S01]  /*0540*/  @!P0 LDG.E R17, desc[UR8][R20.64] ;  /* 0x0000000814118981 */ /* 0x000e62000c1e1900 */
[----:B------:R-:W-:-:S13]  /*0550*/  ISETP.GE.AND P1, PT, R16, UR6, PT ;  /* 0x0000000610007c0c */ /* 0x000fda000bf26270 */
[----:B------:R-:W-:Y:S01]  /*0560*/  @!P1 VIADD R25, R22, 0x1 ;  /* 0x0000000116199836 */ /* 0x000fe20000000000 */
[----:B------:R-:W2:Y:S03]  /*0570*/  @!P1 LDC R26, c[0x3][0x4] ;  /* 0x00c00100ff1a9b82 */ /* 0x000ea60000000800 */
[----:B---3--:R-:W-:-:S04]  /*0580*/  @!P1 IMAD.WIDE R18, R25, 0x4, R18 ;  /* 0x0000000419129825 */ /* 0x008fc800078e0212 */
[----:B0-----:R-:W-:-:S04]  /*0590*/  @!P1 IMAD.WIDE R14, R25, 0x4, R14 ;  /* 0x00000004190e9825 */ /* 0x001fc800078e020e */
[----:B-1----:R-:W-:Y:S02]  /*05a0*/  @!P0 FFMA R23, R12, R23, R17 ;  /* 0x000000170c178223 */ /* 0x002fe40000000011 */
[----:B------:R-:W0:Y:S03]  /*05b0*/  LDC.64 R12, c[0x0][0x388] ;  /* 0x0000e200ff0c7b82 */ /* 0x000e260000000a00 */
[----:B------:R1:W-:Y:S04]  /*05c0*/  @!P0 STG.E desc[UR8][R20.64], R23 ;  /* 0x0000001714008986 */ /* 0x0003e8000c101908 */
[----:B------:R-:W2:Y:S01]  /*05d0*/  @!P1 LDG.E R18, desc[UR8][R18.64] ;  /* 0x0000000812129981 */ /* 0x000ea2000c1e1900 */
[----:B------:R-:W3:Y:S03]  /*05e0*/  LDC.64 R16, c[0x0][0x380] ;  /* 0x0000e000ff107b82 */ /* 0x000ee60000000a00 */
[----:B------:R-:W2:Y:S01]  /*05f0*/  @!P1 LDG.E R25, desc[UR8][R14.64] ;  /* 0x000000080e199981 */ /* 0x000ea2000c1e1900 */
[----:B------:R-:W-:-:S04]  /*0600*/  VIADDMNMX R24, R11, 0x2, R8, !PT ;  /* 0x000000020b187846 */ /* 0x000fc80007800108 */
[----:B------:R-:W-:Y:S01]  /*0610*/  ISETP.GE.AND P0, PT, R24, UR6, PT ;  /* 0x0000000618007c0c */ /* 0x000fe2000bf06270 */
[----:B-1----:R-:W1:-:S12]  /*0620*/  LDC.64 R20, c[0x0][0x380] ;  /* 0x0000e000ff147b82 */ /* 0x002e580000000a00 */
[----:B------:R-:W-:Y:S01]  /*0630*/  @!P0 IADD3 R27, PT, PT, R22, 0x2, RZ ;  /* 0x00000002161b8810 */ /* 0x000fe20007ffe0ff */
[----:B------:R-:W4:Y:S04]  /*0640*/  @!P0 LDC R24, c[0x3][0x4] ;  /* 0x00c00100ff188b82 */ /* 0x000f280000000800 */
[----:B0-----:R-:W-:-:S04]  /*0650*/  @!P0 IMAD.WIDE R12, R27, 0x4, R12 ;  /* 0x000000041b0c8825 */ /* 0x001fc800078e020c */
[----:B---3--:R-:W-:-:S04]  /*0660*/  @!P0 IMAD.WIDE R16, R27, 0x4, R16 ;  /* 0x000000041b108825 */ /* 0x008fc800078e0210 */
[----:B--2---:R-:W-:Y:S02]  /*0670*/  @!P1 FFMA R25, R18, R26, R25 ;  /* 0x0000001a12199223 */ /* 0x004fe40000000019 */
[----:B------:R-:W0:Y:S03]  /*0680*/  LDC.64 R18, c[0x0][0x388] ;  /* 0x0000e200ff127b82 */ /* 0x000e260000000a00 */
[----:B------:R2:W-:Y:S04]  /*0690*/  @!P1 STG.E desc[UR8][R14.64], R25 ;  /* 0x000000190e009986 */ /* 0x0005e8000c101908 */
[----:B------:R-:W4:Y:S04]  /*06a0*/  @!P0 LDG.E R12, desc[UR8][R12.64] ;  /* 0x000000080c0c8981 */ /* 0x000f28000c1e1900 */
[----:B------:R-:W4:Y:S01]  /*06b0*/  @!P0 LDG.E R23, desc[UR8][R16.64] ;  /* 0x0000000810178981 */ /* 0x000f22000c1e1900 */
[----:B------:R-:W-:-:S04]  /*06c0*/  VIADDMNMX R11, R11, 0x3, R8, !PT ;  /* 0x000000030b0b7846 */ /* 0x000fc80007800108 */
[----:B------:R-:W-:-:S13]  /*06d0*/  ISETP.GE.AND P1, PT, R11, UR6, PT ;  /* 0x000000060b007c0c */ /* 0x000fda000bf26270 */
[----:B------:R-:W-:-:S05]  /*06e0*/  @!P1 IADD3 R11, PT, PT, R22, 0x3, RZ ;  /* 0x00000003160b9810 */ /* 0x000fca0007ffe0ff */
[----:B0-----:R-:W-:-:S04]  /*06f0*/  @!P1 IMAD.WIDE R18, R11, 0x4, R18 ;  /* 0x000000040b129825 */ /* 0x001fc800078e0212 */
[----:B-1----:R-:W-:-:S04]  /*0700*/  @!P1 IMAD.WIDE R20, R11, 0x4, R20 ;  /* 0x000000040b149825 */ /* 0x002fc800078e0214 */
[----:B----4-:R-:W-:Y:S02]  /*0710*/  @!P0 FFMA R23, R12, R24, R23 ;  /* 0x000000180c178223 */ /* 0x010fe40000000017 */
[----:B------:R-:W0:Y:S03]  /*0720*/  @!P1 LDC R12, c[0x3][0x4] ;  /* 0x00c00100ff0c9b82 */ /* 0x000e260000000800 */
[----:B------:R2:W-:Y:S04]  /*0730*/  @!P0 STG.E desc[UR8][R16.64], R23 ;  /* 0x0000001710008986 */ /* 0x0005e8000c101908 */
[----:B------:R-:W0:Y:S04]  /*0740*/  @!P1 LDG.E R18, desc[UR8][R18.64] ;  /* 0x0000000812129981 */ /* 0x000e28000c1e1900 */
[----:B------:R-:W0:Y:S01]  /*0750*/  @!P1 LDG.E R11, desc[UR8][R20.64] ;  /* 0x00000008140b9981 */ /* 0x000e22000c1e1900 */
[----:B------:R-:W-:-:S05]  /*0760*/  VIADD R10, R10, 0x4 ;  /* 0x000000040a0a7836 */ /* 0x000fca0000000000 */
[----:B------:R-:W-:Y:S01]  /*0770*/  ISETP.NE.AND P0, PT, R10, RZ, PT ;  /* 0x000000ff0a00720c */ /* 0x000fe20003f05270 */
[----:B------:R-:W-:Y:S01]  /*0780*/  UIADD3 UR5, UPT, UPT, UR5, 0x4, URZ ;  /* 0x0000000405057890 */ /* 0x000fe2000fffe0ff */
[----:B0-----:R-:W-:-:S05]  /*0790*/  @!P1 FFMA R11, R18, R12, R11 ;  /* 0x0000000c120b9223 */ /* 0x001fca000000000b */
[----:B------:R2:W-:Y:S06]  /*07a0*/  @!P1 STG.E desc[UR8][R20.64], R11 ;  /* 0x0000000b14009986 */ /* 0x0005ec000c101908 */
[----:B------:R-:W-:Y:S05]  /*07b0*/  @P0 BRA `(.L_x_855) ;  /* 0xfffffffc002c0947 */ /* 0x000fea000383ffff */
[----:B--2---:R-:W-:-:S07]  /*07c0*/  MOV R11, R3 ;  /* 0x00000003000b7202 */ /* 0x004fce0000000f00 */
.L_x_854:
[----:B------:R-:W-:-:S13]  /*07d0*/  ISETP.NE.AND P0, PT, R6, RZ, PT ;  /* 0x000000ff0600720c */ /* 0x000fda0003f05270 */
[----:B------:R-:W-:Y:S05]  /*07e0*/  @!P0 BRA `(.L_x_853) ;  /* 0x0000000000ac8947 */ /* 0x000fea0003800000 */
[----:B------:R-:W-:Y:S01]  /*07f0*/  IADD3 R13, PT, PT, R4, R11, RZ ;  /* 0x0000000b040d7210 */ /* 0x000fe20007ffe0ff */
[----:B------:R-:W-:Y:S01]  /*0800*/  BSSY.RECONVERGENT B0, `(.L_x_856) ;  /* 0x000000f000007945 */ /* 0x000fe20003800200 */
[----:B------:R-:W-:Y:S02]  /*0810*/  ISETP.NE.AND P1, PT, R6, 0x1, PT ;  /* 0x000000010600780c */ /* 0x000fe40003f25270 */
[----:B------:R-:W-:Y:S01]  /*0820*/  VIMNMX R10, PT, PT, R8, R13, !PT ;  /* 0x0000000d080a7248 */ /* 0x000fe20007fe0100 */
[----:B------:R-:W-:-:S03]  /*0830*/  IMAD.IADD R9, R9, 0x1, R13 ;  /* 0x0000000109097824 */ /* 0x000fc600078e020d */
[----:B------:R-:W-:-:S13]  /*0840*/  ISETP.GE.AND P0, PT, R10, UR6, PT ;  /* 0x000000060a007c0c */ /* 0x000fda000bf06270 */
[----:B------:R-:W-:Y:S05]  /*0850*/  @P0 BRA `(.L_x_857) ;  /* 0x0000000000240947 */ /* 0x000fea0003800000 */
[----:B------:R-:W1:Y:S01]  /*0860*/  LDC.64 R14, c[0x0][0x388] ;  /* 0x0000e200ff0e7b82 */ /* 0x000e620000000a00 */
[----:B------:R-:W2:Y:S07]  /*0870*/  LDCU UR5, c[0x3][0x4] ;  /* 0x00c00080ff0577ac */ /* 0x000eae0008000800 */
[----:B------:R-:W3:Y:S01]  /*0880*/  LDC.64 R10, c[0x0][0x380] ;  /* 0x0000e000ff0a7b82 */ /* 0x000ee20000000a00 */
[----:B-1----:R-:W-:-:S06]  /*0890*/  IMAD.WIDE R14, R9, 0x4, R14 ;  /* 0x00000004090e7825 */ /* 0x002fcc00078e020e */
[----:B0-----:R-:W2:Y:S01]  /*08a0*/  LDG.E R14, desc[UR8][R14.64] ;  /* 0x000000080e0e7981 */ /* 0x001ea2000c1e1900 */
[----:B---3--:R-:W-:-:S05]  /*08b0*/  IMAD.WIDE R10, R9, 0x4, R10 ;  /* 0x00000004090a7825 */ /* 0x008fca00078e020a */
[----:B------:R-:W2:Y:S02]  /*08c0*/  LDG.E R17, desc[UR8][R10.64] ;  /* 0x000000080a117981 */ /* 0x000ea4000c1e1900 */
[----:B--2---:R-:W-:-:S05]  /*08d0*/  FFMA R17, R14, UR5, R17 ;  /* 0x000000050e117c23 */ /* 0x004fca0008000011 */
[----:B------:R1:W-:Y:S02]  /*08e0*/  STG.E desc[UR8][R10.64], R17 ;  /* 0x000000110a007986 */ /* 0x0003e4000c101908 */
.L_x_857:
[----:B0-----:R-:W-:Y:S05]  /*08f0*/  BSYNC.RECONVERGENT B0 ;  /* 0x0000000000007941 */ /* 0x001fea0003800200 */
.L_x_856:
[----:B------:R-:W-:Y:S05]  /*0900*/  @!P1 BRA `(.L_x_853) ;  /* 0x0000000000649947 */ /* 0x000fea0003800000 */
[----:B-1----:R-:W0:Y:S01]  /*0910*/  LDC.64 R16, c[0x0][0x388] ;  /* 0x0000e200ff107b82 */ /* 0x002e220000000a00 */
[----:B------:R-:W-:-:S04]  /*0920*/  VIADDMNMX R12, R13, 0x1, R8, !PT ;  /* 0x000000010d0c7846 */ /* 0x000fc80007800108 */
[----:B------:R-:W-:-:S03]  /*0930*/  ISETP.GE.AND P1, PT, R12, UR6, PT ;  /* 0x000000060c007c0c */ /* 0x000fc6000bf26270 */
[----:B------:R-:W1:Y:S10]  /*0940*/  LDC.64 R10, c[0x0][0x380] ;  /* 0x0000e000ff0a7b82 */ /* 0x000e740000000a00 */
[----:B------:R-:W-:Y:S01]  /*0950*/  @!P1 IADD3 R15, PT, PT, R9, 0x1, RZ ;  /* 0x00000001090f9810 */ /* 0x000fe20007ffe0ff */
[----:B------:R-:W2:Y:S04]  /*0960*/  @!P1 LDC R18, c[0x3][0x4] ;  /* 0x00c00100ff129b82 */ /* 0x000ea80000000800 */
[----:B0-----:R-:W-:-:S06]  /*0970*/  @!P1 IMAD.WIDE R16, R15, 0x4, R16 ;  /* 0x000000040f109825 */ /* 0x001fcc00078e0210 */
[----:B------:R-:W2:Y:S01]  /*0980*/  @!P1 LDG.E R16, desc[UR8][R16.64] ;  /* 0x0000000810109981 */ /* 0x000ea2000c1e1900 */
[----:B-1----:R-:W-:Y:S01]  /*0990*/  @!P1 IMAD.WIDE R10, R15, 0x4, R10 ;  /* 0x000000040f0a9825 */ /* 0x002fe200078e020a */
[----:B------:R-:W-:Y:S01]  /*09a0*/  VIADDMNMX R8, R13, 0x2, R8, !PT ;  /* 0x000000020d087846 */ /* 0x000fe20007800108 */
[----:B------:R-:W0:Y:S03]  /*09b0*/  LDC.64 R14, c[0x0][0x388] ;  /* 0x0000e200ff0e7b82 */ /* 0x000e260000000a00 */
[----:B------:R-:W2:Y:S01]  /*09c0*/  @!P1 LDG.E R19, desc[UR8][R10.64] ;  /* 0x000000080a139981 */ /* 0x000ea2000c1e1900 */
[----:B------:R-:W-:-:S04]  /*09d0*/  ISETP.GE.AND P0, PT, R8, UR6, PT ;  /* 0x0000000608007c0c */ /* 0x000fc8000bf06270 */
[----:B------:R-:W1:Y:S01]  /*09e0*/  LDC.64 R12, c[0x0][0x380] ;  /* 0x0000e000ff0c7b82 */ /* 0x000e620000000a00 */
[----:B------:R-:W-:-:S13]  /*09f0*/  ISETP.EQ.OR P0, PT, R6, 0x2, P0 ;  /* 0x000000020600780c */ /* 0x000fda0000702670 */
[----:B------:R-:W-:Y:S01]  /*0a00*/  @!P0 IADD3 R9, PT, PT, R9, 0x2, RZ ;  /* 0x0000000209098810 */ /* 0x000fe20007ffe0ff */
[----:B------:R-:W3:Y:S04]  /*0a10*/  @!P0 LDC R8, c[0x3][0x4] ;  /* 0x00c00100ff088b82 */ /* 0x000ee80000000800 */
[----:B0-----:R-:W-:-:S04]  /*0a20*/  @!P0 IMAD.WIDE R14, R9, 0x4, R14 ;  /* 0x00000004090e8825 */ /* 0x001fc800078e020e */
[----:B-1----:R-:W-:-:S04]  /*0a30*/  @!P0 IMAD.WIDE R12, R9, 0x4, R12 ;  /* 0x00000004090c8825 */ /* 0x002fc800078e020c */
[----:B--2---:R-:W-:-:S05]  /*0a40*/  @!P1 FFMA R19, R16, R18, R19 ;  /* 0x0000001210139223 */ /* 0x004fca0000000013 */
[----:B------:R2:W-:Y:S04]  /*0a50*/  @!P1 STG.E desc[UR8][R10.64], R19 ;  /* 0x000000130a009986 */ /* 0x0005e8000c101908 */
[----:B------:R-:W3:Y:S04]  /*0a60*/  @!P0 LDG.E R14, desc[UR8][R14.64] ;  /* 0x000000080e0e8981 */ /* 0x000ee8000c1e1900 */
[----:B------:R-:W3:Y:S02]  /*0a70*/  @!P0 LDG.E R9, desc[UR8][R12.64] ;  /* 0x000000080c098981 */ /* 0x000ee4000c1e1900 */
[----:B---3--:R-:W-:-:S05]  /*0a80*/  @!P0 FFMA R9, R14, R8, R9 ;  /* 0x000000080e098223 */ /* 0x008fca0000000009 */
[----:B------:R2:W-:Y:S02]  /*0a90*/  @!P0 STG.E desc[UR8][R12.64], R9 ;  /* 0x000000090c008986 */ /* 0x0005e4000c101908 */
.L_x_853:
[----:B------:R-:W-:Y:S01]  /*0aa0*/  ISETP.NE.AND P0, PT, R0, UR4, PT ;  /* 0x0000000400007c0c */ /* 0x000fe2000bf05270 */
[----:B------:R-:W-:-:S12]  /*0ab0*/  UIADD3 UR4, UPT, UPT, UR4, 0x1, URZ ;  /* 0x0000000104047890 */ /* 0x000fd8000fffe0ff */
[----:B------:R-:W-:Y:S05]  /*0ac0*/  @P0 BRA `(.L_x_858) ;  /* 0xfffffff800440947 */ /* 0x000fea000383ffff */
[----:B0-----:R-:W-:Y:S05]  /*0ad0*/  EXIT ;  /* 0x000000000000794d */ /* 0x001fea0003800000 */
.L_x_859:
        /* <DEDUP_REMOVED lines=10> */
.L_x_868:


//--------------------- .nv.shared.reserved.0     --------------------------
	.section	.nv.shared.reserved.0,"aw",@nobits
	.weak		__nv_reservedSMEM_offset_0_alias
	.size		__nv_reservedSMEM_offset_0_alias, 0, 64
	.other		__nv_reservedSMEM_offset_0_alias,@"STO_CUDA_RESERVED_SHARED STV_DEFAULT"
__nv_reservedSMEM_offset_0_alias:
	.zero		0
	.zero		64


//--------------------- .nv.constant0._Z16lastProjectOnGPUPfS_S_ --------------------------
	.section	.nv.constant0._Z16lastProjectOnGPUPfS_S_,"a",@progbits
	.sectionflags	@""
	.align	4
.nv.constant0._Z16lastProjectOnGPUPfS_S_:
	.zero		920


//--------------------- .nv.constant0._Z33computeDivergenceAndPressureOnGPUPfS_S_S_ --------------------------
	.section	.nv.constant0._Z33computeDivergenceAndPressureOnGPUPfS_S_S_,"a",@progbits
	.sectionflags	@""
	.align	4
.nv.constant0._Z33computeDivergenceAndPressureOnGPUPfS_S_S_:
	.zero		928


//--------------------- .nv.constant0._Z11advectOnGPUiPfS_S_S_ --------------------------
	.section	.nv.constant0._Z11advectOnGPUiPfS_S_S_,"a",@progbits
	.sectionflags	@""
	.align	4
.nv.constant0._Z11advectOnGPUiPfS_S_S_:
	.zero		936


//--------------------- .nv.constant0._Z12diffuseOnGPUiPfS_S_ff --------------------------
	.section	.nv.constant0._Z12diffuseOnGPUiPfS_S_ff,"a",@progbits
	.sectionflags	@""
	.align	4
.nv.constant0._Z12diffuseOnGPUiPfS_S_ff:
	.zero		936


//--------------------- .nv.constant0._Z15add_sourceOnGPUPfS_ --------------------------
	.section	.nv.constant0._Z15add_sourceOnGPUPfS_,"a",@progbits
	.sectionflags	@""
	.align	4
.nv.constant0._Z15add_sourceOnGPUPfS_:
	.zero		912


//--------------------- SYMBOLS --------------------------

	.type		.nv.reservedSmem.offset0,@object
	.size		.nv.reservedSmem.offset0,0x4
